	.target	sm_90a

	.elftype	@"ET_EXEC"


//--------------------- .note.nv.tkinfo           --------------------------
	.section	.note.nv.tkinfo,"",@"SHT_NOTE"
	.sectionflags	@"SHF_NOTE_NV_TKINFO"
	.tkinfo
        /*0018*/ 	.word	0x00000002
        /*0030*/ 	.string	""
        /*0030*/ 	.string	"ptxas"
        /*0030*/ 	.string	"Cuda compilation tools, release 13.0, V13.0.88"
        /*0030*/ 	.string	"Build cuda_13.0.r13.0/compiler.36424714_0"
        /*0030*/ 	.string	"-arch sm_90a -m 64 "



//--------------------- .note.nv.cuinfo           --------------------------
	.section	.note.nv.cuinfo,"",@"SHT_NOTE"
	.sectionflags	@"SHF_NOTE_NV_CUINFO"
        /*0018*/ 	.short	0x0002
        /*001a*/ 	.short	0x005a
        /*001c*/ 	.short	0x0082
	.zero		2


//--------------------- .nv.info                  --------------------------
	.section	.nv.info,"",@"SHT_CUDA_INFO"
	.align	4


	//----- nvinfo : EIATTR_REGCOUNT
	.align		4
        /*0000*/ 	.byte	0x04, 0x2f
        /*0002*/ 	.short	(.L_19 - .L_18)
	.align		4
.L_18:
        /*0004*/ 	.word	index@(_ZN7cutlass13device_kernelIN5flash22FlashAttnBwdPreprocessIN4cute5tupleIJNS3_1CILi64EEENS5_ILi96EEEEEENS_10bfloat16_tEfNS_4arch4Sm90ELb1ELb1EEEEEvNT_6ParamsE)
        /*0008*/ 	.word	0x00000032


	//----- nvinfo : EIATTR_FRAME_SIZE
	.align		4
.L_19:
        /*000c*/ 	.byte	0x04, 0x11
        /*000e*/ 	.short	(.L_21 - .L_20)
	.align		4
.L_20:
        /*0010*/ 	.word	index@(_ZN7cutlass13device_kernelIN5flash22FlashAttnBwdPreprocessIN4cute5tupleIJNS3_1CILi64EEENS5_ILi96EEEEEENS_10bfloat16_tEfNS_4arch4Sm90ELb1ELb1EEEEEvNT_6ParamsE)
        /*0014*/ 	.word	0x00000000


	//----- nvinfo : EIATTR_REGCOUNT
	.align		4
.L_21:
        /*0018*/ 	.byte	0x04, 0x2f
        /*001a*/ 	.short	(.L_23 - .L_22)
	.align		4
.L_22:
        /*001c*/ 	.word	index@(_ZN7cutlass13device_kernelIN5flash11enable_sm90INS1_16FlashAttnBwdSm90INS1_25CollectiveMainloopBwdSm90ILi2ELi2ELi2EN4cute5tupleIJNS5_1CILi1EEES8_S8_EEENS6_IJNS7_ILi64EEENS7_ILi128EEENS7_ILi96EEEEEENS_10bfloat16_tEfNS_4arch4Sm90ELb1ELb0ELb1ELb1ELb1ELb1ELb0ELb0ELi2ELi1ELi2ELi1ELb1EEENS1_24CollectiveEpilogueBwdGQAISD_fSG_Li256ELb1ELb1EEENS1_25SingleTileBwdLPTSchedulerILb1ELi128ELb1EEEEEEEEEvNT_6ParamsE)
        /*0020*/ 	.word	0x000000a8


	//----- nvinfo : EIATTR_FRAME_SIZE
	.align		4
.L_23:
        /*0024*/ 	.byte	0x04, 0x11
        /*0026*/ 	.short	(.L_25 - .L_24)
	.align		4
.L_24:
        /*0028*/ 	.word	index@(_ZN7cutlass13device_kernelIN5flash11enable_sm90INS1_16FlashAttnBwdSm90INS1_25CollectiveMainloopBwdSm90ILi2ELi2ELi2EN4cute5tupleIJNS5_1CILi1EEES8_S8_EEENS6_IJNS7_ILi64EEENS7_ILi128EEENS7_ILi96EEEEEENS_10bfloat16_tEfNS_4arch4Sm90ELb1ELb0ELb1ELb1ELb1ELb1ELb0ELb0ELi2ELi1ELi2ELi1ELb1EEENS1_24CollectiveEpilogueBwdGQAISD_fSG_Li256ELb1ELb1EEENS1_25SingleTileBwdLPTSchedulerILb1ELi128ELb1EEEEEEEEEvNT_6ParamsE)
        /*002c*/ 	.word	0x00000008


	//----- nvinfo : EIATTR_REGCOUNT
	.align		4
.L_25:
        /*0030*/ 	.byte	0x04, 0x2f
        /*0032*/ 	.short	(.L_27 - .L_26)
	.align		4
.L_26:
        /*0034*/ 	.word	index@(_ZN7cutlass13device_kernelIN5flash32FlashAttnBwdPostprocessConvertdQIN4cute5tupleIJNS3_1CILi64EEENS5_ILi96EEEEEENS_10bfloat16_tEfNS_4arch4Sm90ELi256ENS3_8TiledMMAINS3_8MMA_AtomIJNS3_4SM904GMMA27MMA_64x16x16_F32BF16BF16_SSILNSF_5MajorE0ELSH_1ELNSF_7ScaleInE1ELSI_1EEEEEENS3_6LayoutINS4_IJNS5_ILi1EEENS5_ILi2EEESM_EEENS4_IJNS5_ILi0EEESM_SP_EEEEENS4_IJNS3_10UnderscoreESS_SS_EEEEELb0EEEEEvNT_6ParamsE)
        /*0038*/ 	.word	0x0000002f


	//----- nvinfo : EIATTR_FRAME_SIZE
	.align		4
.L_27:
        /*003c*/ 	.byte	0x04, 0x11
        /*003e*/ 	.short	(.L_29 - .L_28)
	.align		4
.L_28:
        /*0040*/ 	.word	index@(_ZN7cutlass13device_kernelIN5flash32FlashAttnBwdPostprocessConvertdQIN4cute5tupleIJNS3_1CILi64EEENS5_ILi96EEEEEENS_10bfloat16_tEfNS_4arch4Sm90ELi256ENS3_8TiledMMAINS3_8MMA_AtomIJNS3_4SM904GMMA27MMA_64x16x16_F32BF16BF16_SSILNSF_5MajorE0ELSH_1ELNSF_7ScaleInE1ELSI_1EEEEEENS3_6LayoutINS4_IJNS5_ILi1EEENS5_ILi2EEESM_EEENS4_IJNS5_ILi0EEESM_SP_EEEEENS4_IJNS3_10UnderscoreESS_SS_EEEEELb0EEEEEvNT_6ParamsE)
        /*0044*/ 	.word	0x00000000


	//----- nvinfo : EIATTR_REGCOUNT
	.align		4
.L_29:
        /*0048*/ 	.byte	0x04, 0x2f
        /*004a*/ 	.short	(.L_31 - .L_30)
	.align		4
.L_30:
        /*004c*/ 	.word	index@(_ZN7cutlass13device_kernelIN5flash32FlashAttnBwdPostprocessConvertdQIN4cute5tupleIJNS3_1CILi128EEENS5_ILi96EEEEEENS_10bfloat16_tEfNS_4arch4Sm90ELi256ENS3_8TiledMMAINS3_8MMA_AtomIJNS3_4SM904GMMA27MMA_64x96x16_F32BF16BF16_RSILNSF_5MajorE0ELSH_1ELNSF_7ScaleInE1ELSI_1EEEEEENS3_6LayoutINS4_IJNS5_ILi2EEENS5_ILi1EEESN_EEENS4_IJSN_NS5_ILi0EEESP_EEEEENS4_IJNS3_10UnderscoreESS_SS_EEEEELb0EEEEEvNT_6ParamsE)
        /*0050*/ 	.word	0x00000048


	//----- nvinfo : EIATTR_FRAME_SIZE
	.align		4
.L_31:
        /*0054*/ 	.byte	0x04, 0x11
        /*0056*/ 	.short	(.L_33 - .L_32)
	.align		4
.L_32:
        /*0058*/ 	.word	index@(_ZN7cutlass13device_kernelIN5flash32FlashAttnBwdPostprocessConvertdQIN4cute5tupleIJNS3_1CILi128EEENS5_ILi96EEEEEENS_10bfloat16_tEfNS_4arch4Sm90ELi256ENS3_8TiledMMAINS3_8MMA_AtomIJNS3_4SM904GMMA27MMA_64x96x16_F32BF16BF16_RSILNSF_5MajorE0ELSH_1ELNSF_7ScaleInE1ELSI_1EEEEEENS3_6LayoutINS4_IJNS5_ILi2EEENS5_ILi1EEESN_EEENS4_IJSN_NS5_ILi0EEESP_EEEEENS4_IJNS3_10UnderscoreESS_SS_EEEEELb0EEEEEvNT_6ParamsE)
        /*005c*/ 	.word	0x00000000


	//----- nvinfo : EIATTR_REGCOUNT
	.align		4
.L_33:
        /*0060*/ 	.byte	0x04, 0x2f
        /*0062*/ 	.short	(.L_35 - .L_34)
	.align		4
.L_34:
        /*0064*/ 	.word	index@(_ZN7cutlass13device_kernelIN5flash11enable_sm90INS1_16FlashAttnBwdSm90INS1_25CollectiveMainloopBwdSm90ILi2ELi2ELi2EN4cute5tupleIJNS5_1CILi1EEES8_S8_EEENS6_IJNS7_ILi64EEENS7_ILi128EEENS7_ILi96EEEEEENS_10bfloat16_tEfNS_4arch4Sm90ELb1ELb0ELb1ELb1ELb0ELb1ELb0ELb0ELi2ELi1ELi2ELi1ELb1EEENS1_24CollectiveEpilogueBwdGQAISD_fSG_Li256ELb1ELb0EEENS1_25SingleTileBwdLPTSchedulerILb1ELi128ELb0EEEEEEEEEvNT_6ParamsE)
        /*0068*/ 	.word	0x000000a8


	//----- nvinfo : EIATTR_FRAME_SIZE
	.align		4
.L_35:
        /*006c*/ 	.byte	0x04, 0x11
        /*006e*/ 	.short	(.L_37 - .L_36)
	.align		4
.L_36:
        /*0070*/ 	.word	index@(_ZN7cutlass13device_kernelIN5flash11enable_sm90INS1_16FlashAttnBwdSm90INS1_25CollectiveMainloopBwdSm90ILi2ELi2ELi2EN4cute5tupleIJNS5_1CILi1EEES8_S8_EEENS6_IJNS7_ILi64EEENS7_ILi128EEENS7_ILi96EEEEEENS_10bfloat16_tEfNS_4arch4Sm90ELb1ELb0ELb1ELb1ELb0ELb1ELb0ELb0ELi2ELi1ELi2ELi1ELb1EEENS1_24CollectiveEpilogueBwdGQAISD_fSG_Li256ELb1ELb0EEENS1_25SingleTileBwdLPTSchedulerILb1ELi128ELb0EEEEEEEEEvNT_6ParamsE)
        /*0074*/ 	.word	0x00000008


	//----- nvinfo : EIATTR_REGCOUNT
	.align		4
.L_37:
        /*0078*/ 	.byte	0x04, 0x2f
        /*007a*/ 	.short	(.L_39 - .L_38)
	.align		4
.L_38:
        /*007c*/ 	.word	index@(_ZN7cutlass13device_kernelIN5flash11enable_sm90INS1_16FlashAttnBwdSm90INS1_25CollectiveMainloopBwdSm90ILi2ELi2ELi2EN4cute5tupleIJNS5_1CILi1EEES8_S8_EEENS6_IJNS7_ILi64EEENS7_ILi128EEENS7_ILi96EEEEEENS_10bfloat16_tEfNS_4arch4Sm90ELb1ELb0ELb1ELb1ELb1ELb1ELb0ELb0ELi2ELi1ELi2ELi1ELb1EEENS1_21CollectiveEpilogueBwdISD_SE_SG_Li256ELb1ELb0ELi1EEENS1_25SingleTileBwdLPTSchedulerILb1ELi128ELb1EEEEEEEEEvNT_6ParamsE)
        /*0080*/ 	.word	0x000000a8


	//----- nvinfo : EIATTR_FRAME_SIZE
	.align		4
.L_39:
        /*0084*/ 	.byte	0x04, 0x11
        /*0086*/ 	.short	(.L_41 - .L_40)
	.align		4
.L_40:
        /*0088*/ 	.word	index@(_ZN7cutlass13device_kernelIN5flash11enable_sm90INS1_16FlashAttnBwdSm90INS1_25CollectiveMainloopBwdSm90ILi2ELi2ELi2EN4cute5tupleIJNS5_1CILi1EEES8_S8_EEENS6_IJNS7_ILi64EEENS7_ILi128EEENS7_ILi96EEEEEENS_10bfloat16_tEfNS_4arch4Sm90ELb1ELb0ELb1ELb1ELb1ELb1ELb0ELb0ELi2ELi1ELi2ELi1ELb1EEENS1_21CollectiveEpilogueBwdISD_SE_SG_Li256ELb1ELb0ELi1EEENS1_25SingleTileBwdLPTSchedulerILb1ELi128ELb1EEEEEEEEEvNT_6ParamsE)
        /*008c*/ 	.word	0x00000008


	//----- nvinfo : EIATTR_REGCOUNT
	.align		4
.L_41:
        /*0090*/ 	.byte	0x04, 0x2f
        /*0092*/ 	.short	(.L_43 - .L_42)
	.align		4
.L_42:
        /*0094*/ 	.word	index@(_ZN7cutlass13device_kernelIN5flash11enable_sm90INS1_16FlashAttnBwdSm90INS1_25CollectiveMainloopBwdSm90ILi2ELi2ELi2EN4cute5tupleIJNS5_1CILi1EEES8_S8_EEENS6_IJNS7_ILi64EEENS7_ILi128EEENS7_ILi96EEEEEENS_10bfloat16_tEfNS_4arch4Sm90ELb1ELb0ELb1ELb1ELb0ELb1ELb0ELb0ELi2ELi1ELi2ELi1ELb1EEENS1_21CollectiveEpilogueBwdISD_SE_SG_Li256ELb1ELb0ELi1EEENS1_25SingleTileBwdLPTSchedulerILb1ELi128ELb0EEEEEEEEEvNT_6ParamsE)
        /*0098*/ 	.word	0x000000a8


	//----- nvinfo : EIATTR_FRAME_SIZE
	.align		4
.L_43:
        /*009c*/ 	.byte	0x04, 0x11
        /*009e*/ 	.short	(.L_45 - .L_44)
	.align		4
.L_44:
        /*00a0*/ 	.word	index@(_ZN7cutlass13device_kernelIN5flash11enable_sm90INS1_16FlashAttnBwdSm90INS1_25CollectiveMainloopBwdSm90ILi2ELi2ELi2EN4cute5tupleIJNS5_1CILi1EEES8_S8_EEENS6_IJNS7_ILi64EEENS7_ILi128EEENS7_ILi96EEEEEENS_10bfloat16_tEfNS_4arch4Sm90ELb1ELb0ELb1ELb1ELb0ELb1ELb0ELb0ELi2ELi1ELi2ELi1ELb1EEENS1_21CollectiveEpilogueBwdISD_SE_SG_Li256ELb1ELb0ELi1EEENS1_25SingleTileBwdLPTSchedulerILb1ELi128ELb0EEEEEEEEEvNT_6ParamsE)
        /*00a4*/ 	.word	0x00000008


	//----- nvinfo : EIATTR_REGCOUNT
	.align		4
.L_45:
        /*00a8*/ 	.byte	0x04, 0x2f
        /*00aa*/ 	.short	(.L_47 - .L_46)
	.align		4
.L_46:
        /*00ac*/ 	.word	index@(_ZN7cutlass13device_kernelIN5flash22FlashAttnBwdPreprocessIN4cute5tupleIJNS3_1CILi64EEENS5_ILi96EEEEEENS_10bfloat16_tEfNS_4arch4Sm90ELb1ELb0EEEEEvNT_6ParamsE)
        /*00b0*/ 	.word	0x0000002c


	//----- nvinfo : EIATTR_FRAME_SIZE
	.align		4
.L_47:
        /*00b4*/ 	.byte	0x04, 0x11
        /*00b6*/ 	.short	(.L_49 - .L_48)
	.align		4
.L_48:
        /*00b8*/ 	.word	index@(_ZN7cutlass13device_kernelIN5flash22FlashAttnBwdPreprocessIN4cute5tupleIJNS3_1CILi64EEENS5_ILi96EEEEEENS_10bfloat16_tEfNS_4arch4Sm90ELb1ELb0EEEEEvNT_6ParamsE)
        /*00bc*/ 	.word	0x00000000


	//----- nvinfo : EIATTR_REGCOUNT
	.align		4
.L_49:
        /*00c0*/ 	.byte	0x04, 0x2f
        /*00c2*/ 	.short	(.L_51 - .L_50)
	.align		4
.L_50:
        /*00c4*/ 	.word	index@(_ZN7cutlass13device_kernelIN5flash11enable_sm90INS1_16FlashAttnBwdSm90INS1_25CollectiveMainloopBwdSm90ILi2ELi2ELi2EN4cute5tupleIJNS5_1CILi1EEES8_S8_EEENS6_IJNS7_ILi64EEENS7_ILi128EEENS7_ILi96EEEEEENS_10bfloat16_tEfNS_4arch4Sm90ELb1ELb0ELb1ELb0ELb1ELb1ELb0ELb0ELi2ELi1ELi2ELi1ELb1EEENS1_24CollectiveEpilogueBwdGQAISD_fSG_Li256ELb0ELb1EEENS1_25SingleTileBwdLPTSchedulerILb0ELi128ELb1EEEEEEEEEvNT_6ParamsE)
        /*00c8*/ 	.word	0x000000a8


	//----- nvinfo : EIATTR_FRAME_SIZE
	.align		4
.L_51:
        /*00cc*/ 	.byte	0x04, 0x11
        /*00ce*/ 	.short	(.L_53 - .L_52)
	.align		4
.L_52:
        /*00d0*/ 	.word	index@(_ZN7cutlass13device_kernelIN5flash11enable_sm90INS1_16FlashAttnBwdSm90INS1_25CollectiveMainloopBwdSm90ILi2ELi2ELi2EN4cute5tupleIJNS5_1CILi1EEES8_S8_EEENS6_IJNS7_ILi64EEENS7_ILi128EEENS7_ILi96EEEEEENS_10bfloat16_tEfNS_4arch4Sm90ELb1ELb0ELb1ELb0ELb1ELb1ELb0ELb0ELi2ELi1ELi2ELi1ELb1EEENS1_24CollectiveEpilogueBwdGQAISD_fSG_Li256ELb0ELb1EEENS1_25SingleTileBwdLPTSchedulerILb0ELi128ELb1EEEEEEEEEvNT_6ParamsE)
        /*00d4*/ 	.word	0x00000008


	//----- nvinfo : EIATTR_REGCOUNT
	.align		4
.L_53:
        /*00d8*/ 	.byte	0x04, 0x2f
        /*00da*/ 	.short	(.L_55 - .L_54)
	.align		4
.L_54:
        /*00dc*/ 	.word	index@(_ZN7cutlass13device_kernelIN5flash11enable_sm90INS1_16FlashAttnBwdSm90INS1_25CollectiveMainloopBwdSm90ILi2ELi2ELi2EN4cute5tupleIJNS5_1CILi1EEES8_S8_EEENS6_IJNS7_ILi64EEENS7_ILi128EEENS7_ILi96EEEEEENS_10bfloat16_tEfNS_4arch4Sm90ELb1ELb0ELb1ELb0ELb0ELb1ELb0ELb0ELi2ELi1ELi2ELi1ELb1EEENS1_24CollectiveEpilogueBwdGQAISD_fSG_Li256ELb0ELb0EEENS1_25SingleTileBwdLPTSchedulerILb0ELi128ELb0EEEEEEEEEvNT_6ParamsE)
        /*00e0*/ 	.word	0x000000a8


	//----- nvinfo : EIATTR_FRAME_SIZE
	.align		4
.L_55:
        /*00e4*/ 	.byte	0x04, 0x11
        /*00e6*/ 	.short	(.L_57 - .L_56)
	.align		4
.L_56:
        /*00e8*/ 	.word	index@(_ZN7cutlass13device_kernelIN5flash11enable_sm90INS1_16FlashAttnBwdSm90INS1_25CollectiveMainloopBwdSm90ILi2ELi2ELi2EN4cute5tupleIJNS5_1CILi1EEES8_S8_EEENS6_IJNS7_ILi64EEENS7_ILi128EEENS7_ILi96EEEEEENS_10bfloat16_tEfNS_4arch4Sm90ELb1ELb0ELb1ELb0ELb0ELb1ELb0ELb0ELi2ELi1ELi2ELi1ELb1EEENS1_24CollectiveEpilogueBwdGQAISD_fSG_Li256ELb0ELb0EEENS1_25SingleTileBwdLPTSchedulerILb0ELi128ELb0EEEEEEEEEvNT_6ParamsE)
        /*00ec*/ 	.word	0x00000008


	//----- nvinfo : EIATTR_REGCOUNT
	.align		4
.L_57:
        /*00f0*/ 	.byte	0x04, 0x2f
        /*00f2*/ 	.short	(.L_59 - .L_58)
	.align		4
.L_58:
        /*00f4*/ 	.word	index@(_ZN7cutlass13device_kernelIN5flash11enable_sm90INS1_16FlashAttnBwdSm90INS1_25CollectiveMainloopBwdSm90ILi2ELi2ELi2EN4cute5tupleIJNS5_1CILi1EEES8_S8_EEENS6_IJNS7_ILi64EEENS7_ILi128EEENS7_ILi96EEEEEENS_10bfloat16_tEfNS_4arch4Sm90ELb1ELb0ELb1ELb0ELb1ELb1ELb0ELb0ELi2ELi1ELi2ELi1ELb1EEENS1_21CollectiveEpilogueBwdISD_SE_SG_Li256ELb0ELb0ELi1EEENS1_25SingleTileBwdLPTSchedulerILb0ELi128ELb1EEEEEEEEEvNT_6ParamsE)
        /*00f8*/ 	.word	0x000000a8


	//----- nvinfo : EIATTR_FRAME_SIZE
	.align		4
.L_59:
        /*00fc*/ 	.byte	0x04, 0x11
        /*00fe*/ 	.short	(.L_61 - .L_60)
	.align		4
.L_60:
        /*0100*/ 	.word	index@(_ZN7cutlass13device_kernelIN5flash11enable_sm90INS1_16FlashAttnBwdSm90INS1_25CollectiveMainloopBwdSm90ILi2ELi2ELi2EN4cute5tupleIJNS5_1CILi1EEES8_S8_EEENS6_IJNS7_ILi64EEENS7_ILi128EEENS7_ILi96EEEEEENS_10bfloat16_tEfNS_4arch4Sm90ELb1ELb0ELb1ELb0ELb1ELb1ELb0ELb0ELi2ELi1ELi2ELi1ELb1EEENS1_21CollectiveEpilogueBwdISD_SE_SG_Li256ELb0ELb0ELi1EEENS1_25SingleTileBwdLPTSchedulerILb0ELi128ELb1EEEEEEEEEvNT_6ParamsE)
        /*0104*/ 	.word	0x00000008


	//----- nvinfo : EIATTR_REGCOUNT
	.align		4
.L_61:
        /*0108*/ 	.byte	0x04, 0x2f
        /*010a*/ 	.short	(.L_63 - .L_62)
	.align		4
.L_62:
        /*010c*/ 	.word	index@(_ZN7cutlass13device_kernelIN5flash11enable_sm90INS1_16FlashAttnBwdSm90INS1_25CollectiveMainloopBwdSm90ILi2ELi2ELi2EN4cute5tupleIJNS5_1CILi1EEES8_S8_EEENS6_IJNS7_ILi64EEENS7_ILi128EEENS7_ILi96EEEEEENS_10bfloat16_tEfNS_4arch4Sm90ELb1ELb0ELb1ELb0ELb0ELb1ELb0ELb0ELi2ELi1ELi2ELi1ELb1EEENS1_21CollectiveEpilogueBwdISD_SE_SG_Li256ELb0ELb0ELi1EEENS1_25SingleTileBwdLPTSchedulerILb0ELi128ELb0EEEEEEEEEvNT_6ParamsE)
        /*0110*/ 	.word	0x000000a8


	//----- nvinfo : EIATTR_FRAME_SIZE
	.align		4
.L_63:
        /*0114*/ 	.byte	0x04, 0x11
        /*0116*/ 	.short	(.L_65 - .L_64)
	.align		4
.L_64:
        /*0118*/ 	.word	index@(_ZN7cutlass13device_kernelIN5flash11enable_sm90INS1_16FlashAttnBwdSm90INS1_25CollectiveMainloopBwdSm90ILi2ELi2ELi2EN4cute5tupleIJNS5_1CILi1EEES8_S8_EEENS6_IJNS7_ILi64EEENS7_ILi128EEENS7_ILi96EEEEEENS_10bfloat16_tEfNS_4arch4Sm90ELb1ELb0ELb1ELb0ELb0ELb1ELb0ELb0ELi2ELi1ELi2ELi1ELb1EEENS1_21CollectiveEpilogueBwdISD_SE_SG_Li256ELb0ELb0ELi1EEENS1_25SingleTileBwdLPTSchedulerILb0ELi128ELb0EEEEEEEEEvNT_6ParamsE)
        /*011c*/ 	.word	0x00000008


	//----- nvinfo : EIATTR_REGCOUNT
	.align		4
.L_65:
        /*0120*/ 	.byte	0x04, 0x2f
        /*0122*/ 	.short	(.L_67 - .L_66)
	.align		4
.L_66:
        /*0124*/ 	.word	index@(_ZN7cutlass13device_kernelIN5flash11enable_sm90INS1_16FlashAttnBwdSm90INS1_25CollectiveMainloopBwdSm90ILi2ELi2ELi2EN4cute5tupleIJNS5_1CILi1EEES8_S8_EEENS6_IJNS7_ILi64EEENS7_ILi128EEENS7_ILi96EEEEEENS_10bfloat16_tEfNS_4arch4Sm90ELb0ELb1ELb1ELb1ELb1ELb1ELb0ELb0ELi2ELi1ELi2ELi1ELb1EEENS1_24CollectiveEpilogueBwdGQAISD_fSG_Li256ELb1ELb1EEENS1_19SingleTileSchedulerILb1ELb0ELb0ELi128EEEEEEEEEvNT_6ParamsE)
        /*0128*/ 	.word	0x000000a8


	//----- nvinfo : EIATTR_FRAME_SIZE
	.align		4
.L_67:
        /*012c*/ 	.byte	0x04, 0x11
        /*012e*/ 	.short	(.L_69 - .L_68)
	.align		4
.L_68:
        /*0130*/ 	.word	index@(_ZN7cutlass13device_kernelIN5flash11enable_sm90INS1_16FlashAttnBwdSm90INS1_25CollectiveMainloopBwdSm90ILi2ELi2ELi2EN4cute5tupleIJNS5_1CILi1EEES8_S8_EEENS6_IJNS7_ILi64EEENS7_ILi128EEENS7_ILi96EEEEEENS_10bfloat16_tEfNS_4arch4Sm90ELb0ELb1ELb1ELb1ELb1ELb1ELb0ELb0ELi2ELi1ELi2ELi1ELb1EEENS1_24CollectiveEpilogueBwdGQAISD_fSG_Li256ELb1ELb1EEENS1_19SingleTileSchedulerILb1ELb0ELb0ELi128EEEEEEEEEvNT_6ParamsE)
        /*0134*/ 	.word	0x00000010


	//----- nvinfo : EIATTR_REGCOUNT
	.align		4
.L_69:
        /*0138*/ 	.byte	0x04, 0x2f
        /*013a*/ 	.short	(.L_71 - .L_70)
	.align		4
.L_70:
        /*013c*/ 	.word	index@(_ZN7cutlass13device_kernelIN5flash11enable_sm90INS1_16FlashAttnBwdSm90INS1_25CollectiveMainloopBwdSm90ILi2ELi2ELi2EN4cute5tupleIJNS5_1CILi1EEES8_S8_EEENS6_IJNS7_ILi64EEENS7_ILi128EEENS7_ILi96EEEEEENS_10bfloat16_tEfNS_4arch4Sm90ELb0ELb1ELb1ELb1ELb0ELb1ELb0ELb0ELi2ELi1ELi2ELi1ELb1EEENS1_24CollectiveEpilogueBwdGQAISD_fSG_Li256ELb1ELb0EEENS1_19SingleTileSchedulerILb1ELb0ELb0ELi128EEEEEEEEEvNT_6ParamsE)
        /*0140*/ 	.word	0x000000a8


	//----- nvinfo : EIATTR_FRAME_SIZE
	.align		4
.L_71:
        /*0144*/ 	.byte	0x04, 0x11
        /*0146*/ 	.short	(.L_73 - .L_72)
	.align		4
.L_72:
        /*0148*/ 	.word	index@(_ZN7cutlass13device_kernelIN5flash11enable_sm90INS1_16FlashAttnBwdSm90INS1_25CollectiveMainloopBwdSm90ILi2ELi2ELi2EN4cute5tupleIJNS5_1CILi1EEES8_S8_EEENS6_IJNS7_ILi64EEENS7_ILi128EEENS7_ILi96EEEEEENS_10bfloat16_tEfNS_4arch4Sm90ELb0ELb1ELb1ELb1ELb0ELb1ELb0ELb0ELi2ELi1ELi2ELi1ELb1EEENS1_24CollectiveEpilogueBwdGQAISD_fSG_Li256ELb1ELb0EEENS1_19SingleTileSchedulerILb1ELb0ELb0ELi128EEEEEEEEEvNT_6ParamsE)
        /*014c*/ 	.word	0x00000010


	//----- nvinfo : EIATTR_REGCOUNT
	.align		4
.L_73:
        /*0150*/ 	.byte	0x04, 0x2f
        /*0152*/ 	.short	(.L_75 - .L_74)
	.align		4
.L_74:
        /*0154*/ 	.word	index@(_ZN7cutlass13device_kernelIN5flash11enable_sm90INS1_16FlashAttnBwdSm90INS1_25CollectiveMainloopBwdSm90ILi2ELi2ELi2EN4cute5tupleIJNS5_1CILi1EEES8_S8_EEENS6_IJNS7_ILi64EEENS7_ILi128EEENS7_ILi96EEEEEENS_10bfloat16_tEfNS_4arch4Sm90ELb0ELb1ELb1ELb1ELb1ELb1ELb0ELb0ELi2ELi1ELi2ELi1ELb1EEENS1_21CollectiveEpilogueBwdISD_SE_SG_Li256ELb1ELb0ELi1EEENS1_19SingleTileSchedulerILb1ELb0ELb0ELi128EEEEEEEEEvNT_6ParamsE)
        /*0158*/ 	.word	0x000000a8


	//----- nvinfo : EIATTR_FRAME_SIZE
	.align		4
.L_75:
        /*015c*/ 	.byte	0x04, 0x11
        /*015e*/ 	.short	(.L_77 - .L_76)
	.align		4
.L_76:
        /*0160*/ 	.word	index@(_ZN7cutlass13device_kernelIN5flash11enable_sm90INS1_16FlashAttnBwdSm90INS1_25CollectiveMainloopBwdSm90ILi2ELi2ELi2EN4cute5tupleIJNS5_1CILi1EEES8_S8_EEENS6_IJNS7_ILi64EEENS7_ILi128EEENS7_ILi96EEEEEENS_10bfloat16_tEfNS_4arch4Sm90ELb0ELb1ELb1ELb1ELb1ELb1ELb0ELb0ELi2ELi1ELi2ELi1ELb1EEENS1_21CollectiveEpilogueBwdISD_SE_SG_Li256ELb1ELb0ELi1EEENS1_19SingleTileSchedulerILb1ELb0ELb0ELi128EEEEEEEEEvNT_6ParamsE)
        /*0164*/ 	.word	0x00000010


	//----- nvinfo : EIATTR_REGCOUNT
	.align		4
.L_77:
        /*0168*/ 	.byte	0x04, 0x2f
        /*016a*/ 	.short	(.L_79 - .L_78)
	.align		4
.L_78:
        /*016c*/ 	.word	index@(_ZN7cutlass13device_kernelIN5flash11enable_sm90INS1_16FlashAttnBwdSm90INS1_25CollectiveMainloopBwdSm90ILi2ELi2ELi2EN4cute5tupleIJNS5_1CILi1EEES8_S8_EEENS6_IJNS7_ILi64EEENS7_ILi128EEENS7_ILi96EEEEEENS_10bfloat16_tEfNS_4arch4Sm90ELb0ELb1ELb1ELb1ELb0ELb1ELb0ELb0ELi2ELi1ELi2ELi1ELb1EEENS1_21CollectiveEpilogueBwdISD_SE_SG_Li256ELb1ELb0ELi1EEENS1_19SingleTileSchedulerILb1ELb0ELb0ELi128EEEEEEEEEvNT_6ParamsE)
        /*0170*/ 	.word	0x000000a8


	//----- nvinfo : EIATTR_FRAME_SIZE
	.align		4
.L_79:
        /*0174*/ 	.byte	0x04, 0x11
        /*0176*/ 	.short	(.L_81 - .L_80)
	.align		4
.L_80:
        /*0178*/ 	.word	index@(_ZN7cutlass13device_kernelIN5flash11enable_sm90INS1_16FlashAttnBwdSm90INS1_25CollectiveMainloopBwdSm90ILi2ELi2ELi2EN4cute5tupleIJNS5_1CILi1EEES8_S8_EEENS6_IJNS7_ILi64EEENS7_ILi128EEENS7_ILi96EEEEEENS_10bfloat16_tEfNS_4arch4Sm90ELb0ELb1ELb1ELb1ELb0ELb1ELb0ELb0ELi2ELi1ELi2ELi1ELb1EEENS1_21CollectiveEpilogueBwdISD_SE_SG_Li256ELb1ELb0ELi1EEENS1_19SingleTileSchedulerILb1ELb0ELb0ELi128EEEEEEEEEvNT_6ParamsE)
        /*017c*/ 	.word	0x00000010


	//----- nvinfo : EIATTR_REGCOUNT
	.align		4
.L_81:
        /*0180*/ 	.byte	0x04, 0x2f
        /*0182*/ 	.short	(.L_83 - .L_82)
	.align		4
.L_82:
        /*0184*/ 	.word	index@(_ZN7cutlass13device_kernelIN5flash11enable_sm90INS1_16FlashAttnBwdSm90INS1_25CollectiveMainloopBwdSm90ILi2ELi2ELi2EN4cute5tupleIJNS5_1CILi1EEES8_S8_EEENS6_IJNS7_ILi64EEENS7_ILi128EEENS7_ILi96EEEEEENS_10bfloat16_tEfNS_4arch4Sm90ELb0ELb1ELb1ELb0ELb1ELb1ELb0ELb0ELi2ELi1ELi2ELi1ELb1EEENS1_24CollectiveEpilogueBwdGQAISD_fSG_Li256ELb0ELb1EEENS1_19SingleTileSchedulerILb0ELb0ELb0ELi128EEEEEEEEEvNT_6ParamsE)
        /*0188*/ 	.word	0x000000a8


	//----- nvinfo : EIATTR_FRAME_SIZE
	.align		4
.L_83:
        /*018c*/ 	.byte	0x04, 0x11
        /*018e*/ 	.short	(.L_85 - .L_84)
	.align		4
.L_84:
        /*0190*/ 	.word	index@(_ZN7cutlass13device_kernelIN5flash11enable_sm90INS1_16FlashAttnBwdSm90INS1_25CollectiveMainloopBwdSm90ILi2ELi2ELi2EN4cute5tupleIJNS5_1CILi1EEES8_S8_EEENS6_IJNS7_ILi64EEENS7_ILi128EEENS7_ILi96EEEEEENS_10bfloat16_tEfNS_4arch4Sm90ELb0ELb1ELb1ELb0ELb1ELb1ELb0ELb0ELi2ELi1ELi2ELi1ELb1EEENS1_24CollectiveEpilogueBwdGQAISD_fSG_Li256ELb0ELb1EEENS1_19SingleTileSchedulerILb0ELb0ELb0ELi128EEEEEEEEEvNT_6ParamsE)
        /*0194*/ 	.word	0x00000008


	//----- nvinfo : EIATTR_REGCOUNT
	.align		4
.L_85:
        /*0198*/ 	.byte	0x04, 0x2f
        /*019a*/ 	.short	(.L_87 - .L_86)
	.align		4
.L_86:
        /*019c*/ 	.word	index@(_ZN7cutlass13device_kernelIN5flash11enable_sm90INS1_16FlashAttnBwdSm90INS1_25CollectiveMainloopBwdSm90ILi2ELi2ELi2EN4cute5tupleIJNS5_1CILi1EEES8_S8_EEENS6_IJNS7_ILi64EEENS7_ILi128EEENS7_ILi96EEEEEENS_10bfloat16_tEfNS_4arch4Sm90ELb0ELb1ELb1ELb0ELb0ELb1ELb0ELb0ELi2ELi1ELi2ELi1ELb1EEENS1_24CollectiveEpilogueBwdGQAISD_fSG_Li256ELb0ELb0EEENS1_19SingleTileSchedulerILb0ELb0ELb0ELi128EEEEEEEEEvNT_6ParamsE)
        /*01a0*/ 	.word	0x000000a8


	//----- nvinfo : EIATTR_FRAME_SIZE
	.align		4
.L_87:
        /*01a4*/ 	.byte	0x04, 0x11
        /*01a6*/ 	.short	(.L_89 - .L_88)
	.align		4
.L_88:
        /*01a8*/ 	.word	index@(_ZN7cutlass13device_kernelIN5flash11enable_sm90INS1_16FlashAttnBwdSm90INS1_25CollectiveMainloopBwdSm90ILi2ELi2ELi2EN4cute5tupleIJNS5_1CILi1EEES8_S8_EEENS6_IJNS7_ILi64EEENS7_ILi128EEENS7_ILi96EEEEEENS_10bfloat16_tEfNS_4arch4Sm90ELb0ELb1ELb1ELb0ELb0ELb1ELb0ELb0ELi2ELi1ELi2ELi1ELb1EEENS1_24CollectiveEpilogueBwdGQAISD_fSG_Li256ELb0ELb0EEENS1_19SingleTileSchedulerILb0ELb0ELb0ELi128EEEEEEEEEvNT_6ParamsE)
        /*01ac*/ 	.word	0x00000008


	//----- nvinfo : EIATTR_REGCOUNT
	.align		4
.L_89:
        /*01b0*/ 	.byte	0x04, 0x2f
        /*01b2*/ 	.short	(.L_91 - .L_90)
	.align		4
.L_90:
        /*01b4*/ 	.word	index@(_ZN7cutlass13device_kernelIN5flash11enable_sm90INS1_16FlashAttnBwdSm90INS1_25CollectiveMainloopBwdSm90ILi2ELi2ELi2EN4cute5tupleIJNS5_1CILi1EEES8_S8_EEENS6_IJNS7_ILi64EEENS7_ILi128EEENS7_ILi96EEEEEENS_10bfloat16_tEfNS_4arch4Sm90ELb0ELb1ELb1ELb0ELb1ELb1ELb0ELb0ELi2ELi1ELi2ELi1ELb1EEENS1_21CollectiveEpilogueBwdISD_SE_SG_Li256ELb0ELb0ELi1EEENS1_19SingleTileSchedulerILb0ELb0ELb0ELi128EEEEEEEEEvNT_6ParamsE)
        /*01b8*/ 	.word	0x000000a8


	//----- nvinfo : EIATTR_FRAME_SIZE
	.align		4
.L_91:
        /*01bc*/ 	.byte	0x04, 0x11
        /*01be*/ 	.short	(.L_93 - .L_92)
	.align		4
.L_92:
        /*01c0*/ 	.word	index@(_ZN7cutlass13device_kernelIN5flash11enable_sm90INS1_16FlashAttnBwdSm90INS1_25CollectiveMainloopBwdSm90ILi2ELi2ELi2EN4cute5tupleIJNS5_1CILi1EEES8_S8_EEENS6_IJNS7_ILi64EEENS7_ILi128EEENS7_ILi96EEEEEENS_10bfloat16_tEfNS_4arch4Sm90ELb0ELb1ELb1ELb0ELb1ELb1ELb0ELb0ELi2ELi1ELi2ELi1ELb1EEENS1_21CollectiveEpilogueBwdISD_SE_SG_Li256ELb0ELb0ELi1EEENS1_19SingleTileSchedulerILb0ELb0ELb0ELi128EEEEEEEEEvNT_6ParamsE)
        /*01c4*/ 	.word	0x00000008


	//----- nvinfo : EIATTR_REGCOUNT
	.align		4
.L_93:
        /*01c8*/ 	.byte	0x04, 0x2f
        /*01ca*/ 	.short	(.L_95 - .L_94)
	.align		4
.L_94:
        /*01cc*/ 	.word	index@(_ZN7cutlass13device_kernelIN5flash11enable_sm90INS1_16FlashAttnBwdSm90INS1_25CollectiveMainloopBwdSm90ILi2ELi2ELi2EN4cute5tupleIJNS5_1CILi1EEES8_S8_EEENS6_IJNS7_ILi64EEENS7_ILi128EEENS7_ILi96EEEEEENS_10bfloat16_tEfNS_4arch4Sm90ELb0ELb1ELb1ELb0ELb0ELb1ELb0ELb0ELi2ELi1ELi2ELi1ELb1EEENS1_21CollectiveEpilogueBwdISD_SE_SG_Li256ELb0ELb0ELi1EEENS1_19SingleTileSchedulerILb0ELb0ELb0ELi128EEEEEEEEEvNT_6ParamsE)
        /*01d0*/ 	.word	0x000000a8


	//----- nvinfo : EIATTR_FRAME_SIZE
	.align		4
.L_95:
        /*01d4*/ 	.byte	0x04, 0x11
        /*01d6*/ 	.short	(.L_97 - .L_96)
	.align		4
.L_96:
        /*01d8*/ 	.word	index@(_ZN7cutlass13device_kernelIN5flash11enable_sm90INS1_16FlashAttnBwdSm90INS1_25CollectiveMainloopBwdSm90ILi2ELi2ELi2EN4cute5tupleIJNS5_1CILi1EEES8_S8_EEENS6_IJNS7_ILi64EEENS7_ILi128EEENS7_ILi96EEEEEENS_10bfloat16_tEfNS_4arch4Sm90ELb0ELb1ELb1ELb0ELb0ELb1ELb0ELb0ELi2ELi1ELi2ELi1ELb1EEENS1_21CollectiveEpilogueBwdISD_SE_SG_Li256ELb0ELb0ELi1EEENS1_19SingleTileSchedulerILb0ELb0ELb0ELi128EEEEEEEEEvNT_6ParamsE)
        /*01dc*/ 	.word	0x00000008


	//----- nvinfo : EIATTR_REGCOUNT
	.align		4
.L_97:
        /*01e0*/ 	.byte	0x04, 0x2f
        /*01e2*/ 	.short	(.L_99 - .L_98)
	.align		4
.L_98:
        /*01e4*/ 	.word	index@(_ZN7cutlass13device_kernelIN5flash11enable_sm90INS1_16FlashAttnBwdSm90INS1_25CollectiveMainloopBwdSm90ILi2ELi2ELi2EN4cute5tupleIJNS5_1CILi1EEES8_S8_EEENS6_IJNS7_ILi64EEENS7_ILi128EEENS7_ILi96EEEEEENS_10bfloat16_tEfNS_4arch4Sm90ELb0ELb0ELb1ELb1ELb1ELb1ELb0ELb0ELi2ELi1ELi2ELi1ELb1EEENS1_24CollectiveEpilogueBwdGQAISD_fSG_Li256ELb1ELb1EEENS1_19SingleTileSchedulerILb1ELb0ELb0ELi128EEEEEEEEEvNT_6ParamsE)
        /*01e8*/ 	.word	0x000000a8


	//----- nvinfo : EIATTR_FRAME_SIZE
	.align		4
.L_99:
        /*01ec*/ 	.byte	0x04, 0x11
        /*01ee*/ 	.short	(.L_101 - .L_100)
	.align		4
.L_100:
        /*01f0*/ 	.word	index@(_ZN7cutlass13device_kernelIN5flash11enable_sm90INS1_16FlashAttnBwdSm90INS1_25CollectiveMainloopBwdSm90ILi2ELi2ELi2EN4cute5tupleIJNS5_1CILi1EEES8_S8_EEENS6_IJNS7_ILi64EEENS7_ILi128EEENS7_ILi96EEEEEENS_10bfloat16_tEfNS_4arch4Sm90ELb0ELb0ELb1ELb1ELb1ELb1ELb0ELb0ELi2ELi1ELi2ELi1ELb1EEENS1_24CollectiveEpilogueBwdGQAISD_fSG_Li256ELb1ELb1EEENS1_19SingleTileSchedulerILb1ELb0ELb0ELi128EEEEEEEEEvNT_6ParamsE)
        /*01f4*/ 	.word	0x00000000


	//----- nvinfo : EIATTR_REGCOUNT
	.align		4
.L_101:
        /*01f8*/ 	.byte	0x04, 0x2f
        /*01fa*/ 	.short	(.L_103 - .L_102)
	.align		4
.L_102:
        /*01fc*/ 	.word	index@(_ZN7cutlass13device_kernelIN5flash11enable_sm90INS1_16FlashAttnBwdSm90INS1_25CollectiveMainloopBwdSm90ILi2ELi2ELi2EN4cute5tupleIJNS5_1CILi1EEES8_S8_EEENS6_IJNS7_ILi64EEENS7_ILi128EEENS7_ILi96EEEEEENS_10bfloat16_tEfNS_4arch4Sm90ELb0ELb0ELb1ELb1ELb0ELb1ELb0ELb0ELi2ELi1ELi2ELi1ELb1EEENS1_24CollectiveEpilogueBwdGQAISD_fSG_Li256ELb1ELb0EEENS1_19SingleTileSchedulerILb1ELb0ELb0ELi128EEEEEEEEEvNT_6ParamsE)
        /*0200*/ 	.word	0x000000a8


	//----- nvinfo : EIATTR_FRAME_SIZE
	.align		4
.L_103:
        /*0204*/ 	.byte	0x04, 0x11
        /*0206*/ 	.short	(.L_105 - .L_104)
	.align		4
.L_104:
        /*0208*/ 	.word	index@(_ZN7cutlass13device_kernelIN5flash11enable_sm90INS1_16FlashAttnBwdSm90INS1_25CollectiveMainloopBwdSm90ILi2ELi2ELi2EN4cute5tupleIJNS5_1CILi1EEES8_S8_EEENS6_IJNS7_ILi64EEENS7_ILi128EEENS7_ILi96EEEEEENS_10bfloat16_tEfNS_4arch4Sm90ELb0ELb0ELb1ELb1ELb0ELb1ELb0ELb0ELi2ELi1ELi2ELi1ELb1EEENS1_24CollectiveEpilogueBwdGQAISD_fSG_Li256ELb1ELb0EEENS1_19SingleTileSchedulerILb1ELb0ELb0ELi128EEEEEEEEEvNT_6ParamsE)
        /*020c*/ 	.word	0x00000000


	//----- nvinfo : EIATTR_REGCOUNT
	.align		4
.L_105:
        /*0210*/ 	.byte	0x04, 0x2f
        /*0212*/ 	.short	(.L_107 - .L_106)
	.align		4
.L_106:
        /*0214*/ 	.word	index@(_ZN7cutlass13device_kernelIN5flash11enable_sm90INS1_16FlashAttnBwdSm90INS1_25CollectiveMainloopBwdSm90ILi2ELi2ELi2EN4cute5tupleIJNS5_1CILi1EEES8_S8_EEENS6_IJNS7_ILi64EEENS7_ILi128EEENS7_ILi96EEEEEENS_10bfloat16_tEfNS_4arch4Sm90ELb0ELb0ELb1ELb1ELb1ELb1ELb0ELb0ELi2ELi1ELi2ELi1ELb1EEENS1_21CollectiveEpilogueBwdISD_SE_SG_Li256ELb1ELb0ELi1EEENS1_19SingleTileSchedulerILb1ELb0ELb0ELi128EEEEEEEEEvNT_6ParamsE)
        /*0218*/ 	.word	0x000000a8


	//----- nvinfo : EIATTR_FRAME_SIZE
	.align		4
.L_107:
        /*021c*/ 	.byte	0x04, 0x11
        /*021e*/ 	.short	(.L_109 - .L_108)
	.align		4
.L_108:
        /*0220*/ 	.word	index@(_ZN7cutlass13device_kernelIN5flash11enable_sm90INS1_16FlashAttnBwdSm90INS1_25CollectiveMainloopBwdSm90ILi2ELi2ELi2EN4cute5tupleIJNS5_1CILi1EEES8_S8_EEENS6_IJNS7_ILi64EEENS7_ILi128EEENS7_ILi96EEEEEENS_10bfloat16_tEfNS_4arch4Sm90ELb0ELb0ELb1ELb1ELb1ELb1ELb0ELb0ELi2ELi1ELi2ELi1ELb1EEENS1_21CollectiveEpilogueBwdISD_SE_SG_Li256ELb1ELb0ELi1EEENS1_19SingleTileSchedulerILb1ELb0ELb0ELi128EEEEEEEEEvNT_6ParamsE)
        /*0224*/ 	.word	0x00000000


	//----- nvinfo : EIATTR_REGCOUNT
	.align		4
.L_109:
        /*0228*/ 	.byte	0x04, 0x2f
        /*022a*/ 	.short	(.L_111 - .L_110)
	.align		4
.L_110:
        /*022c*/ 	.word	index@(_ZN7cutlass13device_kernelIN5flash11enable_sm90INS1_16FlashAttnBwdSm90INS1_25CollectiveMainloopBwdSm90ILi2ELi2ELi2EN4cute5tupleIJNS5_1CILi1EEES8_S8_EEENS6_IJNS7_ILi64EEENS7_ILi128EEENS7_ILi96EEEEEENS_10bfloat16_tEfNS_4arch4Sm90ELb0ELb0ELb1ELb1ELb0ELb1ELb0ELb0ELi2ELi1ELi2ELi1ELb1EEENS1_21CollectiveEpilogueBwdISD_SE_SG_Li256ELb1ELb0ELi1EEENS1_19SingleTileSchedulerILb1ELb0ELb0ELi128EEEEEEEEEvNT_6ParamsE)
        /*0230*/ 	.word	0x000000a8


	//----- nvinfo : EIATTR_FRAME_SIZE
	.align		4
.L_111:
        /*0234*/ 	.byte	0x04, 0x11
        /*0236*/ 	.short	(.L_113 - .L_112)
	.align		4
.L_112:
        /*0238*/ 	.word	index@(_ZN7cutlass13device_kernelIN5flash11enable_sm90INS1_16FlashAttnBwdSm90INS1_25CollectiveMainloopBwdSm90ILi2ELi2ELi2EN4cute5tupleIJNS5_1CILi1EEES8_S8_EEENS6_IJNS7_ILi64EEENS7_ILi128EEENS7_ILi96EEEEEENS_10bfloat16_tEfNS_4arch4Sm90ELb0ELb0ELb1ELb1ELb0ELb1ELb0ELb0ELi2ELi1ELi2ELi1ELb1EEENS1_21CollectiveEpilogueBwdISD_SE_SG_Li256ELb1ELb0ELi1EEENS1_19SingleTileSchedulerILb1ELb0ELb0ELi128EEEEEEEEEvNT_6ParamsE)
        /*023c*/ 	.word	0x00000000


	//----- nvinfo : EIATTR_REGCOUNT
	.align		4
.L_113:
        /*0240*/ 	.byte	0x04, 0x2f
        /*0242*/ 	.short	(.L_115 - .L_114)
	.align		4
.L_114:
        /*0244*/ 	.word	index@(_ZN7cutlass13device_kernelIN5flash11enable_sm90INS1_16FlashAttnBwdSm90INS1_25CollectiveMainloopBwdSm90ILi2ELi2ELi2EN4cute5tupleIJNS5_1CILi1EEES8_S8_EEENS6_IJNS7_ILi64EEENS7_ILi128EEENS7_ILi96EEEEEENS_10bfloat16_tEfNS_4arch4Sm90ELb0ELb0ELb1ELb0ELb1ELb1ELb0ELb0ELi2ELi1ELi2ELi1ELb1EEENS1_24CollectiveEpilogueBwdGQAISD_fSG_Li256ELb0ELb1EEENS1_19SingleTileSchedulerILb0ELb0ELb0ELi128EEEEEEEEEvNT_6ParamsE)
        /*0248*/ 	.word	0x000000a8


	//----- nvinfo : EIATTR_FRAME_SIZE
	.align		4
.L_115:
        /*024c*/ 	.byte	0x04, 0x11
        /*024e*/ 	.short	(.L_117 - .L_116)
	.align		4
.L_116:
        /*0250*/ 	.word	index@(_ZN7cutlass13device_kernelIN5flash11enable_sm90INS1_16FlashAttnBwdSm90INS1_25CollectiveMainloopBwdSm90ILi2ELi2ELi2EN4cute5tupleIJNS5_1CILi1EEES8_S8_EEENS6_IJNS7_ILi64EEENS7_ILi128EEENS7_ILi96EEEEEENS_10bfloat16_tEfNS_4arch4Sm90ELb0ELb0ELb1ELb0ELb1ELb1ELb0ELb0ELi2ELi1ELi2ELi1ELb1EEENS1_24CollectiveEpilogueBwdGQAISD_fSG_Li256ELb0ELb1EEENS1_19SingleTileSchedulerILb0ELb0ELb0ELi128EEEEEEEEEvNT_6ParamsE)
        /*0254*/ 	.word	0x00000000


	//----- nvinfo : EIATTR_REGCOUNT
	.align		4
.L_117:
        /*0258*/ 	.byte	0x04, 0x2f
        /*025a*/ 	.short	(.L_119 - .L_118)
	.align		4
.L_118:
        /*025c*/ 	.word	index@(_ZN7cutlass13device_kernelIN5flash11enable_sm90INS1_16FlashAttnBwdSm90INS1_25CollectiveMainloopBwdSm90ILi2ELi2ELi2EN4cute5tupleIJNS5_1CILi1EEES8_S8_EEENS6_IJNS7_ILi64EEENS7_ILi128EEENS7_ILi96EEEEEENS_10bfloat16_tEfNS_4arch4Sm90ELb0ELb0ELb1ELb0ELb0ELb1ELb0ELb0ELi2ELi1ELi2ELi1ELb1EEENS1_24CollectiveEpilogueBwdGQAISD_fSG_Li256ELb0ELb0EEENS1_19SingleTileSchedulerILb0ELb0ELb0ELi128EEEEEEEEEvNT_6ParamsE)
        /*0260*/ 	.word	0x000000a8


	//----- nvinfo : EIATTR_FRAME_SIZE
	.align		4
.L_119:
        /*0264*/ 	.byte	0x04, 0x11
        /*0266*/ 	.short	(.L_121 - .L_120)
	.align		4
.L_120:
        /*0268*/ 	.word	index@(_ZN7cutlass13device_kernelIN5flash11enable_sm90INS1_16FlashAttnBwdSm90INS1_25CollectiveMainloopBwdSm90ILi2ELi2ELi2EN4cute5tupleIJNS5_1CILi1EEES8_S8_EEENS6_IJNS7_ILi64EEENS7_ILi128EEENS7_ILi96EEEEEENS_10bfloat16_tEfNS_4arch4Sm90ELb0ELb0ELb1ELb0ELb0ELb1ELb0ELb0ELi2ELi1ELi2ELi1ELb1EEENS1_24CollectiveEpilogueBwdGQAISD_fSG_Li256ELb0ELb0EEENS1_19SingleTileSchedulerILb0ELb0ELb0ELi128EEEEEEEEEvNT_6ParamsE)
        /*026c*/ 	.word	0x00000000


	//----- nvinfo : EIATTR_REGCOUNT
	.align		4
.L_121:
        /*0270*/ 	.byte	0x04, 0x2f
        /*0272*/ 	.short	(.L_123 - .L_122)
	.align		4
.L_122:
        /*0274*/ 	.word	index@(_ZN7cutlass13device_kernelIN5flash11enable_sm90INS1_16FlashAttnBwdSm90INS1_25CollectiveMainloopBwdSm90ILi2ELi2ELi2EN4cute5tupleIJNS5_1CILi1EEES8_S8_EEENS6_IJNS7_ILi64EEENS7_ILi128EEENS7_ILi96EEEEEENS_10bfloat16_tEfNS_4arch4Sm90ELb0ELb0ELb1ELb0ELb1ELb1ELb0ELb0ELi2ELi1ELi2ELi1ELb1EEENS1_21CollectiveEpilogueBwdISD_SE_SG_Li256ELb0ELb0ELi1EEENS1_19SingleTileSchedulerILb0ELb0ELb0ELi128EEEEEEEEEvNT_6ParamsE)
        /*0278*/ 	.word	0x000000a8


	//----- nvinfo : EIATTR_FRAME_SIZE
	.align		4
.L_123:
        /*027c*/ 	.byte	0x04, 0x11
        /*027e*/ 	.short	(.L_125 - .L_124)
	.align		4
.L_124:
        /*0280*/ 	.word	index@(_ZN7cutlass13device_kernelIN5flash11enable_sm90INS1_16FlashAttnBwdSm90INS1_25CollectiveMainloopBwdSm90ILi2ELi2ELi2EN4cute5tupleIJNS5_1CILi1EEES8_S8_EEENS6_IJNS7_ILi64EEENS7_ILi128EEENS7_ILi96EEEEEENS_10bfloat16_tEfNS_4arch4Sm90ELb0ELb0ELb1ELb0ELb1ELb1ELb0ELb0ELi2ELi1ELi2ELi1ELb1EEENS1_21CollectiveEpilogueBwdISD_SE_SG_Li256ELb0ELb0ELi1EEENS1_19SingleTileSchedulerILb0ELb0ELb0ELi128EEEEEEEEEvNT_6ParamsE)
        /*0284*/ 	.word	0x00000000


	//----- nvinfo : EIATTR_REGCOUNT
	.align		4
.L_125:
        /*0288*/ 	.byte	0x04, 0x2f
        /*028a*/ 	.short	(.L_127 - .L_126)
	.align		4
.L_126:
        /*028c*/ 	.word	index@(_ZN7cutlass13device_kernelIN5flash11enable_sm90INS1_16FlashAttnBwdSm90INS1_25CollectiveMainloopBwdSm90ILi2ELi2ELi2EN4cute5tupleIJNS5_1CILi1EEES8_S8_EEENS6_IJNS7_ILi64EEENS7_ILi128EEENS7_ILi96EEEEEENS_10bfloat16_tEfNS_4arch4Sm90ELb0ELb0ELb1ELb0ELb0ELb1ELb0ELb0ELi2ELi1ELi2ELi1ELb1EEENS1_21CollectiveEpilogueBwdISD_SE_SG_Li256ELb0ELb0ELi1EEENS1_19SingleTileSchedulerILb0ELb0ELb0ELi128EEEEEEEEEvNT_6ParamsE)
        /*0290*/ 	.word	0x000000a8


	//----- nvinfo : EIATTR_FRAME_SIZE
	.align		4
.L_127:
        /*0294*/ 	.byte	0x04, 0x11
        /*0296*/ 	.short	(.L_129 - .L_128)
	.align		4
.L_128:
        /*0298*/ 	.word	index@(_ZN7cutlass13device_kernelIN5flash11enable_sm90INS1_16FlashAttnBwdSm90INS1_25CollectiveMainloopBwdSm90ILi2ELi2ELi2EN4cute5tupleIJNS5_1CILi1EEES8_S8_EEENS6_IJNS7_ILi64EEENS7_ILi128EEENS7_ILi96EEEEEENS_10bfloat16_tEfNS_4arch4Sm90ELb0ELb0ELb1ELb0ELb0ELb1ELb0ELb0ELi2ELi1ELi2ELi1ELb1EEENS1_21CollectiveEpilogueBwdISD_SE_SG_Li256ELb0ELb0ELi1EEENS1_19SingleTileSchedulerILb0ELb0ELb0ELi128EEEEEEEEEvNT_6ParamsE)
        /*029c*/ 	.word	0x00000000


	//----- nvinfo : EIATTR_MIN_STACK_SIZE
	.align		4
.L_129:
        /*02a0*/ 	.byte	0x04, 0x12
        /*02a2*/ 	.short	(.L_131 - .L_130)
	.align		4
.L_130:
        /*02a4*/ 	.word	index@(_ZN7cutlass13device_kernelIN5flash11enable_sm90INS1_16FlashAttnBwdSm90INS1_25CollectiveMainloopBwdSm90ILi2ELi2ELi2EN4cute5tupleIJNS5_1CILi1EEES8_S8_EEENS6_IJNS7_ILi64EEENS7_ILi128EEENS7_ILi96EEEEEENS_10bfloat16_tEfNS_4arch4Sm90ELb0ELb0ELb1ELb0ELb0ELb1ELb0ELb0ELi2ELi1ELi2ELi1ELb1EEENS1_21CollectiveEpilogueBwdISD_SE_SG_Li256ELb0ELb0ELi1EEENS1_19SingleTileSchedulerILb0ELb0ELb0ELi128EEEEEEEEEvNT_6ParamsE)
        /*02a8*/ 	.word	0x00000000


	//----- nvinfo : EIATTR_MIN_STACK_SIZE
	.align		4
.L_131:
        /*02ac*/ 	.byte	0x04, 0x12
        /*02ae*/ 	.short	(.L_133 - .L_132)
	.align		4
.L_132:
        /*02b0*/ 	.word	index@(_ZN7cutlass13device_kernelIN5flash11enable_sm90INS1_16FlashAttnBwdSm90INS1_25CollectiveMainloopBwdSm90ILi2ELi2ELi2EN4cute5tupleIJNS5_1CILi1EEES8_S8_EEENS6_IJNS7_ILi64EEENS7_ILi128EEENS7_ILi96EEEEEENS_10bfloat16_tEfNS_4arch4Sm90ELb0ELb0ELb1ELb0ELb1ELb1ELb0ELb0ELi2ELi1ELi2ELi1ELb1EEENS1_21CollectiveEpilogueBwdISD_SE_SG_Li256ELb0ELb0ELi1EEENS1_19SingleTileSchedulerILb0ELb0ELb0ELi128EEEEEEEEEvNT_6ParamsE)
        /*02b4*/ 	.word	0x00000000


	//----- nvinfo : EIATTR_MIN_STACK_SIZE
	.align		4
.L_133:
        /*02b8*/ 	.byte	0x04, 0x12
        /*02ba*/ 	.short	(.L_135 - .L_134)
	.align		4
.L_134:
        /*02bc*/ 	.word	index@(_ZN7cutlass13device_kernelIN5flash11enable_sm90INS1_16FlashAttnBwdSm90INS1_25CollectiveMainloopBwdSm90ILi2ELi2ELi2EN4cute5tupleIJNS5_1CILi1EEES8_S8_EEENS6_IJNS7_ILi64EEENS7_ILi128EEENS7_ILi96EEEEEENS_10bfloat16_tEfNS_4arch4Sm90ELb0ELb0ELb1ELb0ELb0ELb1ELb0ELb0ELi2ELi1ELi2ELi1ELb1EEENS1_24CollectiveEpilogueBwdGQAISD_fSG_Li256ELb0ELb0EEENS1_19SingleTileSchedulerILb0ELb0ELb0ELi128EEEEEEEEEvNT_6ParamsE)
        /*02c0*/ 	.word	0x00000000


	//----- nvinfo : EIATTR_MIN_STACK_SIZE
	.align		4
.L_135:
        /*02c4*/ 	.byte	0x04, 0x12
        /*02c6*/ 	.short	(.L_137 - .L_136)
	.align		4
.L_136:
        /*02c8*/ 	.word	index@(_ZN7cutlass13device_kernelIN5flash11enable_sm90INS1_16FlashAttnBwdSm90INS1_25CollectiveMainloopBwdSm90ILi2ELi2ELi2EN4cute5tupleIJNS5_1CILi1EEES8_S8_EEENS6_IJNS7_ILi64EEENS7_ILi128EEENS7_ILi96EEEEEENS_10bfloat16_tEfNS_4arch4Sm90ELb0ELb0ELb1ELb0ELb1ELb1ELb0ELb0ELi2ELi1ELi2ELi1ELb1EEENS1_24CollectiveEpilogueBwdGQAISD_fSG_Li256ELb0ELb1EEENS1_19SingleTileSchedulerILb0ELb0ELb0ELi128EEEEEEEEEvNT_6ParamsE)
        /*02cc*/ 	.word	0x00000000


	//----- nvinfo : EIATTR_MIN_STACK_SIZE
	.align		4
.L_137:
        /*02d0*/ 	.byte	0x04, 0x12
        /*02d2*/ 	.short	(.L_139 - .L_138)
	.align		4
.L_138:
        /*02d4*/ 	.word	index@(_ZN7cutlass13device_kernelIN5flash11enable_sm90INS1_16FlashAttnBwdSm90INS1_25CollectiveMainloopBwdSm90ILi2ELi2ELi2EN4cute5tupleIJNS5_1CILi1EEES8_S8_EEENS6_IJNS7_ILi64EEENS7_ILi128EEENS7_ILi96EEEEEENS_10bfloat16_tEfNS_4arch4Sm90ELb0ELb0ELb1ELb1ELb0ELb1ELb0ELb0ELi2ELi1ELi2ELi1ELb1EEENS1_21CollectiveEpilogueBwdISD_SE_SG_Li256ELb1ELb0ELi1EEENS1_19SingleTileSchedulerILb1ELb0ELb0ELi128EEEEEEEEEvNT_6ParamsE)
        /*02d8*/ 	.word	0x00000000


	//----- nvinfo : EIATTR_MIN_STACK_SIZE
	.align		4
.L_139:
        /*02dc*/ 	.byte	0x04, 0x12
        /*02de*/ 	.short	(.L_141 - .L_140)
	.align		4
.L_140:
        /*02e0*/ 	.word	index@(_ZN7cutlass13device_kernelIN5flash11enable_sm90INS1_16FlashAttnBwdSm90INS1_25CollectiveMainloopBwdSm90ILi2ELi2ELi2EN4cute5tupleIJNS5_1CILi1EEES8_S8_EEENS6_IJNS7_ILi64EEENS7_ILi128EEENS7_ILi96EEEEEENS_10bfloat16_tEfNS_4arch4Sm90ELb0ELb0ELb1ELb1ELb1ELb1ELb0ELb0ELi2ELi1ELi2ELi1ELb1EEENS1_21CollectiveEpilogueBwdISD_SE_SG_Li256ELb1ELb0ELi1EEENS1_19SingleTileSchedulerILb1ELb0ELb0ELi128EEEEEEEEEvNT_6ParamsE)
        /*02e4*/ 	.word	0x00000000


	//----- nvinfo : EIATTR_MIN_STACK_SIZE
	.align		4
.L_141:
        /*02e8*/ 	.byte	0x04, 0x12
        /*02ea*/ 	.short	(.L_143 - .L_142)
	.align		4
.L_142:
        /*02ec*/ 	.word	index@(_ZN7cutlass13device_kernelIN5flash11enable_sm90INS1_16FlashAttnBwdSm90INS1_25CollectiveMainloopBwdSm90ILi2ELi2ELi2EN4cute5tupleIJNS5_1CILi1EEES8_S8_EEENS6_IJNS7_ILi64EEENS7_ILi128EEENS7_ILi96EEEEEENS_10bfloat16_tEfNS_4arch4Sm90ELb0ELb0ELb1ELb1ELb0ELb1ELb0ELb0ELi2ELi1ELi2ELi1ELb1EEENS1_24CollectiveEpilogueBwdGQAISD_fSG_Li256ELb1ELb0EEENS1_19SingleTileSchedulerILb1ELb0ELb0ELi128EEEEEEEEEvNT_6ParamsE)
        /*02f0*/ 	.word	0x00000000


	//----- nvinfo : EIATTR_MIN_STACK_SIZE
	.align		4
.L_143:
        /*02f4*/ 	.byte	0x04, 0x12
        /*02f6*/ 	.short	(.L_145 - .L_144)
	.align		4
.L_144:
        /*02f8*/ 	.word	index@(_ZN7cutlass13device_kernelIN5flash11enable_sm90INS1_16FlashAttnBwdSm90INS1_25CollectiveMainloopBwdSm90ILi2ELi2ELi2EN4cute5tupleIJNS5_1CILi1EEES8_S8_EEENS6_IJNS7_ILi64EEENS7_ILi128EEENS7_ILi96EEEEEENS_10bfloat16_tEfNS_4arch4Sm90ELb0ELb0ELb1ELb1ELb1ELb1ELb0ELb0ELi2ELi1ELi2ELi1ELb1EEENS1_24CollectiveEpilogueBwdGQAISD_fSG_Li256ELb1ELb1EEENS1_19SingleTileSchedulerILb1ELb0ELb0ELi128EEEEEEEEEvNT_6ParamsE)
        /*02fc*/ 	.word	0x00000000


	//----- nvinfo : EIATTR_MIN_STACK_SIZE
	.align		4
.L_145:
        /*0300*/ 	.byte	0x04, 0x12
        /*0302*/ 	.short	(.L_147 - .L_146)
	.align		4
.L_146:
        /*0304*/ 	.word	index@(_ZN7cutlass13device_kernelIN5flash11enable_sm90INS1_16FlashAttnBwdSm90INS1_25CollectiveMainloopBwdSm90ILi2ELi2ELi2EN4cute5tupleIJNS5_1CILi1EEES8_S8_EEENS6_IJNS7_ILi64EEENS7_ILi128EEENS7_ILi96EEEEEENS_10bfloat16_tEfNS_4arch4Sm90ELb0ELb1ELb1ELb0ELb0ELb1ELb0ELb0ELi2ELi1ELi2ELi1ELb1EEENS1_21CollectiveEpilogueBwdISD_SE_SG_Li256ELb0ELb0ELi1EEENS1_19SingleTileSchedulerILb0ELb0ELb0ELi128EEEEEEEEEvNT_6ParamsE)
        /*0308*/ 	.word	0x00000008


	//----- nvinfo : EIATTR_MIN_STACK_SIZE
	.align		4
.L_147:
        /*030c*/ 	.byte	0x04, 0x12
        /*030e*/ 	.short	(.L_149 - .L_148)
	.align		4
.L_148:
        /*0310*/ 	.word	index@(_ZN7cutlass13device_kernelIN5flash11enable_sm90INS1_16FlashAttnBwdSm90INS1_25CollectiveMainloopBwdSm90ILi2ELi2ELi2EN4cute5tupleIJNS5_1CILi1EEES8_S8_EEENS6_IJNS7_ILi64EEENS7_ILi128EEENS7_ILi96EEEEEENS_10bfloat16_tEfNS_4arch4Sm90ELb0ELb1ELb1ELb0ELb1ELb1ELb0ELb0ELi2ELi1ELi2ELi1ELb1EEENS1_21CollectiveEpilogueBwdISD_SE_SG_Li256ELb0ELb0ELi1EEENS1_19SingleTileSchedulerILb0ELb0ELb0ELi128EEEEEEEEEvNT_6ParamsE)
        /*0314*/ 	.word	0x00000008


	//----- nvinfo : EIATTR_MIN_STACK_SIZE
	.align		4
.L_149:
        /*0318*/ 	.byte	0x04, 0x12
        /*031a*/ 	.short	(.L_151 - .L_150)
	.align		4
.L_150:
        /*031c*/ 	.word	index@(_ZN7cutlass13device_kernelIN5flash11enable_sm90INS1_16FlashAttnBwdSm90INS1_25CollectiveMainloopBwdSm90ILi2ELi2ELi2EN4cute5tupleIJNS5_1CILi1EEES8_S8_EEENS6_IJNS7_ILi64EEENS7_ILi128EEENS7_ILi96EEEEEENS_10bfloat16_tEfNS_4arch4Sm90ELb0ELb1ELb1ELb0ELb0ELb1ELb0ELb0ELi2ELi1ELi2ELi1ELb1EEENS1_24CollectiveEpilogueBwdGQAISD_fSG_Li256ELb0ELb0EEENS1_19SingleTileSchedulerILb0ELb0ELb0ELi128EEEEEEEEEvNT_6ParamsE)
        /*0320*/ 	.word	0x00000008


	//----- nvinfo : EIATTR_MIN_STACK_SIZE
	.align		4
.L_151:
        /*0324*/ 	.byte	0x04, 0x12
        /*0326*/ 	.short	(.L_153 - .L_152)
	.align		4
.L_152:
        /*0328*/ 	.word	index@(_ZN7cutlass13device_kernelIN5flash11enable_sm90INS1_16FlashAttnBwdSm90INS1_25CollectiveMainloopBwdSm90ILi2ELi2ELi2EN4cute5tupleIJNS5_1CILi1EEES8_S8_EEENS6_IJNS7_ILi64EEENS7_ILi128EEENS7_ILi96EEEEEENS_10bfloat16_tEfNS_4arch4Sm90ELb0ELb1ELb1ELb0ELb1ELb1ELb0ELb0ELi2ELi1ELi2ELi1ELb1EEENS1_24CollectiveEpilogueBwdGQAISD_fSG_Li256ELb0ELb1EEENS1_19SingleTileSchedulerILb0ELb0ELb0ELi128EEEEEEEEEvNT_6ParamsE)
        /*032c*/ 	.word	0x00000008


	//----- nvinfo : EIATTR_MIN_STACK_SIZE
	.align		4
.L_153:
        /*0330*/ 	.byte	0x04, 0x12
        /*0332*/ 	.short	(.L_155 - .L_154)
	.align		4
.L_154:
        /*0334*/ 	.word	index@(_ZN7cutlass13device_kernelIN5flash11enable_sm90INS1_16FlashAttnBwdSm90INS1_25CollectiveMainloopBwdSm90ILi2ELi2ELi2EN4cute5tupleIJNS5_1CILi1EEES8_S8_EEENS6_IJNS7_ILi64EEENS7_ILi128EEENS7_ILi96EEEEEENS_10bfloat16_tEfNS_4arch4Sm90ELb0ELb1ELb1ELb1ELb0ELb1ELb0ELb0ELi2ELi1ELi2ELi1ELb1EEENS1_21CollectiveEpilogueBwdISD_SE_SG_Li256ELb1ELb0ELi1EEENS1_19SingleTileSchedulerILb1ELb0ELb0ELi128EEEEEEEEEvNT_6ParamsE)
        /*0338*/ 	.word	0x00000010


	//----- nvinfo : EIATTR_MIN_STACK_SIZE
	.align		4
.L_155:
        /*033c*/ 	.byte	0x04, 0x12
        /*033e*/ 	.short	(.L_157 - .L_156)
	.align		4
.L_156:
        /*0340*/ 	.word	index@(_ZN7cutlass13device_kernelIN5flash11enable_sm90INS1_16FlashAttnBwdSm90INS1_25CollectiveMainloopBwdSm90ILi2ELi2ELi2EN4cute5tupleIJNS5_1CILi1EEES8_S8_EEENS6_IJNS7_ILi64EEENS7_ILi128EEENS7_ILi96EEEEEENS_10bfloat16_tEfNS_4arch4Sm90ELb0ELb1ELb1ELb1ELb1ELb1ELb0ELb0ELi2ELi1ELi2ELi1ELb1EEENS1_21CollectiveEpilogueBwdISD_SE_SG_Li256ELb1ELb0ELi1EEENS1_19SingleTileSchedulerILb1ELb0ELb0ELi128EEEEEEEEEvNT_6ParamsE)
        /*0344*/ 	.word	0x00000010


	//----- nvinfo : EIATTR_MIN_STACK_SIZE
	.align		4
.L_157:
        /*0348*/ 	.byte	0x04, 0x12
        /*034a*/ 	.short	(.L_159 - .L_158)
	.align		4
.L_158:
        /*034c*/ 	.word	index@(_ZN7cutlass13device_kernelIN5flash11enable_sm90INS1_16FlashAttnBwdSm90INS1_25CollectiveMainloopBwdSm90ILi2ELi2ELi2EN4cute5tupleIJNS5_1CILi1EEES8_S8_EEENS6_IJNS7_ILi64EEENS7_ILi128EEENS7_ILi96EEEEEENS_10bfloat16_tEfNS_4arch4Sm90ELb0ELb1ELb1ELb1ELb0ELb1ELb0ELb0ELi2ELi1ELi2ELi1ELb1EEENS1_24CollectiveEpilogueBwdGQAISD_fSG_Li256ELb1ELb0EEENS1_19SingleTileSchedulerILb1ELb0ELb0ELi128EEEEEEEEEvNT_6ParamsE)
        /*0350*/ 	.word	0x00000010


	//----- nvinfo : EIATTR_MIN_STACK_SIZE
	.align		4
.L_159:
        /*0354*/ 	.byte	0x04, 0x12
        /*0356*/ 	.short	(.L_161 - .L_160)
	.align		4
.L_160:
        /*0358*/ 	.word	index@(_ZN7cutlass13device_kernelIN5flash11enable_sm90INS1_16FlashAttnBwdSm90INS1_25CollectiveMainloopBwdSm90ILi2ELi2ELi2EN4cute5tupleIJNS5_1CILi1EEES8_S8_EEENS6_IJNS7_ILi64EEENS7_ILi128EEENS7_ILi96EEEEEENS_10bfloat16_tEfNS_4arch4Sm90ELb0ELb1ELb1ELb1ELb1ELb1ELb0ELb0ELi2ELi1ELi2ELi1ELb1EEENS1_24CollectiveEpilogueBwdGQAISD_fSG_Li256ELb1ELb1EEENS1_19SingleTileSchedulerILb1ELb0ELb0ELi128EEEEEEEEEvNT_6ParamsE)
        /*035c*/ 	.word	0x00000010


	//----- nvinfo : EIATTR_MIN_STACK_SIZE
	.align		4
.L_161:
        /*0360*/ 	.byte	0x04, 0x12
        /*0362*/ 	.short	(.L_163 - .L_162)
	.align		4
.L_162:
        /*0364*/ 	.word	index@(_ZN7cutlass13device_kernelIN5flash11enable_sm90INS1_16FlashAttnBwdSm90INS1_25CollectiveMainloopBwdSm90ILi2ELi2ELi2EN4cute5tupleIJNS5_1CILi1EEES8_S8_EEENS6_IJNS7_ILi64EEENS7_ILi128EEENS7_ILi96EEEEEENS_10bfloat16_tEfNS_4arch4Sm90ELb1ELb0ELb1ELb0ELb0ELb1ELb0ELb0ELi2ELi1ELi2ELi1ELb1EEENS1_21CollectiveEpilogueBwdISD_SE_SG_Li256ELb0ELb0ELi1EEENS1_25SingleTileBwdLPTSchedulerILb0ELi128ELb0EEEEEEEEEvNT_6ParamsE)
        /*0368*/ 	.word	0x00000008


	//----- nvinfo : EIATTR_MIN_STACK_SIZE
	.align		4
.L_163:
        /*036c*/ 	.byte	0x04, 0x12
        /*036e*/ 	.short	(.L_165 - .L_164)
	.align		4
.L_164:
        /*0370*/ 	.word	index@(_ZN7cutlass13device_kernelIN5flash11enable_sm90INS1_16FlashAttnBwdSm90INS1_25CollectiveMainloopBwdSm90ILi2ELi2ELi2EN4cute5tupleIJNS5_1CILi1EEES8_S8_EEENS6_IJNS7_ILi64EEENS7_ILi128EEENS7_ILi96EEEEEENS_10bfloat16_tEfNS_4arch4Sm90ELb1ELb0ELb1ELb0ELb1ELb1ELb0ELb0ELi2ELi1ELi2ELi1ELb1EEENS1_21CollectiveEpilogueBwdISD_SE_SG_Li256ELb0ELb0ELi1EEENS1_25SingleTileBwdLPTSchedulerILb0ELi128ELb1EEEEEEEEEvNT_6ParamsE)
        /*0374*/ 	.word	0x00000008


	//----- nvinfo : EIATTR_MIN_STACK_SIZE
	.align		4
.L_165:
        /*0378*/ 	.byte	0x04, 0x12
        /*037a*/ 	.short	(.L_167 - .L_166)
	.align		4
.L_166:
        /*037c*/ 	.word	index@(_ZN7cutlass13device_kernelIN5flash11enable_sm90INS1_16FlashAttnBwdSm90INS1_25CollectiveMainloopBwdSm90ILi2ELi2ELi2EN4cute5tupleIJNS5_1CILi1EEES8_S8_EEENS6_IJNS7_ILi64EEENS7_ILi128EEENS7_ILi96EEEEEENS_10bfloat16_tEfNS_4arch4Sm90ELb1ELb0ELb1ELb0ELb0ELb1ELb0ELb0ELi2ELi1ELi2ELi1ELb1EEENS1_24CollectiveEpilogueBwdGQAISD_fSG_Li256ELb0ELb0EEENS1_25SingleTileBwdLPTSchedulerILb0ELi128ELb0EEEEEEEEEvNT_6ParamsE)
        /*0380*/ 	.word	0x00000008


	//----- nvinfo : EIATTR_MIN_STACK_SIZE
	.align		4
.L_167:
        /*0384*/ 	.byte	0x04, 0x12
        /*0386*/ 	.short	(.L_169 - .L_168)
	.align		4
.L_168:
        /*0388*/ 	.word	index@(_ZN7cutlass13device_kernelIN5flash11enable_sm90INS1_16FlashAttnBwdSm90INS1_25CollectiveMainloopBwdSm90ILi2ELi2ELi2EN4cute5tupleIJNS5_1CILi1EEES8_S8_EEENS6_IJNS7_ILi64EEENS7_ILi128EEENS7_ILi96EEEEEENS_10bfloat16_tEfNS_4arch4Sm90ELb1ELb0ELb1ELb0ELb1ELb1ELb0ELb0ELi2ELi1ELi2ELi1ELb1EEENS1_24CollectiveEpilogueBwdGQAISD_fSG_Li256ELb0ELb1EEENS1_25SingleTileBwdLPTSchedulerILb0ELi128ELb1EEEEEEEEEvNT_6ParamsE)
        /*038c*/ 	.word	0x00000008


	//----- nvinfo : EIATTR_MIN_STACK_SIZE
	.align		4
.L_169:
        /*0390*/ 	.byte	0x04, 0x12
        /*0392*/ 	.short	(.L_171 - .L_170)
	.align		4
.L_170:
        /*0394*/ 	.word	index@(_ZN7cutlass13device_kernelIN5flash22FlashAttnBwdPreprocessIN4cute5tupleIJNS3_1CILi64EEENS5_ILi96EEEEEENS_10bfloat16_tEfNS_4arch4Sm90ELb1ELb0EEEEEvNT_6ParamsE)
        /*0398*/ 	.word	0x00000000


	//----- nvinfo : EIATTR_MIN_STACK_SIZE
	.align		4
.L_171:
        /*039c*/ 	.byte	0x04, 0x12
        /*039e*/ 	.short	(.L_173 - .L_172)
	.align		4
.L_172:
        /*03a0*/ 	.word	index@(_ZN7cutlass13device_kernelIN5flash11enable_sm90INS1_16FlashAttnBwdSm90INS1_25CollectiveMainloopBwdSm90ILi2ELi2ELi2EN4cute5tupleIJNS5_1CILi1EEES8_S8_EEENS6_IJNS7_ILi64EEENS7_ILi128EEENS7_ILi96EEEEEENS_10bfloat16_tEfNS_4arch4Sm90ELb1ELb0ELb1ELb1ELb0ELb1ELb0ELb0ELi2ELi1ELi2ELi1ELb1EEENS1_21CollectiveEpilogueBwdISD_SE_SG_Li256ELb1ELb0ELi1EEENS1_25SingleTileBwdLPTSchedulerILb1ELi128ELb0EEEEEEEEEvNT_6ParamsE)
        /*03a4*/ 	.word	0x00000008


	//----- nvinfo : EIATTR_MIN_STACK_SIZE
	.align		4
.L_173:
        /*03a8*/ 	.byte	0x04, 0x12
        /*03aa*/ 	.short	(.L_175 - .L_174)
	.align		4
.L_174:
        /*03ac*/ 	.word	index@(_ZN7cutlass13device_kernelIN5flash11enable_sm90INS1_16FlashAttnBwdSm90INS1_25CollectiveMainloopBwdSm90ILi2ELi2ELi2EN4cute5tupleIJNS5_1CILi1EEES8_S8_EEENS6_IJNS7_ILi64EEENS7_ILi128EEENS7_ILi96EEEEEENS_10bfloat16_tEfNS_4arch4Sm90ELb1ELb0ELb1ELb1ELb1ELb1ELb0ELb0ELi2ELi1ELi2ELi1ELb1EEENS1_21CollectiveEpilogueBwdISD_SE_SG_Li256ELb1ELb0ELi1EEENS1_25SingleTileBwdLPTSchedulerILb1ELi128ELb1EEEEEEEEEvNT_6ParamsE)
        /*03b0*/ 	.word	0x00000008


	//----- nvinfo : EIATTR_MIN_STACK_SIZE
	.align		4
.L_175:
        /*03b4*/ 	.byte	0x04, 0x12
        /*03b6*/ 	.short	(.L_177 - .L_176)
	.align		4
.L_176:
        /*03b8*/ 	.word	index@(_ZN7cutlass13device_kernelIN5flash11enable_sm90INS1_16FlashAttnBwdSm90INS1_25CollectiveMainloopBwdSm90ILi2ELi2ELi2EN4cute5tupleIJNS5_1CILi1EEES8_S8_EEENS6_IJNS7_ILi64EEENS7_ILi128EEENS7_ILi96EEEEEENS_10bfloat16_tEfNS_4arch4Sm90ELb1ELb0ELb1ELb1ELb0ELb1ELb0ELb0ELi2ELi1ELi2ELi1ELb1EEENS1_24CollectiveEpilogueBwdGQAISD_fSG_Li256ELb1ELb0EEENS1_25SingleTileBwdLPTSchedulerILb1ELi128ELb0EEEEEEEEEvNT_6ParamsE)
        /*03bc*/ 	.word	0x00000008


	//----- nvinfo : EIATTR_MIN_STACK_SIZE
	.align		4
.L_177:
        /*03c0*/ 	.byte	0x04, 0x12
        /*03c2*/ 	.short	(.L_179 - .L_178)
	.align		4
.L_178:
        /*03c4*/ 	.word	index@(_ZN7cutlass13device_kernelIN5flash32FlashAttnBwdPostprocessConvertdQIN4cute5tupleIJNS3_1CILi128EEENS5_ILi96EEEEEENS_10bfloat16_tEfNS_4arch4Sm90ELi256ENS3_8TiledMMAINS3_8MMA_AtomIJNS3_4SM904GMMA27MMA_64x96x16_F32BF16BF16_RSILNSF_5MajorE0ELSH_1ELNSF_7ScaleInE1ELSI_1EEEEEENS3_6LayoutINS4_IJNS5_ILi2EEENS5_ILi1EEESN_EEENS4_IJSN_NS5_ILi0EEESP_EEEEENS4_IJNS3_10UnderscoreESS_SS_EEEEELb0EEEEEvNT_6ParamsE)
        /*03c8*/ 	.word	0x00000000


	//----- nvinfo : EIATTR_MIN_STACK_SIZE
	.align		4
.L_179:
        /*03cc*/ 	.byte	0x04, 0x12
        /*03ce*/ 	.short	(.L_181 - .L_180)
	.align		4
.L_180:
        /*03d0*/ 	.word	index@(_ZN7cutlass13device_kernelIN5flash32FlashAttnBwdPostprocessConvertdQIN4cute5tupleIJNS3_1CILi64EEENS5_ILi96EEEEEENS_10bfloat16_tEfNS_4arch4Sm90ELi256ENS3_8TiledMMAINS3_8MMA_AtomIJNS3_4SM904GMMA27MMA_64x16x16_F32BF16BF16_SSILNSF_5MajorE0ELSH_1ELNSF_7ScaleInE1ELSI_1EEEEEENS3_6LayoutINS4_IJNS5_ILi1EEENS5_ILi2EEESM_EEENS4_IJNS5_ILi0EEESM_SP_EEEEENS4_IJNS3_10UnderscoreESS_SS_EEEEELb0EEEEEvNT_6ParamsE)
        /*03d4*/ 	.word	0x00000000


	//----- nvinfo : EIATTR_MIN_STACK_SIZE
	.align		4
.L_181:
        /*03d8*/ 	.byte	0x04, 0x12
        /*03da*/ 	.short	(.L_183 - .L_182)
	.align		4
.L_182:
        /*03dc*/ 	.word	index@(_ZN7cutlass13device_kernelIN5flash11enable_sm90INS1_16FlashAttnBwdSm90INS1_25CollectiveMainloopBwdSm90ILi2ELi2ELi2EN4cute5tupleIJNS5_1CILi1EEES8_S8_EEENS6_IJNS7_ILi64EEENS7_ILi128EEENS7_ILi96EEEEEENS_10bfloat16_tEfNS_4arch4Sm90ELb1ELb0ELb1ELb1ELb1ELb1ELb0ELb0ELi2ELi1ELi2ELi1ELb1EEENS1_24CollectiveEpilogueBwdGQAISD_fSG_Li256ELb1ELb1EEENS1_25SingleTileBwdLPTSchedulerILb1ELi128ELb1EEEEEEEEEvNT_6ParamsE)
        /*03e0*/ 	.word	0x00000008


	//----- nvinfo : EIATTR_MIN_STACK_SIZE
	.align		4
.L_183:
        /*03e4*/ 	.byte	0x04, 0x12
        /*03e6*/ 	.short	(.L_185 - .L_184)
	.align		4
.L_184:
        /*03e8*/ 	.word	index@(_ZN7cutlass13device_kernelIN5flash22FlashAttnBwdPreprocessIN4cute5tupleIJNS3_1CILi64EEENS5_ILi96EEEEEENS_10bfloat16_tEfNS_4arch4Sm90ELb1ELb1EEEEEvNT_6ParamsE)
        /*03ec*/ 	.word	0x00000000
.L_185:


//--------------------- .nv.compat                --------------------------
	.section	.nv.compat,"",@"SHT_CUDA_COMPAT_INFO"
	.align	4
        /*0000*/ 	.byte	0x02, 0x09, 0x01, 0x00, 0x02, 0x02, 0x04, 0x00, 0x02, 0x05, 0x05, 0x00, 0x03, 0x07, 0x01, 0x01
        /*0010*/ 	.byte	0x02, 0x03, 0x01, 0x00, 0x02, 0x06, 0x01, 0x00, 0x04, 0x0b, 0x08, 0x00, 0x00, 0x00, 0x00, 0x00
        /*0020*/ 	.byte	0x00, 0x00, 0x00, 0x00


//--------------------- .nv.info._ZN7cutlass13device_kernelIN5flash11enable_sm90INS1_16FlashAttnBwdSm90INS1_25CollectiveMainloopBwdSm90ILi2ELi2ELi2EN4cute5tupleIJNS5_1CILi1EEES8_S8_EEENS6_IJNS7_ILi64EEENS7_ILi128EEENS7_ILi96EEEEEENS_10bfloat16_tEfNS_4arch4Sm90ELb0ELb0ELb1ELb0ELb0ELb1ELb0ELb0ELi2ELi1ELi2ELi1ELb1EEENS1_21CollectiveEpilogueBwdISD_SE_SG_Li256ELb0ELb0ELi1EEENS1_19SingleTileSchedulerILb0ELb0ELb0ELi128EEEEEEEEEvNT_6ParamsE --------------------------
	.section	.nv.info._ZN7cutlass13device_kernelIN5flash11enable_sm90INS1_16FlashAttnBwdSm90INS1_25CollectiveMainloopBwdSm90ILi2ELi2ELi2EN4cute5tupleIJNS5_1CILi1EEES8_S8_EEENS6_IJNS7_ILi64EEENS7_ILi128EEENS7_ILi96EEEEEENS_10bfloat16_tEfNS_4arch4Sm90ELb0ELb0ELb1ELb0ELb0ELb1ELb0ELb0ELi2ELi1ELi2ELi1ELb1EEENS1_21CollectiveEpilogueBwdISD_SE_SG_Li256ELb0ELb0ELi1EEENS1_19SingleTileSchedulerILb0ELb0ELb0ELi128EEEEEEEEEvNT_6ParamsE,"",@"SHT_CUDA_INFO"
	.sectionflags	@""
	.align	4


	//----- nvinfo : EIATTR_CUDA_API_VERSION
	.align		4
        /*0000*/ 	.byte	0x04, 0x37
        /*0002*/ 	.short	(.L_187 - .L_186)
.L_186:
        /*0004*/ 	.word	0x00000082


	//----- nvinfo : EIATTR_KPARAM_INFO
	.align		4
.L_187:
        /*0008*/ 	.byte	0x04, 0x17
        /*000a*/ 	.short	(.L_189 - .L_188)
.L_188:
        /*000c*/ 	.word	0x00000000
        /*0010*/ 	.short	0x0000
        /*0012*/ 	.short	0x0070
        /*0014*/ 	.byte	0x00, 0xf0, 0x01, 0x24


	//----- nvinfo : EIATTR_SPARSE_MMA_MASK
	.align		4
.L_189:
        /*0018*/ 	.byte	0x03, 0x50
        /*001a*/ 	.short	0x0000


	//----- nvinfo : EIATTR_MAXREG_COUNT
	.align		4
        /*001c*/ 	.byte	0x03, 0x1b
        /*001e*/ 	.short	0x00a8


	//----- nvinfo : EIATTR_NUM_BARRIERS
	.align		4
        /*0020*/ 	.byte	0x02, 0x4c
        /*0022*/ 	.byte	0x10
	.zero		1


	//----- nvinfo : EIATTR_EXTERNS
	.align		4
        /*0024*/ 	.byte	0x04, 0x0f
        /*0026*/ 	.short	(.L_191 - .L_190)


	//   ....[0]....
	.align		4
.L_190:
        /*0028*/ 	.word	index@(__assertfail)


	//----- nvinfo : EIATTR_MERCURY_ISA_VERSION
	.align		4
.L_191:
        /*002c*/ 	.byte	0x03, 0x5f
        /*002e*/ 	.short	0x0101


	//----- nvinfo : EIATTR_INT_WARP_WIDE_INSTR_OFFSETS
	.align		4
        /*0030*/ 	.byte	0x04, 0x31
        /*0032*/ 	.short	(.L_193 - .L_192)


	//   ....[0]....
.L_192:
        /*0034*/ 	.word	0x000001e0


	//   ....[1]....
        /*0038*/ 	.word	0x00000210


	//----- nvinfo : EIATTR_COOP_GROUP_MASK_REGIDS
	.align		4
.L_193:
        /*003c*/ 	.byte	0x04, 0x29
        /*003e*/ 	.short	(.L_195 - .L_194)


	//   ....[0]....
.L_194:
        /*0040*/ 	.word	0xffffffff


	//   ....[1]....
        /*0044*/ 	.word	0xffffffff


	//   ....[2]....
        /*0048*/ 	.word	0xffffffff


	//   ....[3]....
        /*004c*/ 	.word	0xffffffff


	//   ....[4]....
        /*0050*/ 	.word	0xffffffff


	//   ....[5]....
        /*0054*/ 	.word	0xffffffff


	//   ....[6]....
        /*0058*/ 	.word	0xffffffff


	//   ....[7]....
        /*005c*/ 	.word	0xffffffff


	//   ....[8]....
        /*0060*/ 	.word	0x0500000f


	//----- nvinfo : EIATTR_COOP_GROUP_INSTR_OFFSETS
	.align		4
.L_195:
        /*0064*/ 	.byte	0x04, 0x28
        /*0066*/ 	.short	(.L_197 - .L_196)


	//   ....[0]....
.L_196:
        /*0068*/ 	.word	0x00000050


	//   ....[1]....
        /*006c*/ 	.word	0x000001f0


	//   ....[2]....
        /*0070*/ 	.word	0x00000240


	//   ....[3]....
        /*0074*/ 	.word	0x00000430


	//   ....[4]....
        /*0078*/ 	.word	0x00000630


	//   ....[5]....
        /*007c*/ 	.word	0x00000b70


	//   ....[6]....
        /*0080*/ 	.word	0x00004c50


	//   ....[7]....
        /*0084*/ 	.word	0x00005250


	//   ....[8]....
        /*0088*/ 	.word	0x00008080


	//----- nvinfo : EIATTR_REG_RECONFIG
	.align		4
.L_197:
        /*008c*/ 	.byte	0x01, 0x54
	.zero		2


	//----- nvinfo : EIATTR_SYSCALL_OFFSETS
	.align		4
        /*0090*/ 	.byte	0x04, 0x46
        /*0092*/ 	.short	(.L_199 - .L_198)


	//   ....[0]....
.L_198:
        /*0094*/ 	.word	0x000007d0


	//   ....[1]....
        /*0098*/ 	.word	0x000008c0


	//   ....[2]....
        /*009c*/ 	.word	0x00000a20


	//   ....[3]....
        /*00a0*/ 	.word	0x00000b10


	//   ....[4]....
        /*00a4*/ 	.word	0x00000e00


	//   ....[5]....
        /*00a8*/ 	.word	0x000046f0


	//   ....[6]....
        /*00ac*/ 	.word	0x00004810


	//   ....[7]....
        /*00b0*/ 	.word	0x00004930


	//   ....[8]....
        /*00b4*/ 	.word	0x00004a50


	//----- nvinfo : EIATTR_MBARRIER_INSTR_OFFSETS
	.align		4
.L_199:
        /*00b8*/ 	.byte	0x04, 0x39
        /*00ba*/ 	.short	(.L_201 - .L_200)


	//   ....[0]....
.L_200:
        /*00bc*/ 	.word	0x000002e0
        /*00c0*/ 	.word	0x000000ff
        /*00c4*/ 	.word	0x00026800
        /*00c8*/ 	.short	0x0100
        /*00ca*/ 	.byte	0x06
	.zero		1


	//   ....[1]....
        /*00cc*/ 	.word	0x000003e0
        /*00d0*/ 	.word	0x000000ff
        /*00d4*/ 	.word	0x00026810
        /*00d8*/ 	.short	0x0100
        /*00da*/ 	.byte	0x08
	.zero		1


	//   ....[2]....
        /*00dc*/ 	.word	0x000003f0
        /*00e0*/ 	.word	0x000000ff
        /*00e4*/ 	.word	0x00026820
        /*00e8*/ 	.short	0x0100
        /*00ea*/ 	.byte	0x08
	.zero		1


	//   ....[3]....
        /*00ec*/ 	.word	0x00000400
        /*00f0*/ 	.word	0x000000ff
        /*00f4*/ 	.word	0x00026818
        /*00f8*/ 	.short	0x0100
        /*00fa*/ 	.byte	0x08
	.zero		1


	//   ....[4]....
        /*00fc*/ 	.word	0x00000410
        /*0100*/ 	.word	0x000000ff
        /*0104*/ 	.word	0x00026828
        /*0108*/ 	.short	0x0100
        /*010a*/ 	.byte	0x08
	.zero		1


	//   ....[5]....
        /*010c*/ 	.word	0x00000540
        /*0110*/ 	.word	0x000000ff
        /*0114*/ 	.word	0x00026830
        /*0118*/ 	.short	0x0100
        /*011a*/ 	.byte	0x08
	.zero		1


	//   ....[6]....
        /*011c*/ 	.word	0x00000550
        /*0120*/ 	.word	0x000000ff
        /*0124*/ 	.word	0x00026840
        /*0128*/ 	.short	0x0100
        /*012a*/ 	.byte	0x08
	.zero		1


	//   ....[7]....
        /*012c*/ 	.word	0x00000560
        /*0130*/ 	.word	0x000000ff
        /*0134*/ 	.word	0x00026838
        /*0138*/ 	.short	0x0100
        /*013a*/ 	.byte	0x08
	.zero		1


	//   ....[8]....
        /*013c*/ 	.word	0x00000570
        /*0140*/ 	.word	0x000000ff
        /*0144*/ 	.word	0x00026848
        /*0148*/ 	.short	0x0100
        /*014a*/ 	.byte	0x08
	.zero		1


	//   ....[9]....
        /*014c*/ 	.word	0x00000bb0
        /*0150*/ 	.word	0x00000010
        /*0154*/ 	.word	0x00026800
        /*0158*/ 	.short	0x010a
        /*015a*/ 	.byte	0x3f
	.zero		1


	//   ....[10]....
        /*015c*/ 	.word	0x00000cb0
        /*0160*/ 	.word	0x00000010
        /*0164*/ 	.word	0x00026800
        /*0168*/ 	.short	0x010a
        /*016a*/ 	.byte	0x3f
	.zero		1


	//   ....[11]....
        /*016c*/ 	.word	0x00001670
        /*0170*/ 	.word	0x000000ff
        /*0174*/ 	.word	0x00026810
        /*0178*/ 	.short	0x010a
        /*017a*/ 	.byte	0x08
	.zero		1


	//   ....[12]....
        /*017c*/ 	.word	0x000016b0
        /*0180*/ 	.word	0x000000ff
        /*0184*/ 	.word	0x00026810
        /*0188*/ 	.short	0x010a
        /*018a*/ 	.byte	0x08
	.zero		1


	//   ....[13]....
        /*018c*/ 	.word	0x00001b00
        /*0190*/ 	.word	0x000000ff
        /*0194*/ 	.word	0x00026830
        /*0198*/ 	.short	0x010a
        /*019a*/ 	.byte	0x08
	.zero		1


	//   ....[14]....
        /*019c*/ 	.word	0x00001b40
        /*01a0*/ 	.word	0x000000ff
        /*01a4*/ 	.word	0x00026830
        /*01a8*/ 	.short	0x010a
        /*01aa*/ 	.byte	0x08
	.zero		1


	//   ....[15]....
        /*01ac*/ 	.word	0x00003fa0
        /*01b0*/ 	.word	0x000000ff
        /*01b4*/ 	.word	0x00000000
        /*01b8*/ 	.short	0x0101
        /*01ba*/ 	.byte	0x0a
	.zero		1


	//   ....[16]....
        /*01bc*/ 	.word	0x00004280
        /*01c0*/ 	.word	0x000000ff
        /*01c4*/ 	.word	0x00000000
        /*01c8*/ 	.short	0x0101
        /*01ca*/ 	.byte	0x08
	.zero		1


	//   ....[17]....
        /*01cc*/ 	.word	0x00006020
        /*01d0*/ 	.word	0x00000000
        /*01d4*/ 	.word	0x00026820
        /*01d8*/ 	.short	0x010a
        /*01da*/ 	.byte	0x3f
	.zero		1


	//   ....[18]....
        /*01dc*/ 	.word	0x00006920
        /*01e0*/ 	.word	0x00000000
        /*01e4*/ 	.word	0x00026840
        /*01e8*/ 	.short	0x010a
        /*01ea*/ 	.byte	0x3f
	.zero		1


	//   ....[19]....
        /*01ec*/ 	.word	0x00006c20
        /*01f0*/ 	.word	0x00000000
        /*01f4*/ 	.word	0x00026828
        /*01f8*/ 	.short	0x010a
        /*01fa*/ 	.byte	0x3f
	.zero		1


	//   ....[20]....
        /*01fc*/ 	.word	0x00006ea0
        /*0200*/ 	.word	0x00000000
        /*0204*/ 	.word	0x00026848
        /*0208*/ 	.short	0x010a
        /*020a*/ 	.byte	0x3f
	.zero		1


	//   ....[21]....
        /*020c*/ 	.word	0x00007170
        /*0210*/ 	.word	0x00000000
        /*0214*/ 	.word	0x00026820
        /*0218*/ 	.short	0x010a
        /*021a*/ 	.byte	0x3f
	.zero		1


	//   ....[22]....
        /*021c*/ 	.word	0x00007460
        /*0220*/ 	.word	0x00000000
        /*0224*/ 	.word	0x00026840
        /*0228*/ 	.short	0x010a
        /*022a*/ 	.byte	0x3f
	.zero		1


	//   ....[23]....
        /*022c*/ 	.word	0x00007740
        /*0230*/ 	.word	0x00000000
        /*0234*/ 	.word	0x00026828
        /*0238*/ 	.short	0x010a
        /*023a*/ 	.byte	0x3f
	.zero		1


	//   ....[24]....
        /*023c*/ 	.word	0x00007a20
        /*0240*/ 	.word	0x00000003
        /*0244*/ 	.word	0x00026840
        /*0248*/ 	.short	0x010a
        /*024a*/ 	.byte	0x3f
	.zero		1


	//   ....[25]....
        /*024c*/ 	.word	0x00007ee0
        /*0250*/ 	.word	0x00000006
        /*0254*/ 	.word	0x00000000
        /*0258*/ 	.short	0x010a
        /*025a*/ 	.byte	0x3f
	.zero		1


	//   ....[26]....
        /*025c*/ 	.word	0x00007f40
        /*0260*/ 	.word	0x00000003
        /*0264*/ 	.word	0x00000000
        /*0268*/ 	.short	0x010a
        /*026a*/ 	.byte	0x3f
	.zero		1


	//   ....[27]....
        /*026c*/ 	.word	0x00007fa0
        /*0270*/ 	.word	0x00000000
        /*0274*/ 	.word	0x00000000
        /*0278*/ 	.short	0x010a
        /*027a*/ 	.byte	0x3f
	.zero		1


	//   ....[28]....
        /*027c*/ 	.word	0x00007fd0
        /*0280*/ 	.word	0x00000003
        /*0284*/ 	.word	0x00000000
        /*0288*/ 	.short	0x010a
        /*028a*/ 	.byte	0x3f
	.zero		1


	//   ....[29]....
        /*028c*/ 	.word	0x000080b0
        /*0290*/ 	.word	0x00000010
        /*0294*/ 	.word	0x00026800
        /*0298*/ 	.short	0x010a
        /*029a*/ 	.byte	0x3f
	.zero		1


	//   ....[30]....
        /*029c*/ 	.word	0x00008110
        /*02a0*/ 	.word	0x00000005
        /*02a4*/ 	.word	0x00026810
        /*02a8*/ 	.short	0x010a
        /*02aa*/ 	.byte	0x3f
	.zero		1


	//   ....[31]....
        /*02ac*/ 	.word	0x00008170
        /*02b0*/ 	.word	0x00000007
        /*02b4*/ 	.word	0x00026830
        /*02b8*/ 	.short	0x010a
        /*02ba*/ 	.byte	0x3f
	.zero		1


	//   ....[32]....
        /*02bc*/ 	.word	0x000081c0
        /*02c0*/ 	.word	0x00000000
        /*02c4*/ 	.word	0x00026820
        /*02c8*/ 	.short	0x010a
        /*02ca*/ 	.byte	0x3f
	.zero		1


	//   ....[33]....
        /*02cc*/ 	.word	0x00008210
        /*02d0*/ 	.word	0x00000000
        /*02d4*/ 	.word	0x00026840
        /*02d8*/ 	.short	0x010a
        /*02da*/ 	.byte	0x3f
	.zero		1


	//   ....[34]....
        /*02dc*/ 	.word	0x00008260
        /*02e0*/ 	.word	0x00000000
        /*02e4*/ 	.word	0x00026828
        /*02e8*/ 	.short	0x010a
        /*02ea*/ 	.byte	0x3f
	.zero		1


	//   ....[35]....
        /*02ec*/ 	.word	0x000082b0
        /*02f0*/ 	.word	0x00000000
        /*02f4*/ 	.word	0x00026848
        /*02f8*/ 	.short	0x010a
        /*02fa*/ 	.byte	0x3f
	.zero		1


	//   ....[36]....
        /*02fc*/ 	.word	0x00008310
        /*0300*/ 	.word	0x00000000
        /*0304*/ 	.word	0x00026820
        /*0308*/ 	.short	0x010a
        /*030a*/ 	.byte	0x3f
	.zero		1


	//   ....[37]....
        /*030c*/ 	.word	0x00008360
        /*0310*/ 	.word	0x00000000
        /*0314*/ 	.word	0x00026840
        /*0318*/ 	.short	0x010a
        /*031a*/ 	.byte	0x3f
	.zero		1


	//   ....[38]....
        /*031c*/ 	.word	0x000083b0
        /*0320*/ 	.word	0x00000000
        /*0324*/ 	.word	0x00026828
        /*0328*/ 	.short	0x010a
        /*032a*/ 	.byte	0x3f
	.zero		1


	//   ....[39]....
        /*032c*/ 	.word	0x00008400
        /*0330*/ 	.word	0x00000003
        /*0334*/ 	.word	0x00026840
        /*0338*/ 	.short	0x010a
        /*033a*/ 	.byte	0x3f
	.zero		1


	//   ....[40]....
        /*033c*/ 	.word	0x000084e0
        /*0340*/ 	.word	0x00000006
        /*0344*/ 	.word	0x00000000
        /*0348*/ 	.short	0x010a
        /*034a*/ 	.byte	0x3f
	.zero		1


	//   ....[41]....
        /*034c*/ 	.word	0x00008530
        /*0350*/ 	.word	0x00000003
        /*0354*/ 	.word	0x00000000
        /*0358*/ 	.short	0x010a
        /*035a*/ 	.byte	0x3f
	.zero		1


	//   ....[42]....
        /*035c*/ 	.word	0x00008580
        /*0360*/ 	.word	0x00000000
        /*0364*/ 	.word	0x00000000
        /*0368*/ 	.short	0x010a
        /*036a*/ 	.byte	0x3f
	.zero		1


	//----- nvinfo : EIATTR_NUM_MBARRIERS
	.align		4
.L_201:
        /*036c*/ 	.byte	0x03, 0x38
        /*036e*/ 	.short	0x0009


	//----- nvinfo : EIATTR_EXIT_INSTR_OFFSETS
	.align		4
        /*0370*/ 	.byte	0x04, 0x1c
        /*0372*/ 	.short	(.L_203 - .L_202)


	//   ....[0]....
.L_202:
        /*0374*/ 	.word	0x00000680


	//   ....[1]....
        /*0378*/ 	.word	0x00005200


	//   ....[2]....
        /*037c*/ 	.word	0x00005290


	//   ....[3]....
        /*0380*/ 	.word	0x000052c0


	//   ....[4]....
        /*0384*/ 	.word	0x000053c0


	//   ....[5]....
        /*0388*/ 	.word	0x00005a60


	//   ....[6]....
        /*038c*/ 	.word	0x00005d30


	//   ....[7]....
        /*0390*/ 	.word	0x00008020


	//----- nvinfo : EIATTR_MAX_THREADS
	.align		4
.L_203:
        /*0394*/ 	.byte	0x04, 0x05
        /*0396*/ 	.short	(.L_205 - .L_204)
.L_204:
        /*0398*/ 	.word	0x00000180
        /*039c*/ 	.word	0x00000001
        /*03a0*/ 	.word	0x00000001


	//----- nvinfo : EIATTR_CRS_STACK_SIZE
	.align		4
.L_205:
        /*03a4*/ 	.byte	0x04, 0x1e
        /*03a6*/ 	.short	(.L_207 - .L_206)
.L_206:
        /*03a8*/ 	.word	0x00000000


	//----- nvinfo : EIATTR_CBANK_PARAM_SIZE
	.align		4
.L_207:
        /*03ac*/ 	.byte	0x03, 0x19
        /*03ae*/ 	.short	0x0970


	//----- nvinfo : EIATTR_PARAM_CBANK
	.align		4
        /*03b0*/ 	.byte	0x04, 0x0a
        /*03b2*/ 	.short	(.L_209 - .L_208)
	.align		4
.L_208:
        /*03b4*/ 	.word	index@(.nv.constant0._ZN7cutlass13device_kernelIN5flash11enable_sm90INS1_16FlashAttnBwdSm90INS1_25CollectiveMainloopBwdSm90ILi2ELi2ELi2EN4cute5tupleIJNS5_1CILi1EEES8_S8_EEENS6_IJNS7_ILi64EEENS7_ILi128EEENS7_ILi96EEEEEENS_10bfloat16_tEfNS_4arch4Sm90ELb0ELb0ELb1ELb0ELb0ELb1ELb0ELb0ELi2ELi1ELi2ELi1ELb1EEENS1_21CollectiveEpilogueBwdISD_SE_SG_Li256ELb0ELb0ELi1EEENS1_19SingleTileSchedulerILb0ELb0ELb0ELi128EEEEEEEEEvNT_6ParamsE)
        /*03b8*/ 	.short	0x0210
        /*03ba*/ 	.short	0x0970


	//----- nvinfo : EIATTR_SW_WAR
	.align		4
.L_209:
        /*03bc*/ 	.byte	0x04, 0x36
        /*03be*/ 	.short	(.L_211 - .L_210)
.L_210:
        /*03c0*/ 	.word	0x00000008
.L_211:


//--------------------- .nv.info._ZN7cutlass13device_kernelIN5flash11enable_sm90INS1_16FlashAttnBwdSm90INS1_25CollectiveMainloopBwdSm90ILi2ELi2ELi2EN4cute5tupleIJNS5_1CILi1EEES8_S8_EEENS6_IJNS7_ILi64EEENS7_ILi128EEENS7_ILi96EEEEEENS_10bfloat16_tEfNS_4arch4Sm90ELb0ELb0ELb1ELb0ELb1ELb1ELb0ELb0ELi2ELi1ELi2ELi1ELb1EEENS1_21CollectiveEpilogueBwdISD_SE_SG_Li256ELb0ELb0ELi1EEENS1_19SingleTileSchedulerILb0ELb0ELb0ELi128EEEEEEEEEvNT_6ParamsE --------------------------
	.section	.nv.info._ZN7cutlass13device_kernelIN5flash11enable_sm90INS1_16FlashAttnBwdSm90INS1_25CollectiveMainloopBwdSm90ILi2ELi2ELi2EN4cute5tupleIJNS5_1CILi1EEES8_S8_EEENS6_IJNS7_ILi64EEENS7_ILi128EEENS7_ILi96EEEEEENS_10bfloat16_tEfNS_4arch4Sm90ELb0ELb0ELb1ELb0ELb1ELb1ELb0ELb0ELi2ELi1ELi2ELi1ELb1EEENS1_21CollectiveEpilogueBwdISD_SE_SG_Li256ELb0ELb0ELi1EEENS1_19SingleTileSchedulerILb0ELb0ELb0ELi128EEEEEEEEEvNT_6ParamsE,"",@"SHT_CUDA_INFO"
	.sectionflags	@""
	.align	4


	//----- nvinfo : EIATTR_CUDA_API_VERSION
	.align		4
        /*0000*/ 	.byte	0x04, 0x37
        /*0002*/ 	.short	(.L_213 - .L_212)
.L_212:
        /*0004*/ 	.word	0x00000082


	//----- nvinfo : EIATTR_KPARAM_INFO
	.align		4
.L_213:
        /*0008*/ 	.byte	0x04, 0x17
        /*000a*/ 	.short	(.L_215 - .L_214)
.L_214:
        /*000c*/ 	.word	0x00000000
        /*0010*/ 	.short	0x0000
        /*0012*/ 	.short	0x0070
        /*0014*/ 	.byte	0x00, 0xf0, 0x01, 0x24


	//----- nvinfo : EIATTR_SPARSE_MMA_MASK
	.align		4
.L_215:
        /*0018*/ 	.byte	0x03, 0x50
        /*001a*/ 	.short	0x0000


	//----- nvinfo : EIATTR_MAXREG_COUNT
	.align		4
        /*001c*/ 	.byte	0x03, 0x1b
        /*001e*/ 	.short	0x00a8


	//----- nvinfo : EIATTR_NUM_BARRIERS
	.align		4
        /*0020*/ 	.byte	0x02, 0x4c
        /*0022*/ 	.byte	0x10
	.zero		1


	//----- nvinfo : EIATTR_EXTERNS
	.align		4
        /*0024*/ 	.byte	0x04, 0x0f
        /*0026*/ 	.short	(.L_217 - .L_216)


	//   ....[0]....
	.align		4
.L_216:
        /*0028*/ 	.word	index@(__assertfail)


	//----- nvinfo : EIATTR_MERCURY_ISA_VERSION
	.align		4
.L_217:
        /*002c*/ 	.byte	0x03, 0x5f
        /*002e*/ 	.short	0x0101


	//----- nvinfo : EIATTR_INT_WARP_WIDE_INSTR_OFFSETS
	.align		4
        /*0030*/ 	.byte	0x04, 0x31
        /*0032*/ 	.short	(.L_219 - .L_218)


	//   ....[0]....
.L_218:
        /*0034*/ 	.word	0x000001e0


	//   ....[1]....
        /*0038*/ 	.word	0x00000210


	//   ....[2]....
        /*003c*/ 	.word	0x00005af0


	//   ....[3]....
        /*0040*/ 	.word	0x00005f60


	//   ....[4]....
        /*0044*/ 	.word	0x00006540


	//----- nvinfo : EIATTR_COOP_GROUP_MASK_REGIDS
	.align		4
.L_219:
        /*0048*/ 	.byte	0x04, 0x29
        /*004a*/ 	.short	(.L_221 - .L_220)


	//   ....[0]....
.L_220:
        /*004c*/ 	.word	0xffffffff


	//   ....[1]....
        /*0050*/ 	.word	0xffffffff


	//   ....[2]....
        /*0054*/ 	.word	0xffffffff


	//   ....[3]....
        /*0058*/ 	.word	0xffffffff


	//   ....[4]....
        /*005c*/ 	.word	0xffffffff


	//   ....[5]....
        /*0060*/ 	.word	0xffffffff


	//   ....[6]....
        /*0064*/ 	.word	0xffffffff


	//   ....[7]....
        /*0068*/ 	.word	0xffffffff


	//   ....[8]....
        /*006c*/ 	.word	0xffffffff


	//   ....[9]....
        /*0070*/ 	.word	0xffffffff


	//   ....[10]....
        /*0074*/ 	.word	0xffffffff


	//   ....[11]....
        /*0078*/ 	.word	0xffffffff


	//   ....[12]....
        /*007c*/ 	.word	0xffffffff


	//   ....[13]....
        /*0080*/ 	.word	0xffffffff


	//   ....[14]....
        /*0084*/ 	.word	0x0500000f


	//   ....[15]....
        /*0088*/ 	.word	0x0500000f


	//   ....[16]....
        /*008c*/ 	.word	0x0500000f


	//   ....[17]....
        /*0090*/ 	.word	0x0500000f


	//----- nvinfo : EIATTR_COOP_GROUP_INSTR_OFFSETS
	.align		4
.L_221:
        /*0094*/ 	.byte	0x04, 0x28
        /*0096*/ 	.short	(.L_223 - .L_222)


	//   ....[0]....
.L_222:
        /*0098*/ 	.word	0x00000050


	//   ....[1]....
        /*009c*/ 	.word	0x000001f0


	//   ....[2]....
        /*00a0*/ 	.word	0x00000240


	//   ....[3]....
        /*00a4*/ 	.word	0x00000430


	//   ....[4]....
        /*00a8*/ 	.word	0x00000630


	//   ....[5]....
        /*00ac*/ 	.word	0x00000b70


	//   ....[6]....
        /*00b0*/ 	.word	0x00004c50


	//   ....[7]....
        /*00b4*/ 	.word	0x00005250


	//   ....[8]....
        /*00b8*/ 	.word	0x00005790


	//   ....[9]....
        /*00bc*/ 	.word	0x00005a20


	//   ....[10]....
        /*00c0*/ 	.word	0x00005c60


	//   ....[11]....
        /*00c4*/ 	.word	0x00005e90


	//   ....[12]....
        /*00c8*/ 	.word	0x00006140


	//   ....[13]....
        /*00cc*/ 	.word	0x00006470


	//   ....[14]....
        /*00d0*/ 	.word	0x000088f0


	//   ....[15]....
        /*00d4*/ 	.word	0x00008a60


	//   ....[16]....
        /*00d8*/ 	.word	0x00008ad0


	//   ....[17]....
        /*00dc*/ 	.word	0x00008b40


	//----- nvinfo : EIATTR_REG_RECONFIG
	.align		4
.L_223:
        /*00e0*/ 	.byte	0x01, 0x54
	.zero		2


	//----- nvinfo : EIATTR_SYSCALL_OFFSETS
	.align		4
        /*00e4*/ 	.byte	0x04, 0x46
        /*00e6*/ 	.short	(.L_225 - .L_224)


	//   ....[0]....
.L_224:
        /*00e8*/ 	.word	0x000007d0


	//   ....[1]....
        /*00ec*/ 	.word	0x000008c0


	//   ....[2]....
        /*00f0*/ 	.word	0x00000a20


	//   ....[3]....
        /*00f4*/ 	.word	0x00000b10


	//   ....[4]....
        /*00f8*/ 	.word	0x00000e00


	//   ....[5]....
        /*00fc*/ 	.word	0x000046f0


	//   ....[6]....
        /*0100*/ 	.word	0x00004810


	//   ....[7]....
        /*0104*/ 	.word	0x00004930


	//   ....[8]....
        /*0108*/ 	.word	0x00004a50


	//----- nvinfo : EIATTR_MBARRIER_INSTR_OFFSETS
	.align		4
.L_225:
        /*010c*/ 	.byte	0x04, 0x39
        /*010e*/ 	.short	(.L_227 - .L_226)


	//   ....[0]....
.L_226:
        /*0110*/ 	.word	0x000002e0
        /*0114*/ 	.word	0x000000ff
        /*0118*/ 	.word	0x00026800
        /*011c*/ 	.short	0x0100
        /*011e*/ 	.byte	0x06
	.zero		1


	//   ....[1]....
        /*0120*/ 	.word	0x000003e0
        /*0124*/ 	.word	0x000000ff
        /*0128*/ 	.word	0x00026810
        /*012c*/ 	.short	0x0100
        /*012e*/ 	.byte	0x08
	.zero		1


	//   ....[2]....
        /*0130*/ 	.word	0x000003f0
        /*0134*/ 	.word	0x000000ff
        /*0138*/ 	.word	0x00026820
        /*013c*/ 	.short	0x0100
        /*013e*/ 	.byte	0x08
	.zero		1


	//   ....[3]....
        /*0140*/ 	.word	0x00000400
        /*0144*/ 	.word	0x000000ff
        /*0148*/ 	.word	0x00026818
        /*014c*/ 	.short	0x0100
        /*014e*/ 	.byte	0x08
	.zero		1


	//   ....[4]....
        /*0150*/ 	.word	0x00000410
        /*0154*/ 	.word	0x000000ff
        /*0158*/ 	.word	0x00026828
        /*015c*/ 	.short	0x0100
        /*015e*/ 	.byte	0x08
	.zero		1


	//   ....[5]....
        /*0160*/ 	.word	0x00000540
        /*0164*/ 	.word	0x000000ff
        /*0168*/ 	.word	0x00026830
        /*016c*/ 	.short	0x0100
        /*016e*/ 	.byte	0x08
	.zero		1


	//   ....[6]....
        /*0170*/ 	.word	0x00000550
        /*0174*/ 	.word	0x000000ff
        /*0178*/ 	.word	0x00026840
        /*017c*/ 	.short	0x0100
        /*017e*/ 	.byte	0x08
	.zero		1


	//   ....[7]....
        /*0180*/ 	.word	0x00000560
        /*0184*/ 	.word	0x000000ff
        /*0188*/ 	.word	0x00026838
        /*018c*/ 	.short	0x0100
        /*018e*/ 	.byte	0x08
	.zero		1


	//   ....[8]....
        /*0190*/ 	.word	0x00000570
        /*0194*/ 	.word	0x000000ff
        /*0198*/ 	.word	0x00026848
        /*019c*/ 	.short	0x0100
        /*019e*/ 	.byte	0x08
	.zero		1


	//   ....[9]....
        /*01a0*/ 	.word	0x00000ba0
        /*01a4*/ 	.word	0x00000010
        /*01a8*/ 	.word	0x00026800
        /*01ac*/ 	.short	0x010a
        /*01ae*/ 	.byte	0x3f
	.zero		1


	//   ....[10]....
        /*01b0*/ 	.word	0x00000cb0
        /*01b4*/ 	.word	0x00000010
        /*01b8*/ 	.word	0x00026800
        /*01bc*/ 	.short	0x010a
        /*01be*/ 	.byte	0x3f
	.zero		1


	//   ....[11]....
        /*01c0*/ 	.word	0x00001670
        /*01c4*/ 	.word	0x000000ff
        /*01c8*/ 	.word	0x00026810
        /*01cc*/ 	.short	0x010a
        /*01ce*/ 	.byte	0x08
	.zero		1


	//   ....[12]....
        /*01d0*/ 	.word	0x000016b0
        /*01d4*/ 	.word	0x000000ff
        /*01d8*/ 	.word	0x00026810
        /*01dc*/ 	.short	0x010a
        /*01de*/ 	.byte	0x08
	.zero		1


	//   ....[13]....
        /*01e0*/ 	.word	0x00001b00
        /*01e4*/ 	.word	0x000000ff
        /*01e8*/ 	.word	0x00026830
        /*01ec*/ 	.short	0x010a
        /*01ee*/ 	.byte	0x08
	.zero		1


	//   ....[14]....
        /*01f0*/ 	.word	0x00001b40
        /*01f4*/ 	.word	0x000000ff
        /*01f8*/ 	.word	0x00026830
        /*01fc*/ 	.short	0x010a
        /*01fe*/ 	.byte	0x08
	.zero		1


	//   ....[15]....
        /*0200*/ 	.word	0x00003fa0
        /*0204*/ 	.word	0x000000ff
        /*0208*/ 	.word	0x00000000
        /*020c*/ 	.short	0x0101
        /*020e*/ 	.byte	0x0a
	.zero		1


	//   ....[16]....
        /*0210*/ 	.word	0x00004280
        /*0214*/ 	.word	0x000000ff
        /*0218*/ 	.word	0x00000000
        /*021c*/ 	.short	0x0101
        /*021e*/ 	.byte	0x08
	.zero		1


	//   ....[17]....
        /*0220*/ 	.word	0x00006890
        /*0224*/ 	.word	0x00000000
        /*0228*/ 	.word	0x00026820
        /*022c*/ 	.short	0x010a
        /*022e*/ 	.byte	0x3f
	.zero		1


	//   ....[18]....
        /*0230*/ 	.word	0x00007190
        /*0234*/ 	.word	0x00000000
        /*0238*/ 	.word	0x00026840
        /*023c*/ 	.short	0x010a
        /*023e*/ 	.byte	0x3f
	.zero		1


	//   ....[19]....
        /*0240*/ 	.word	0x00007490
        /*0244*/ 	.word	0x00000000
        /*0248*/ 	.word	0x00026828
        /*024c*/ 	.short	0x010a
        /*024e*/ 	.byte	0x3f
	.zero		1


	//   ....[20]....
        /*0250*/ 	.word	0x00007710
        /*0254*/ 	.word	0x00000000
        /*0258*/ 	.word	0x00026848
        /*025c*/ 	.short	0x010a
        /*025e*/ 	.byte	0x3f
	.zero		1


	//   ....[21]....
        /*0260*/ 	.word	0x000079e0
        /*0264*/ 	.word	0x00000000
        /*0268*/ 	.word	0x00026820
        /*026c*/ 	.short	0x010a
        /*026e*/ 	.byte	0x3f
	.zero		1


	//   ....[22]....
        /*0270*/ 	.word	0x00007cd0
        /*0274*/ 	.word	0x00000000
        /*0278*/ 	.word	0x00026840
        /*027c*/ 	.short	0x010a
        /*027e*/ 	.byte	0x3f
	.zero		1


	//   ....[23]....
        /*0280*/ 	.word	0x00007fb0
        /*0284*/ 	.word	0x00000000
        /*0288*/ 	.word	0x00026828
        /*028c*/ 	.short	0x010a
        /*028e*/ 	.byte	0x3f
	.zero		1


	//   ....[24]....
        /*0290*/ 	.word	0x00008290
        /*0294*/ 	.word	0x00000003
        /*0298*/ 	.word	0x00026840
        /*029c*/ 	.short	0x010a
        /*029e*/ 	.byte	0x3f
	.zero		1


	//   ....[25]....
        /*02a0*/ 	.word	0x00008750
        /*02a4*/ 	.word	0x00000006
        /*02a8*/ 	.word	0x00000000
        /*02ac*/ 	.short	0x010a
        /*02ae*/ 	.byte	0x3f
	.zero		1


	//   ....[26]....
        /*02b0*/ 	.word	0x000087b0
        /*02b4*/ 	.word	0x00000003
        /*02b8*/ 	.word	0x00000000
        /*02bc*/ 	.short	0x010a
        /*02be*/ 	.byte	0x3f
	.zero		1


	//   ....[27]....
        /*02c0*/ 	.word	0x00008810
        /*02c4*/ 	.word	0x00000000
        /*02c8*/ 	.word	0x00000000
        /*02cc*/ 	.short	0x010a
        /*02ce*/ 	.byte	0x3f
	.zero		1


	//   ....[28]....
        /*02d0*/ 	.word	0x00008840
        /*02d4*/ 	.word	0x00000003
        /*02d8*/ 	.word	0x00000000
        /*02dc*/ 	.short	0x010a
        /*02de*/ 	.byte	0x3f
	.zero		1


	//   ....[29]....
        /*02e0*/ 	.word	0x00008920
        /*02e4*/ 	.word	0x00000010
        /*02e8*/ 	.word	0x00026800
        /*02ec*/ 	.short	0x010a
        /*02ee*/ 	.byte	0x3f
	.zero		1


	//   ....[30]....
        /*02f0*/ 	.word	0x00008980
        /*02f4*/ 	.word	0x00000005
        /*02f8*/ 	.word	0x00026810
        /*02fc*/ 	.short	0x010a
        /*02fe*/ 	.byte	0x3f
	.zero		1


	//   ....[31]....
        /*0300*/ 	.word	0x000089e0
        /*0304*/ 	.word	0x00000007
        /*0308*/ 	.word	0x00026830
        /*030c*/ 	.short	0x010a
        /*030e*/ 	.byte	0x3f
	.zero		1


	//   ....[32]....
        /*0310*/ 	.word	0x00008b80
        /*0314*/ 	.word	0x00000000
        /*0318*/ 	.word	0x00026820
        /*031c*/ 	.short	0x010a
        /*031e*/ 	.byte	0x3f
	.zero		1


	//   ....[33]....
        /*0320*/ 	.word	0x00008bd0
        /*0324*/ 	.word	0x00000000
        /*0328*/ 	.word	0x00026840
        /*032c*/ 	.short	0x010a
        /*032e*/ 	.byte	0x3f
	.zero		1


	//   ....[34]....
        /*0330*/ 	.word	0x00008c20
        /*0334*/ 	.word	0x00000000
        /*0338*/ 	.word	0x00026828
        /*033c*/ 	.short	0x010a
        /*033e*/ 	.byte	0x3f
	.zero		1


	//   ....[35]....
        /*0340*/ 	.word	0x00008c70
        /*0344*/ 	.word	0x00000000
        /*0348*/ 	.word	0x00026848
        /*034c*/ 	.short	0x010a
        /*034e*/ 	.byte	0x3f
	.zero		1


	//   ....[36]....
        /*0350*/ 	.word	0x00008cd0
        /*0354*/ 	.word	0x00000000
        /*0358*/ 	.word	0x00026820
        /*035c*/ 	.short	0x010a
        /*035e*/ 	.byte	0x3f
	.zero		1


	//   ....[37]....
        /*0360*/ 	.word	0x00008d20
        /*0364*/ 	.word	0x00000000
        /*0368*/ 	.word	0x00026840
        /*036c*/ 	.short	0x010a
        /*036e*/ 	.byte	0x3f
	.zero		1


	//   ....[38]....
        /*0370*/ 	.word	0x00008d70
        /*0374*/ 	.word	0x00000000
        /*0378*/ 	.word	0x00026828
        /*037c*/ 	.short	0x010a
        /*037e*/ 	.byte	0x3f
	.zero		1


	//   ....[39]....
        /*0380*/ 	.word	0x00008dc0
        /*0384*/ 	.word	0x00000003
        /*0388*/ 	.word	0x00026840
        /*038c*/ 	.short	0x010a
        /*038e*/ 	.byte	0x3f
	.zero		1


	//   ....[40]....
        /*0390*/ 	.word	0x00008ea0
        /*0394*/ 	.word	0x00000006
        /*0398*/ 	.word	0x00000000
        /*039c*/ 	.short	0x010a
        /*039e*/ 	.byte	0x3f
	.zero		1


	//   ....[41]....
        /*03a0*/ 	.word	0x00008ef0
        /*03a4*/ 	.word	0x00000003
        /*03a8*/ 	.word	0x00000000
        /*03ac*/ 	.short	0x010a
        /*03ae*/ 	.byte	0x3f
	.zero		1


	//   ....[42]....
        /*03b0*/ 	.word	0x00008f40
        /*03b4*/ 	.word	0x00000000
        /*03b8*/ 	.word	0x00000000
        /*03bc*/ 	.short	0x010a
        /*03be*/ 	.byte	0x3f
	.zero		1


	//----- nvinfo : EIATTR_NUM_MBARRIERS
	.align		4
.L_227:
        /*03c0*/ 	.byte	0x03, 0x38
        /*03c2*/ 	.short	0x0009


	//----- nvinfo : EIATTR_EXIT_INSTR_OFFSETS
	.align		4
        /*03c4*/ 	.byte	0x04, 0x1c
        /*03c6*/ 	.short	(.L_229 - .L_228)


	//   ....[0]....
.L_228:
        /*03c8*/ 	.word	0x00000680


	//   ....[1]....
        /*03cc*/ 	.word	0x00005200


	//   ....[2]....
        /*03d0*/ 	.word	0x00005290


	//   ....[3]....
        /*03d4*/ 	.word	0x000052c0


	//   ....[4]....
        /*03d8*/ 	.word	0x00005410


	//   ....[5]....
        /*03dc*/ 	.word	0x00006000


	//   ....[6]....
        /*03e0*/ 	.word	0x000065a0


	//   ....[7]....
        /*03e4*/ 	.word	0x00008890


	//----- nvinfo : EIATTR_MAX_THREADS
	.align		4
.L_229:
        /*03e8*/ 	.byte	0x04, 0x05
        /*03ea*/ 	.short	(.L_231 - .L_230)
.L_230:
        /*03ec*/ 	.word	0x00000180
        /*03f0*/ 	.word	0x00000001
        /*03f4*/ 	.word	0x00000001


	//----- nvinfo : EIATTR_CRS_STACK_SIZE
	.align		4
.L_231:
        /*03f8*/ 	.byte	0x04, 0x1e
        /*03fa*/ 	.short	(.L_233 - .L_232)
.L_232:
        /*03fc*/ 	.word	0x00000000


	//----- nvinfo : EIATTR_CBANK_PARAM_SIZE
	.align		4
.L_233:
        /*0400*/ 	.byte	0x03, 0x19
        /*0402*/ 	.short	0x0970


	//----- nvinfo : EIATTR_PARAM_CBANK
	.align		4
        /*0404*/ 	.byte	0x04, 0x0a
        /*0406*/ 	.short	(.L_235 - .L_234)
	.align		4
.L_234:
        /*0408*/ 	.word	index@(.nv.constant0._ZN7cutlass13device_kernelIN5flash11enable_sm90INS1_16FlashAttnBwdSm90INS1_25CollectiveMainloopBwdSm90ILi2ELi2ELi2EN4cute5tupleIJNS5_1CILi1EEES8_S8_EEENS6_IJNS7_ILi64EEENS7_ILi128EEENS7_ILi96EEEEEENS_10bfloat16_tEfNS_4arch4Sm90ELb0ELb0ELb1ELb0ELb1ELb1ELb0ELb0ELi2ELi1ELi2ELi1ELb1EEENS1_21CollectiveEpilogueBwdISD_SE_SG_Li256ELb0ELb0ELi1EEENS1_19SingleTileSchedulerILb0ELb0ELb0ELi128EEEEEEEEEvNT_6ParamsE)
        /*040c*/ 	.short	0x0210
        /*040e*/ 	.short	0x0970


	//----- nvinfo : EIATTR_SW_WAR
	.align		4
.L_235:
        /*0410*/ 	.byte	0x04, 0x36
        /*0412*/ 	.short	(.L_237 - .L_236)
.L_236:
        /*0414*/ 	.word	0x00000008
.L_237:


//--------------------- .nv.info._ZN7cutlass13device_kernelIN5flash11enable_sm90INS1_16FlashAttnBwdSm90INS1_25CollectiveMainloopBwdSm90ILi2ELi2ELi2EN4cute5tupleIJNS5_1CILi1EEES8_S8_EEENS6_IJNS7_ILi64EEENS7_ILi128EEENS7_ILi96EEEEEENS_10bfloat16_tEfNS_4arch4Sm90ELb0ELb0ELb1ELb0ELb0ELb1ELb0ELb0ELi2ELi1ELi2ELi1ELb1EEENS1_24CollectiveEpilogueBwdGQAISD_fSG_Li256ELb0ELb0EEENS1_19SingleTileSchedulerILb0ELb0ELb0ELi128EEEEEEEEEvNT_6ParamsE --------------------------
	.section	.nv.info._ZN7cutlass13device_kernelIN5flash11enable_sm90INS1_16FlashAttnBwdSm90INS1_25CollectiveMainloopBwdSm90ILi2ELi2ELi2EN4cute5tupleIJNS5_1CILi1EEES8_S8_EEENS6_IJNS7_ILi64EEENS7_ILi128EEENS7_ILi96EEEEEENS_10bfloat16_tEfNS_4arch4Sm90ELb0ELb0ELb1ELb0ELb0ELb1ELb0ELb0ELi2ELi1ELi2ELi1ELb1EEENS1_24CollectiveEpilogueBwdGQAISD_fSG_Li256ELb0ELb0EEENS1_19SingleTileSchedulerILb0ELb0ELb0ELi128EEEEEEEEEvNT_6ParamsE,"",@"SHT_CUDA_INFO"
	.sectionflags	@""
	.align	4


	//----- nvinfo : EIATTR_CUDA_API_VERSION
	.align		4
        /*0000*/ 	.byte	0x04, 0x37
        /*0002*/ 	.short	(.L_239 - .L_238)
.L_238:
        /*0004*/ 	.word	0x00000082


	//----- nvinfo : EIATTR_KPARAM_INFO
	.align		4
.L_239:
        /*0008*/ 	.byte	0x04, 0x17
        /*000a*/ 	.short	(.L_241 - .L_240)
.L_240:
        /*000c*/ 	.word	0x00000000
        /*0010*/ 	.short	0x0000
        /*0012*/ 	.short	0x0070
        /*0014*/ 	.byte	0x00, 0xf0, 0x01, 0x1a


	//----- nvinfo : EIATTR_SPARSE_MMA_MASK
	.align		4
.L_241:
        /*0018*/ 	.byte	0x03, 0x50
        /*001a*/ 	.short	0x0000


	//----- nvinfo : EIATTR_MAXREG_COUNT
	.align		4
        /*001c*/ 	.byte	0x03, 0x1b
        /*001e*/ 	.short	0x00a8


	//----- nvinfo : EIATTR_NUM_BARRIERS
	.align		4
        /*0020*/ 	.byte	0x02, 0x4c
        /*0022*/ 	.byte	0x10
	.zero		1


	//----- nvinfo : EIATTR_EXTERNS
	.align		4
        /*0024*/ 	.byte	0x04, 0x0f
        /*0026*/ 	.short	(.L_243 - .L_242)


	//   ....[0]....
	.align		4
.L_242:
        /*0028*/ 	.word	index@(__assertfail)


	//----- nvinfo : EIATTR_MERCURY_ISA_VERSION
	.align		4
.L_243:
        /*002c*/ 	.byte	0x03, 0x5f
        /*002e*/ 	.short	0x0101


	//----- nvinfo : EIATTR_INT_WARP_WIDE_INSTR_OFFSETS
	.align		4
        /*0030*/ 	.byte	0x04, 0x31
        /*0032*/ 	.short	(.L_245 - .L_244)


	//   ....[0]....
.L_244:
        /*0034*/ 	.word	0x00000180


	//   ....[1]....
        /*0038*/ 	.word	0x000001b0


	//----- nvinfo : EIATTR_COOP_GROUP_MASK_REGIDS
	.align		4
.L_245:
        /*003c*/ 	.byte	0x04, 0x29
        /*003e*/ 	.short	(.L_247 - .L_246)


	//   ....[0]....
.L_246:
        /*0040*/ 	.word	0xffffffff


	//   ....[1]....
        /*0044*/ 	.word	0xffffffff


	//   ....[2]....
        /*0048*/ 	.word	0xffffffff


	//   ....[3]....
        /*004c*/ 	.word	0xffffffff


	//   ....[4]....
        /*0050*/ 	.word	0xffffffff


	//   ....[5]....
        /*0054*/ 	.word	0xffffffff


	//   ....[6]....
        /*0058*/ 	.word	0xffffffff


	//   ....[7]....
        /*005c*/ 	.word	0x0500000f


	//----- nvinfo : EIATTR_COOP_GROUP_INSTR_OFFSETS
	.align		4
.L_247:
        /*0060*/ 	.byte	0x04, 0x28
        /*0062*/ 	.short	(.L_249 - .L_248)


	//   ....[0]....
.L_248:
        /*0064*/ 	.word	0x00000050


	//   ....[1]....
        /*0068*/ 	.word	0x00000190


	//   ....[2]....
        /*006c*/ 	.word	0x000001e0


	//   ....[3]....
        /*0070*/ 	.word	0x000003d0


	//   ....[4]....
        /*0074*/ 	.word	0x000005e0


	//   ....[5]....
        /*0078*/ 	.word	0x00000b20


	//   ....[6]....
        /*007c*/ 	.word	0x00005020


	//   ....[7]....
        /*0080*/ 	.word	0x00007e90


	//----- nvinfo : EIATTR_REG_RECONFIG
	.align		4
.L_249:
        /*0084*/ 	.byte	0x01, 0x54
	.zero		2


	//----- nvinfo : EIATTR_SYSCALL_OFFSETS
	.align		4
        /*0088*/ 	.byte	0x04, 0x46
        /*008a*/ 	.short	(.L_251 - .L_250)


	//   ....[0]....
.L_250:
        /*008c*/ 	.word	0x00000780


	//   ....[1]....
        /*0090*/ 	.word	0x00000870


	//   ....[2]....
        /*0094*/ 	.word	0x000009d0


	//   ....[3]....
        /*0098*/ 	.word	0x00000ac0


	//   ....[4]....
        /*009c*/ 	.word	0x00000d40


	//----- nvinfo : EIATTR_MBARRIER_INSTR_OFFSETS
	.align		4
.L_251:
        /*00a0*/ 	.byte	0x04, 0x39
        /*00a2*/ 	.short	(.L_253 - .L_252)


	//   ....[0]....
.L_252:
        /*00a4*/ 	.word	0x00000280
        /*00a8*/ 	.word	0x000000ff
        /*00ac*/ 	.word	0x00026800
        /*00b0*/ 	.short	0x0100
        /*00b2*/ 	.byte	0x06
	.zero		1


	//   ....[1]....
        /*00b4*/ 	.word	0x00000380
        /*00b8*/ 	.word	0x000000ff
        /*00bc*/ 	.word	0x00026810
        /*00c0*/ 	.short	0x0100
        /*00c2*/ 	.byte	0x08
	.zero		1


	//   ....[2]....
        /*00c4*/ 	.word	0x00000390
        /*00c8*/ 	.word	0x000000ff
        /*00cc*/ 	.word	0x00026820
        /*00d0*/ 	.short	0x0100
        /*00d2*/ 	.byte	0x08
	.zero		1


	//   ....[3]....
        /*00d4*/ 	.word	0x000003a0
        /*00d8*/ 	.word	0x000000ff
        /*00dc*/ 	.word	0x00026818
        /*00e0*/ 	.short	0x0100
        /*00e2*/ 	.byte	0x08
	.zero		1


	//   ....[4]....
        /*00e4*/ 	.word	0x000003b0
        /*00e8*/ 	.word	0x000000ff
        /*00ec*/ 	.word	0x00026828
        /*00f0*/ 	.short	0x0100
        /*00f2*/ 	.byte	0x08
	.zero		1


	//   ....[5]....
        /*00f4*/ 	.word	0x000004e0
        /*00f8*/ 	.word	0x000000ff
        /*00fc*/ 	.word	0x00026830
        /*0100*/ 	.short	0x0100
        /*0102*/ 	.byte	0x08
	.zero		1


	//   ....[6]....
        /*0104*/ 	.word	0x000004f0
        /*0108*/ 	.word	0x000000ff
        /*010c*/ 	.word	0x00026840
        /*0110*/ 	.short	0x0100
        /*0112*/ 	.byte	0x08
	.zero		1


	//   ....[7]....
        /*0114*/ 	.word	0x00000500
        /*0118*/ 	.word	0x000000ff
        /*011c*/ 	.word	0x00026838
        /*0120*/ 	.short	0x0100
        /*0122*/ 	.byte	0x08
	.zero		1


	//   ....[8]....
        /*0124*/ 	.word	0x00000510
        /*0128*/ 	.word	0x000000ff
        /*012c*/ 	.word	0x00026848
        /*0130*/ 	.short	0x0100
        /*0132*/ 	.byte	0x08
	.zero		1


	//   ....[9]....
        /*0134*/ 	.word	0x00000b50
        /*0138*/ 	.word	0x00000012
        /*013c*/ 	.word	0x00026800
        /*0140*/ 	.short	0x010a
        /*0142*/ 	.byte	0x3f
	.zero		1


	//   ....[10]....
        /*0144*/ 	.word	0x00000c00
        /*0148*/ 	.word	0x00000012
        /*014c*/ 	.word	0x00026800
        /*0150*/ 	.short	0x010a
        /*0152*/ 	.byte	0x3f
	.zero		1


	//   ....[11]....
        /*0154*/ 	.word	0x000018e0
        /*0158*/ 	.word	0x000000ff
        /*015c*/ 	.word	0x00026810
        /*0160*/ 	.short	0x010a
        /*0162*/ 	.byte	0x08
	.zero		1


	//   ....[12]....
        /*0164*/ 	.word	0x00001920
        /*0168*/ 	.word	0x000000ff
        /*016c*/ 	.word	0x00026810
        /*0170*/ 	.short	0x010a
        /*0172*/ 	.byte	0x08
	.zero		1


	//   ....[13]....
        /*0174*/ 	.word	0x00001d70
        /*0178*/ 	.word	0x000000ff
        /*017c*/ 	.word	0x00026830
        /*0180*/ 	.short	0x010a
        /*0182*/ 	.byte	0x08
	.zero		1


	//   ....[14]....
        /*0184*/ 	.word	0x00001db0
        /*0188*/ 	.word	0x000000ff
        /*018c*/ 	.word	0x00026830
        /*0190*/ 	.short	0x010a
        /*0192*/ 	.byte	0x08
	.zero		1


	//   ....[15]....
        /*0194*/ 	.word	0x00004230
        /*0198*/ 	.word	0x000000ff
        /*019c*/ 	.word	0x00000000
        /*01a0*/ 	.short	0x0101
        /*01a2*/ 	.byte	0x0a
	.zero		1


	//   ....[16]....
        /*01a4*/ 	.word	0x00004510
        /*01a8*/ 	.word	0x000000ff
        /*01ac*/ 	.word	0x00000000
        /*01b0*/ 	.short	0x0101
        /*01b2*/ 	.byte	0x08
	.zero		1


	//   ....[17]....
        /*01b4*/ 	.word	0x00005df0
        /*01b8*/ 	.word	0x00000000
        /*01bc*/ 	.word	0x00026820
        /*01c0*/ 	.short	0x010a
        /*01c2*/ 	.byte	0x3f
	.zero		1


	//   ....[18]....
        /*01c4*/ 	.word	0x00006740
        /*01c8*/ 	.word	0x00000000
        /*01cc*/ 	.word	0x00026840
        /*01d0*/ 	.short	0x010a
        /*01d2*/ 	.byte	0x3f
	.zero		1


	//   ....[19]....
        /*01d4*/ 	.word	0x00006a40
        /*01d8*/ 	.word	0x00000000
        /*01dc*/ 	.word	0x00026828
        /*01e0*/ 	.short	0x010a
        /*01e2*/ 	.byte	0x3f
	.zero		1


	//   ....[20]....
        /*01e4*/ 	.word	0x00006cc0
        /*01e8*/ 	.word	0x00000000
        /*01ec*/ 	.word	0x00026848
        /*01f0*/ 	.short	0x010a
        /*01f2*/ 	.byte	0x3f
	.zero		1


	//   ....[21]....
        /*01f4*/ 	.word	0x00006f90
        /*01f8*/ 	.word	0x00000000
        /*01fc*/ 	.word	0x00026820
        /*0200*/ 	.short	0x010a
        /*0202*/ 	.byte	0x3f
	.zero		1


	//   ....[22]....
        /*0204*/ 	.word	0x00007280
        /*0208*/ 	.word	0x00000000
        /*020c*/ 	.word	0x00026840
        /*0210*/ 	.short	0x010a
        /*0212*/ 	.byte	0x3f
	.zero		1


	//   ....[23]....
        /*0214*/ 	.word	0x00007560
        /*0218*/ 	.word	0x00000000
        /*021c*/ 	.word	0x00026828
        /*0220*/ 	.short	0x010a
        /*0222*/ 	.byte	0x3f
	.zero		1


	//   ....[24]....
        /*0224*/ 	.word	0x00007840
        /*0228*/ 	.word	0x00000003
        /*022c*/ 	.word	0x00026840
        /*0230*/ 	.short	0x010a
        /*0232*/ 	.byte	0x3f
	.zero		1


	//   ....[25]....
        /*0234*/ 	.word	0x00007cf0
        /*0238*/ 	.word	0x00000006
        /*023c*/ 	.word	0x00000000
        /*0240*/ 	.short	0x010a
        /*0242*/ 	.byte	0x3f
	.zero		1


	//   ....[26]....
        /*0244*/ 	.word	0x00007d50
        /*0248*/ 	.word	0x00000003
        /*024c*/ 	.word	0x00000000
        /*0250*/ 	.short	0x010a
        /*0252*/ 	.byte	0x3f
	.zero		1


	//   ....[27]....
        /*0254*/ 	.word	0x00007db0
        /*0258*/ 	.word	0x00000000
        /*025c*/ 	.word	0x00000000
        /*0260*/ 	.short	0x010a
        /*0262*/ 	.byte	0x3f
	.zero		1


	//   ....[28]....
        /*0264*/ 	.word	0x00007de0
        /*0268*/ 	.word	0x00000003
        /*026c*/ 	.word	0x00000000
        /*0270*/ 	.short	0x010a
        /*0272*/ 	.byte	0x3f
	.zero		1


	//   ....[29]....
        /*0274*/ 	.word	0x00007ec0
        /*0278*/ 	.word	0x00000012
        /*027c*/ 	.word	0x00026800
        /*0280*/ 	.short	0x010a
        /*0282*/ 	.byte	0x3f
	.zero		1


	//   ....[30]....
        /*0284*/ 	.word	0x00007f20
        /*0288*/ 	.word	0x00000005
        /*028c*/ 	.word	0x00026810
        /*0290*/ 	.short	0x010a
        /*0292*/ 	.byte	0x3f
	.zero		1


	//   ....[31]....
        /*0294*/ 	.word	0x00007f80
        /*0298*/ 	.word	0x00000079
        /*029c*/ 	.word	0x00026830
        /*02a0*/ 	.short	0x010a
        /*02a2*/ 	.byte	0x3f
	.zero		1


	//   ....[32]....
        /*02a4*/ 	.word	0x00007fd0
        /*02a8*/ 	.word	0x00000000
        /*02ac*/ 	.word	0x00026820
        /*02b0*/ 	.short	0x010a
        /*02b2*/ 	.byte	0x3f
	.zero		1


	//   ....[33]....
        /*02b4*/ 	.word	0x00008020
        /*02b8*/ 	.word	0x00000000
        /*02bc*/ 	.word	0x00026840
        /*02c0*/ 	.short	0x010a
        /*02c2*/ 	.byte	0x3f
	.zero		1


	//   ....[34]....
        /*02c4*/ 	.word	0x00008070
        /*02c8*/ 	.word	0x00000000
        /*02cc*/ 	.word	0x00026828
        /*02d0*/ 	.short	0x010a
        /*02d2*/ 	.byte	0x3f
	.zero		1


	//   ....[35]....
        /*02d4*/ 	.word	0x000080c0
        /*02d8*/ 	.word	0x00000000
        /*02dc*/ 	.word	0x00026848
        /*02e0*/ 	.short	0x010a
        /*02e2*/ 	.byte	0x3f
	.zero		1


	//   ....[36]....
        /*02e4*/ 	.word	0x00008120
        /*02e8*/ 	.word	0x00000000
        /*02ec*/ 	.word	0x00026820
        /*02f0*/ 	.short	0x010a
        /*02f2*/ 	.byte	0x3f
	.zero		1


	//   ....[37]....
        /*02f4*/ 	.word	0x00008170
        /*02f8*/ 	.word	0x00000000
        /*02fc*/ 	.word	0x00026840
        /*0300*/ 	.short	0x010a
        /*0302*/ 	.byte	0x3f
	.zero		1


	//   ....[38]....
        /*0304*/ 	.word	0x000081c0
        /*0308*/ 	.word	0x00000000
        /*030c*/ 	.word	0x00026828
        /*0310*/ 	.short	0x010a
        /*0312*/ 	.byte	0x3f
	.zero		1


	//   ....[39]....
        /*0314*/ 	.word	0x00008210
        /*0318*/ 	.word	0x00000003
        /*031c*/ 	.word	0x00026840
        /*0320*/ 	.short	0x010a
        /*0322*/ 	.byte	0x3f
	.zero		1


	//   ....[40]....
        /*0324*/ 	.word	0x000082f0
        /*0328*/ 	.word	0x00000006
        /*032c*/ 	.word	0x00000000
        /*0330*/ 	.short	0x010a
        /*0332*/ 	.byte	0x3f
	.zero		1


	//   ....[41]....
        /*0334*/ 	.word	0x00008340
        /*0338*/ 	.word	0x00000003
        /*033c*/ 	.word	0x00000000
        /*0340*/ 	.short	0x010a
        /*0342*/ 	.byte	0x3f
	.zero		1


	//   ....[42]....
        /*0344*/ 	.word	0x00008390
        /*0348*/ 	.word	0x00000000
        /*034c*/ 	.word	0x00000000
        /*0350*/ 	.short	0x010a
        /*0352*/ 	.byte	0x3f
	.zero		1


	//----- nvinfo : EIATTR_NUM_MBARRIERS
	.align		4
.L_253:
        /*0354*/ 	.byte	0x03, 0x38
        /*0356*/ 	.short	0x0009


	//----- nvinfo : EIATTR_EXIT_INSTR_OFFSETS
	.align		4
        /*0358*/ 	.byte	0x04, 0x1c
        /*035a*/ 	.short	(.L_255 - .L_254)


	//   ....[0]....
.L_254:
        /*035c*/ 	.word	0x00007e30


	//----- nvinfo : EIATTR_MAX_THREADS
	.align		4
.L_255:
        /*0360*/ 	.byte	0x04, 0x05
        /*0362*/ 	.short	(.L_257 - .L_256)
.L_256:
        /*0364*/ 	.word	0x00000180
        /*0368*/ 	.word	0x00000001
        /*036c*/ 	.word	0x00000001


	//----- nvinfo : EIATTR_CRS_STACK_SIZE
	.align		4
.L_257:
        /*0370*/ 	.byte	0x04, 0x1e
        /*0372*/ 	.short	(.L_259 - .L_258)
.L_258:
        /*0374*/ 	.word	0x00000000


	//----- nvinfo : EIATTR_CBANK_PARAM_SIZE
	.align		4
.L_259:
        /*0378*/ 	.byte	0x03, 0x19
        /*037a*/ 	.short	0x06f0


	//----- nvinfo : EIATTR_PARAM_CBANK
	.align		4
        /*037c*/ 	.byte	0x04, 0x0a
        /*037e*/ 	.short	(.L_261 - .L_260)
	.align		4
.L_260:
        /*0380*/ 	.word	index@(.nv.constant0._ZN7cutlass13device_kernelIN5flash11enable_sm90INS1_16FlashAttnBwdSm90INS1_25CollectiveMainloopBwdSm90ILi2ELi2ELi2EN4cute5tupleIJNS5_1CILi1EEES8_S8_EEENS6_IJNS7_ILi64EEENS7_ILi128EEENS7_ILi96EEEEEENS_10bfloat16_tEfNS_4arch4Sm90ELb0ELb0ELb1ELb0ELb0ELb1ELb0ELb0ELi2ELi1ELi2ELi1ELb1EEENS1_24CollectiveEpilogueBwdGQAISD_fSG_Li256ELb0ELb0EEENS1_19SingleTileSchedulerILb0ELb0ELb0ELi128EEEEEEEEEvNT_6ParamsE)
        /*0384*/ 	.short	0x0210
        /*0386*/ 	.short	0x06f0


	//----- nvinfo : EIATTR_SW_WAR
	.align		4
.L_261:
        /*0388*/ 	.byte	0x04, 0x36
        /*038a*/ 	.short	(.L_263 - .L_262)
.L_262:
        /*038c*/ 	.word	0x00000008
.L_263:


//--------------------- .nv.info._ZN7cutlass13device_kernelIN5flash11enable_sm90INS1_16FlashAttnBwdSm90INS1_25CollectiveMainloopBwdSm90ILi2ELi2ELi2EN4cute5tupleIJNS5_1CILi1EEES8_S8_EEENS6_IJNS7_ILi64EEENS7_ILi128EEENS7_ILi96EEEEEENS_10bfloat16_tEfNS_4arch4Sm90ELb0ELb0ELb1ELb0ELb1ELb1ELb0ELb0ELi2ELi1ELi2ELi1ELb1EEENS1_24CollectiveEpilogueBwdGQAISD_fSG_Li256ELb0ELb1EEENS1_19SingleTileSchedulerILb0ELb0ELb0ELi128EEEEEEEEEvNT_6ParamsE --------------------------
	.section	.nv.info._ZN7cutlass13device_kernelIN5flash11enable_sm90INS1_16FlashAttnBwdSm90INS1_25CollectiveMainloopBwdSm90ILi2ELi2ELi2EN4cute5tupleIJNS5_1CILi1EEES8_S8_EEENS6_IJNS7_ILi64EEENS7_ILi128EEENS7_ILi96EEEEEENS_10bfloat16_tEfNS_4arch4Sm90ELb0ELb0ELb1ELb0ELb1ELb1ELb0ELb0ELi2ELi1ELi2ELi1ELb1EEENS1_24CollectiveEpilogueBwdGQAISD_fSG_Li256ELb0ELb1EEENS1_19SingleTileSchedulerILb0ELb0ELb0ELi128EEEEEEEEEvNT_6ParamsE,"",@"SHT_CUDA_INFO"
	.sectionflags	@""
	.align	4


	//----- nvinfo : EIATTR_CUDA_API_VERSION
	.align		4
        /*0000*/ 	.byte	0x04, 0x37
        /*0002*/ 	.short	(.L_265 - .L_264)
.L_264:
        /*0004*/ 	.word	0x00000082


	//----- nvinfo : EIATTR_KPARAM_INFO
	.align		4
.L_265:
        /*0008*/ 	.byte	0x04, 0x17
        /*000a*/ 	.short	(.L_267 - .L_266)
.L_266:
        /*000c*/ 	.word	0x00000000
        /*0010*/ 	.short	0x0000
        /*0012*/ 	.short	0x0070
        /*0014*/ 	.byte	0x00, 0xf0, 0x01, 0x1a


	//----- nvinfo : EIATTR_SPARSE_MMA_MASK
	.align		4
.L_267:
        /*0018*/ 	.byte	0x03, 0x50
        /*001a*/ 	.short	0x0000


	//----- nvinfo : EIATTR_MAXREG_COUNT
	.align		4
        /*001c*/ 	.byte	0x03, 0x1b
        /*001e*/ 	.short	0x00a8


	//----- nvinfo : EIATTR_NUM_BARRIERS
	.align		4
        /*0020*/ 	.byte	0x02, 0x4c
        /*0022*/ 	.byte	0x10
	.zero		1


	//----- nvinfo : EIATTR_EXTERNS
	.align		4
        /*0024*/ 	.byte	0x04, 0x0f
        /*0026*/ 	.short	(.L_269 - .L_268)


	//   ....[0]....
	.align		4
.L_268:
        /*0028*/ 	.word	index@(__assertfail)


	//----- nvinfo : EIATTR_MERCURY_ISA_VERSION
	.align		4
.L_269:
        /*002c*/ 	.byte	0x03, 0x5f
        /*002e*/ 	.short	0x0101


	//----- nvinfo : EIATTR_INT_WARP_WIDE_INSTR_OFFSETS
	.align		4
        /*0030*/ 	.byte	0x04, 0x31
        /*0032*/ 	.short	(.L_271 - .L_270)


	//   ....[0]....
.L_270:
        /*0034*/ 	.word	0x00000180


	//   ....[1]....
        /*0038*/ 	.word	0x000001b0


	//   ....[2]....
        /*003c*/ 	.word	0x00005da0


	//   ....[3]....
        /*0040*/ 	.word	0x00006210


	//   ....[4]....
        /*0044*/ 	.word	0x000067e0


	//----- nvinfo : EIATTR_COOP_GROUP_MASK_REGIDS
	.align		4
.L_271:
        /*0048*/ 	.byte	0x04, 0x29
        /*004a*/ 	.short	(.L_273 - .L_272)


	//   ....[0]....
.L_272:
        /*004c*/ 	.word	0xffffffff


	//   ....[1]....
        /*0050*/ 	.word	0xffffffff


	//   ....[2]....
        /*0054*/ 	.word	0xffffffff


	//   ....[3]....
        /*0058*/ 	.word	0xffffffff


	//   ....[4]....
        /*005c*/ 	.word	0xffffffff


	//   ....[5]....
        /*0060*/ 	.word	0xffffffff


	//   ....[6]....
        /*0064*/ 	.word	0xffffffff


	//   ....[7]....
        /*0068*/ 	.word	0xffffffff


	//   ....[8]....
        /*006c*/ 	.word	0xffffffff


	//   ....[9]....
        /*0070*/ 	.word	0xffffffff


	//   ....[10]....
        /*0074*/ 	.word	0xffffffff


	//   ....[11]....
        /*0078*/ 	.word	0xffffffff


	//   ....[12]....
        /*007c*/ 	.word	0xffffffff


	//   ....[13]....
        /*0080*/ 	.word	0xffffffff


	//   ....[14]....
        /*0084*/ 	.word	0xffffffff


	//   ....[15]....
        /*0088*/ 	.word	0xffffffff


	//   ....[16]....
        /*008c*/ 	.word	0xffffffff


	//   ....[17]....
        /*0090*/ 	.word	0x0500000f


	//   ....[18]....
        /*0094*/ 	.word	0x0500000f


	//   ....[19]....
        /*0098*/ 	.word	0x0500000f


	//   ....[20]....
        /*009c*/ 	.word	0x0500000f


	//   ....[21]....
        /*00a0*/ 	.word	0x0500000f


	//   ....[22]....
        /*00a4*/ 	.word	0x0500000f


	//----- nvinfo : EIATTR_COOP_GROUP_INSTR_OFFSETS
	.align		4
.L_273:
        /*00a8*/ 	.byte	0x04, 0x28
        /*00aa*/ 	.short	(.L_275 - .L_274)


	//   ....[0]....
.L_274:
        /*00ac*/ 	.word	0x00000050


	//   ....[1]....
        /*00b0*/ 	.word	0x00000190


	//   ....[2]....
        /*00b4*/ 	.word	0x000001e0


	//   ....[3]....
        /*00b8*/ 	.word	0x000003d0


	//   ....[4]....
        /*00bc*/ 	.word	0x000005f0


	//   ....[5]....
        /*00c0*/ 	.word	0x00000b30


	//   ....[6]....
        /*00c4*/ 	.word	0x00004e10


	//   ....[7]....
        /*00c8*/ 	.word	0x00004fa0


	//   ....[8]....
        /*00cc*/ 	.word	0x00005250


	//   ....[9]....
        /*00d0*/ 	.word	0x000053f0


	//   ....[10]....
        /*00d4*/ 	.word	0x00005510


	//   ....[11]....
        /*00d8*/ 	.word	0x00005a40


	//   ....[12]....
        /*00dc*/ 	.word	0x00005cd0


	//   ....[13]....
        /*00e0*/ 	.word	0x00005f10


	//   ....[14]....
        /*00e4*/ 	.word	0x00006140


	//   ....[15]....
        /*00e8*/ 	.word	0x000063f0


	//   ....[16]....
        /*00ec*/ 	.word	0x00006720


	//   ....[17]....
        /*00f0*/ 	.word	0x00008c00


	//   ....[18]....
        /*00f4*/ 	.word	0x00008d70


	//   ....[19]....
        /*00f8*/ 	.word	0x00008de0


	//   ....[20]....
        /*00fc*/ 	.word	0x00008e50


	//   ....[21]....
        /*0100*/ 	.word	0x00008ec0


	//   ....[22]....
        /*0104*/ 	.word	0x00008f30


	//----- nvinfo : EIATTR_REG_RECONFIG
	.align		4
.L_275:
        /*0108*/ 	.byte	0x01, 0x54
	.zero		2


	//----- nvinfo : EIATTR_SYSCALL_OFFSETS
	.align		4
        /*010c*/ 	.byte	0x04, 0x46
        /*010e*/ 	.short	(.L_277 - .L_276)


	//   ....[0]....
.L_276:
        /*0110*/ 	.word	0x00000790


	//   ....[1]....
        /*0114*/ 	.word	0x00000880


	//   ....[2]....
        /*0118*/ 	.word	0x000009e0


	//   ....[3]....
        /*011c*/ 	.word	0x00000ad0


	//   ....[4]....
        /*0120*/ 	.word	0x00000d50


	//----- nvinfo : EIATTR_MBARRIER_INSTR_OFFSETS
	.align		4
.L_277:
        /*0124*/ 	.byte	0x04, 0x39
        /*0126*/ 	.short	(.L_279 - .L_278)


	//   ....[0]....
.L_278:
        /*0128*/ 	.word	0x00000280
        /*012c*/ 	.word	0x000000ff
        /*0130*/ 	.word	0x00026800
        /*0134*/ 	.short	0x0100
        /*0136*/ 	.byte	0x06
	.zero		1


	//   ....[1]....
        /*0138*/ 	.word	0x00000380
        /*013c*/ 	.word	0x000000ff
        /*0140*/ 	.word	0x00026810
        /*0144*/ 	.short	0x0100
        /*0146*/ 	.byte	0x08
	.zero		1


	//   ....[2]....
        /*0148*/ 	.word	0x00000390
        /*014c*/ 	.word	0x000000ff
        /*0150*/ 	.word	0x00026820
        /*0154*/ 	.short	0x0100
        /*0156*/ 	.byte	0x08
	.zero		1


	//   ....[3]....
        /*0158*/ 	.word	0x000003a0
        /*015c*/ 	.word	0x000000ff
        /*0160*/ 	.word	0x00026818
        /*0164*/ 	.short	0x0100
        /*0166*/ 	.byte	0x08
	.zero		1


	//   ....[4]....
        /*0168*/ 	.word	0x000003b0
        /*016c*/ 	.word	0x000000ff
        /*0170*/ 	.word	0x00026828
        /*0174*/ 	.short	0x0100
        /*0176*/ 	.byte	0x08
	.zero		1


	//   ....[5]....
        /*0178*/ 	.word	0x000004e0
        /*017c*/ 	.word	0x000000ff
        /*0180*/ 	.word	0x00026830
        /*0184*/ 	.short	0x0100
        /*0186*/ 	.byte	0x08
	.zero		1


	//   ....[6]....
        /*0188*/ 	.word	0x000004f0
        /*018c*/ 	.word	0x000000ff
        /*0190*/ 	.word	0x00026840
        /*0194*/ 	.short	0x0100
        /*0196*/ 	.byte	0x08
	.zero		1


	//   ....[7]....
        /*0198*/ 	.word	0x00000500
        /*019c*/ 	.word	0x000000ff
        /*01a0*/ 	.word	0x00026838
        /*01a4*/ 	.short	0x0100
        /*01a6*/ 	.byte	0x08
	.zero		1


	//   ....[8]....
        /*01a8*/ 	.word	0x00000510
        /*01ac*/ 	.word	0x000000ff
        /*01b0*/ 	.word	0x00026848
        /*01b4*/ 	.short	0x0100
        /*01b6*/ 	.byte	0x08
	.zero		1


	//   ....[9]....
        /*01b8*/ 	.word	0x00000b60
        /*01bc*/ 	.word	0x00000012
        /*01c0*/ 	.word	0x00026800
        /*01c4*/ 	.short	0x010a
        /*01c6*/ 	.byte	0x3f
	.zero		1


	//   ....[10]....
        /*01c8*/ 	.word	0x00000c10
        /*01cc*/ 	.word	0x00000012
        /*01d0*/ 	.word	0x00026800
        /*01d4*/ 	.short	0x010a
        /*01d6*/ 	.byte	0x3f
	.zero		1


	//   ....[11]....
        /*01d8*/ 	.word	0x000018f0
        /*01dc*/ 	.word	0x000000ff
        /*01e0*/ 	.word	0x00026810
        /*01e4*/ 	.short	0x010a
        /*01e6*/ 	.byte	0x08
	.zero		1


	//   ....[12]....
        /*01e8*/ 	.word	0x00001930
        /*01ec*/ 	.word	0x000000ff
        /*01f0*/ 	.word	0x00026810
        /*01f4*/ 	.short	0x010a
        /*01f6*/ 	.byte	0x08
	.zero		1


	//   ....[13]....
        /*01f8*/ 	.word	0x00001d80
        /*01fc*/ 	.word	0x000000ff
        /*0200*/ 	.word	0x00026830
        /*0204*/ 	.short	0x010a
        /*0206*/ 	.byte	0x08
	.zero		1


	//   ....[14]....
        /*0208*/ 	.word	0x00001dc0
        /*020c*/ 	.word	0x000000ff
        /*0210*/ 	.word	0x00026830
        /*0214*/ 	.short	0x010a
        /*0216*/ 	.byte	0x08
	.zero		1


	//   ....[15]....
        /*0218*/ 	.word	0x00004240
        /*021c*/ 	.word	0x000000ff
        /*0220*/ 	.word	0x00000000
        /*0224*/ 	.short	0x0101
        /*0226*/ 	.byte	0x0a
	.zero		1


	//   ....[16]....
        /*0228*/ 	.word	0x00004520
        /*022c*/ 	.word	0x000000ff
        /*0230*/ 	.word	0x00000000
        /*0234*/ 	.short	0x0101
        /*0236*/ 	.byte	0x08
	.zero		1


	//   ....[17]....
        /*0238*/ 	.word	0x00006b20
        /*023c*/ 	.word	0x00000000
        /*0240*/ 	.word	0x00026820
        /*0244*/ 	.short	0x010a
        /*0246*/ 	.byte	0x3f
	.zero		1


	//   ....[18]....
        /*0248*/ 	.word	0x000074b0
        /*024c*/ 	.word	0x00000000
        /*0250*/ 	.word	0x00026840
        /*0254*/ 	.short	0x010a
        /*0256*/ 	.byte	0x3f
	.zero		1


	//   ....[19]....
        /*0258*/ 	.word	0x000077b0
        /*025c*/ 	.word	0x00000000
        /*0260*/ 	.word	0x00026828
        /*0264*/ 	.short	0x010a
        /*0266*/ 	.byte	0x3f
	.zero		1


	//   ....[20]....
        /*0268*/ 	.word	0x00007a30
        /*026c*/ 	.word	0x00000000
        /*0270*/ 	.word	0x00026848
        /*0274*/ 	.short	0x010a
        /*0276*/ 	.byte	0x3f
	.zero		1


	//   ....[21]....
        /*0278*/ 	.word	0x00007d00
        /*027c*/ 	.word	0x00000000
        /*0280*/ 	.word	0x00026820
        /*0284*/ 	.short	0x010a
        /*0286*/ 	.byte	0x3f
	.zero		1


	//   ....[22]....
        /*0288*/ 	.word	0x00007ff0
        /*028c*/ 	.word	0x00000000
        /*0290*/ 	.word	0x00026840
        /*0294*/ 	.short	0x010a
        /*0296*/ 	.byte	0x3f
	.zero		1


	//   ....[23]....
        /*0298*/ 	.word	0x000082d0
        /*029c*/ 	.word	0x00000000
        /*02a0*/ 	.word	0x00026828
        /*02a4*/ 	.short	0x010a
        /*02a6*/ 	.byte	0x3f
	.zero		1


	//   ....[24]....
        /*02a8*/ 	.word	0x000085b0
        /*02ac*/ 	.word	0x00000003
        /*02b0*/ 	.word	0x00026840
        /*02b4*/ 	.short	0x010a
        /*02b6*/ 	.byte	0x3f
	.zero		1


	//   ....[25]....
        /*02b8*/ 	.word	0x00008a60
        /*02bc*/ 	.word	0x00000006
        /*02c0*/ 	.word	0x00000000
        /*02c4*/ 	.short	0x010a
        /*02c6*/ 	.byte	0x3f
	.zero		1


	//   ....[26]....
        /*02c8*/ 	.word	0x00008ac0
        /*02cc*/ 	.word	0x00000003
        /*02d0*/ 	.word	0x00000000
        /*02d4*/ 	.short	0x010a
        /*02d6*/ 	.byte	0x3f
	.zero		1


	//   ....[27]....
        /*02d8*/ 	.word	0x00008b20
        /*02dc*/ 	.word	0x00000000
        /*02e0*/ 	.word	0x00000000
        /*02e4*/ 	.short	0x010a
        /*02e6*/ 	.byte	0x3f
	.zero		1


	//   ....[28]....
        /*02e8*/ 	.word	0x00008b50
        /*02ec*/ 	.word	0x00000003
        /*02f0*/ 	.word	0x00000000
        /*02f4*/ 	.short	0x010a
        /*02f6*/ 	.byte	0x3f
	.zero		1


	//   ....[29]....
        /*02f8*/ 	.word	0x00008c30
        /*02fc*/ 	.word	0x00000012
        /*0300*/ 	.word	0x00026800
        /*0304*/ 	.short	0x010a
        /*0306*/ 	.byte	0x3f
	.zero		1


	//   ....[30]....
        /*0308*/ 	.word	0x00008c90
        /*030c*/ 	.word	0x00000005
        /*0310*/ 	.word	0x00026810
        /*0314*/ 	.short	0x010a
        /*0316*/ 	.byte	0x3f
	.zero		1


	//   ....[31]....
        /*0318*/ 	.word	0x00008cf0
        /*031c*/ 	.word	0x00000079
        /*0320*/ 	.word	0x00026830
        /*0324*/ 	.short	0x010a
        /*0326*/ 	.byte	0x3f
	.zero		1


	//   ....[32]....
        /*0328*/ 	.word	0x00008f70
        /*032c*/ 	.word	0x00000000
        /*0330*/ 	.word	0x00026820
        /*0334*/ 	.short	0x010a
        /*0336*/ 	.byte	0x3f
	.zero		1


	//   ....[33]....
        /*0338*/ 	.word	0x00008fc0
        /*033c*/ 	.word	0x00000000
        /*0340*/ 	.word	0x00026840
        /*0344*/ 	.short	0x010a
        /*0346*/ 	.byte	0x3f
	.zero		1


	//   ....[34]....
        /*0348*/ 	.word	0x00009010
        /*034c*/ 	.word	0x00000000
        /*0350*/ 	.word	0x00026828
        /*0354*/ 	.short	0x010a
        /*0356*/ 	.byte	0x3f
	.zero		1


	//   ....[35]....
        /*0358*/ 	.word	0x00009060
        /*035c*/ 	.word	0x00000000
        /*0360*/ 	.word	0x00026848
        /*0364*/ 	.short	0x010a
        /*0366*/ 	.byte	0x3f
	.zero		1


	//   ....[36]....
        /*0368*/ 	.word	0x000090c0
        /*036c*/ 	.word	0x00000000
        /*0370*/ 	.word	0x00026820
        /*0374*/ 	.short	0x010a
        /*0376*/ 	.byte	0x3f
	.zero		1


	//   ....[37]....
        /*0378*/ 	.word	0x00009110
        /*037c*/ 	.word	0x00000000
        /*0380*/ 	.word	0x00026840
        /*0384*/ 	.short	0x010a
        /*0386*/ 	.byte	0x3f
	.zero		1


	//   ....[38]....
        /*0388*/ 	.word	0x00009160
        /*038c*/ 	.word	0x00000000
        /*0390*/ 	.word	0x00026828
        /*0394*/ 	.short	0x010a
        /*0396*/ 	.byte	0x3f
	.zero		1


	//   ....[39]....
        /*0398*/ 	.word	0x000091b0
        /*039c*/ 	.word	0x00000003
        /*03a0*/ 	.word	0x00026840
        /*03a4*/ 	.short	0x010a
        /*03a6*/ 	.byte	0x3f
	.zero		1


	//   ....[40]....
        /*03a8*/ 	.word	0x00009290
        /*03ac*/ 	.word	0x00000006
        /*03b0*/ 	.word	0x00000000
        /*03b4*/ 	.short	0x010a
        /*03b6*/ 	.byte	0x3f
	.zero		1


	//   ....[41]....
        /*03b8*/ 	.word	0x000092e0
        /*03bc*/ 	.word	0x00000003
        /*03c0*/ 	.word	0x00000000
        /*03c4*/ 	.short	0x010a
        /*03c6*/ 	.byte	0x3f
	.zero		1


	//   ....[42]....
        /*03c8*/ 	.word	0x00009330
        /*03cc*/ 	.word	0x00000000
        /*03d0*/ 	.word	0x00000000
        /*03d4*/ 	.short	0x010a
        /*03d6*/ 	.byte	0x3f
	.zero		1


	//----- nvinfo : EIATTR_NUM_MBARRIERS
	.align		4
.L_279:
        /*03d8*/ 	.byte	0x03, 0x38
        /*03da*/ 	.short	0x0009


	//----- nvinfo : EIATTR_EXIT_INSTR_OFFSETS
	.align		4
        /*03dc*/ 	.byte	0x04, 0x1c
        /*03de*/ 	.short	(.L_281 - .L_280)


	//   ....[0]....
.L_280:
        /*03e0*/ 	.word	0x00008ba0


	//----- nvinfo : EIATTR_MAX_THREADS
	.align		4
.L_281:
        /*03e4*/ 	.byte	0x04, 0x05
        /*03e6*/ 	.short	(.L_283 - .L_282)
.L_282:
        /*03e8*/ 	.word	0x00000180
        /*03ec*/ 	.word	0x00000001
        /*03f0*/ 	.word	0x00000001


	//----- nvinfo : EIATTR_CRS_STACK_SIZE
	.align		4
.L_283:
        /*03f4*/ 	.byte	0x04, 0x1e
        /*03f6*/ 	.short	(.L_285 - .L_284)
.L_284:
        /*03f8*/ 	.word	0x00000000


	//----- nvinfo : EIATTR_CBANK_PARAM_SIZE
	.align		4
.L_285:
        /*03fc*/ 	.byte	0x03, 0x19
        /*03fe*/ 	.short	0x06f0


	//----- nvinfo : EIATTR_PARAM_CBANK
	.align		4
        /*0400*/ 	.byte	0x04, 0x0a
        /*0402*/ 	.short	(.L_287 - .L_286)
	.align		4
.L_286:
        /*0404*/ 	.word	index@(.nv.constant0._ZN7cutlass13device_kernelIN5flash11enable_sm90INS1_16FlashAttnBwdSm90INS1_25CollectiveMainloopBwdSm90ILi2ELi2ELi2EN4cute5tupleIJNS5_1CILi1EEES8_S8_EEENS6_IJNS7_ILi64EEENS7_ILi128EEENS7_ILi96EEEEEENS_10bfloat16_tEfNS_4arch4Sm90ELb0ELb0ELb1ELb0ELb1ELb1ELb0ELb0ELi2ELi1ELi2ELi1ELb1EEENS1_24CollectiveEpilogueBwdGQAISD_fSG_Li256ELb0ELb1EEENS1_19SingleTileSchedulerILb0ELb0ELb0ELi128EEEEEEEEEvNT_6ParamsE)
        /*0408*/ 	.short	0x0210
        /*040a*/ 	.short	0x06f0


	//----- nvinfo : EIATTR_SW_WAR
	.align		4
.L_287:
        /*040c*/ 	.byte	0x04, 0x36
        /*040e*/ 	.short	(.L_289 - .L_288)
.L_288:
        /*0410*/ 	.word	0x00000008
.L_289:


//--------------------- .nv.info._ZN7cutlass13device_kernelIN5flash11enable_sm90INS1_16FlashAttnBwdSm90INS1_25CollectiveMainloopBwdSm90ILi2ELi2ELi2EN4cute5tupleIJNS5_1CILi1EEES8_S8_EEENS6_IJNS7_ILi64EEENS7_ILi128EEENS7_ILi96EEEEEENS_10bfloat16_tEfNS_4arch4Sm90ELb0ELb0ELb1ELb1ELb0ELb1ELb0ELb0ELi2ELi1ELi2ELi1ELb1EEENS1_21CollectiveEpilogueBwdISD_SE_SG_Li256ELb1ELb0ELi1EEENS1_19SingleTileSchedulerILb1ELb0ELb0ELi128EEEEEEEEEvNT_6ParamsE --------------------------
	.section	.nv.info._ZN7cutlass13device_kernelIN5flash11enable_sm90INS1_16FlashAttnBwdSm90INS1_25CollectiveMainloopBwdSm90ILi2ELi2ELi2EN4cute5tupleIJNS5_1CILi1EEES8_S8_EEENS6_IJNS7_ILi64EEENS7_ILi128EEENS7_ILi96EEEEEENS_10bfloat16_tEfNS_4arch4Sm90ELb0ELb0ELb1ELb1ELb0ELb1ELb0ELb0ELi2ELi1ELi2ELi1ELb1EEENS1_21CollectiveEpilogueBwdISD_SE_SG_Li256ELb1ELb0ELi1EEENS1_19SingleTileSchedulerILb1ELb0ELb0ELi128EEEEEEEEEvNT_6ParamsE,"",@"SHT_CUDA_INFO"
	.sectionflags	@""
	.align	4


	//----- nvinfo : EIATTR_CUDA_API_VERSION
	.align		4
        /*0000*/ 	.byte	0x04, 0x37
        /*0002*/ 	.short	(.L_291 - .L_290)
.L_290:
        /*0004*/ 	.word	0x00000082


	//----- nvinfo : EIATTR_KPARAM_INFO
	.align		4
.L_291:
        /*0008*/ 	.byte	0x04, 0x17
        /*000a*/ 	.short	(.L_293 - .L_292)
.L_292:
        /*000c*/ 	.word	0x00000000
        /*0010*/ 	.short	0x0000
        /*0012*/ 	.short	0x0070
        /*0014*/ 	.byte	0x00, 0xf0, 0x01, 0x1a


	//----- nvinfo : EIATTR_SPARSE_MMA_MASK
	.align		4
.L_293:
        /*0018*/ 	.byte	0x03, 0x50
        /*001a*/ 	.short	0x0000


	//----- nvinfo : EIATTR_MAXREG_COUNT
	.align		4
        /*001c*/ 	.byte	0x03, 0x1b
        /*001e*/ 	.short	0x00a8


	//----- nvinfo : EIATTR_NUM_BARRIERS
	.align		4
        /*0020*/ 	.byte	0x02, 0x4c
        /*0022*/ 	.byte	0x10
	.zero		1


	//----- nvinfo : EIATTR_EXTERNS
	.align		4
        /*0024*/ 	.byte	0x04, 0x0f
        /*0026*/ 	.short	(.L_295 - .L_294)


	//   ....[0]....
	.align		4
.L_294:
        /*0028*/ 	.word	index@(__assertfail)


	//----- nvinfo : EIATTR_MERCURY_ISA_VERSION
	.align		4
.L_295:
        /*002c*/ 	.byte	0x03, 0x5f
        /*002e*/ 	.short	0x0101


	//----- nvinfo : EIATTR_INT_WARP_WIDE_INSTR_OFFSETS
	.align		4
        /*0030*/ 	.byte	0x04, 0x31
        /*0032*/ 	.short	(.L_297 - .L_296)


	//   ....[0]....
.L_296:
        /*0034*/ 	.word	0x00000180


	//   ....[1]....
        /*0038*/ 	.word	0x000001b0


	//----- nvinfo : EIATTR_COOP_GROUP_MASK_REGIDS
	.align		4
.L_297:
        /*003c*/ 	.byte	0x04, 0x29
        /*003e*/ 	.short	(.L_299 - .L_298)


	//   ....[0]....
.L_298:
        /*0040*/ 	.word	0xffffffff


	//   ....[1]....
        /*0044*/ 	.word	0xffffffff


	//   ....[2]....
        /*0048*/ 	.word	0xffffffff


	//   ....[3]....
        /*004c*/ 	.word	0xffffffff


	//   ....[4]....
        /*0050*/ 	.word	0xffffffff


	//   ....[5]....
        /*0054*/ 	.word	0xffffffff


	//   ....[6]....
        /*0058*/ 	.word	0xffffffff


	//   ....[7]....
        /*005c*/ 	.word	0x0500000f


	//----- nvinfo : EIATTR_COOP_GROUP_INSTR_OFFSETS
	.align		4
.L_299:
        /*0060*/ 	.byte	0x04, 0x28
        /*0062*/ 	.short	(.L_301 - .L_300)


	//   ....[0]....
.L_300:
        /*0064*/ 	.word	0x00000050


	//   ....[1]....
        /*0068*/ 	.word	0x00000190


	//   ....[2]....
        /*006c*/ 	.word	0x000001e0


	//   ....[3]....
        /*0070*/ 	.word	0x000003d0


	//   ....[4]....
        /*0074*/ 	.word	0x00000600


	//   ....[5]....
        /*0078*/ 	.word	0x00001360


	//   ....[6]....
        /*007c*/ 	.word	0x000068a0


	//   ....[7]....
        /*0080*/ 	.word	0x0000a1e0


	//----- nvinfo : EIATTR_REG_RECONFIG
	.align		4
.L_301:
        /*0084*/ 	.byte	0x01, 0x54
	.zero		2


	//----- nvinfo : EIATTR_SYSCALL_OFFSETS
	.align		4
        /*0088*/ 	.byte	0x04, 0x46
        /*008a*/ 	.short	(.L_303 - .L_302)


	//   ....[0]....
.L_302:
        /*008c*/ 	.word	0x00000fc0


	//   ....[1]....
        /*0090*/ 	.word	0x000010b0


	//   ....[2]....
        /*0094*/ 	.word	0x00001210


	//   ....[3]....
        /*0098*/ 	.word	0x00001300


	//   ....[4]....
        /*009c*/ 	.word	0x00001570


	//----- nvinfo : EIATTR_MBARRIER_INSTR_OFFSETS
	.align		4
.L_303:
        /*00a0*/ 	.byte	0x04, 0x39
        /*00a2*/ 	.short	(.L_305 - .L_304)


	//   ....[0]....
.L_304:
        /*00a4*/ 	.word	0x00000280
        /*00a8*/ 	.word	0x000000ff
        /*00ac*/ 	.word	0x00026800
        /*00b0*/ 	.short	0x0100
        /*00b2*/ 	.byte	0x06
	.zero		1


	//   ....[1]....
        /*00b4*/ 	.word	0x00000380
        /*00b8*/ 	.word	0x000000ff
        /*00bc*/ 	.word	0x00026810
        /*00c0*/ 	.short	0x0100
        /*00c2*/ 	.byte	0x08
	.zero		1


	//   ....[2]....
        /*00c4*/ 	.word	0x00000390
        /*00c8*/ 	.word	0x000000ff
        /*00cc*/ 	.word	0x00026820
        /*00d0*/ 	.short	0x0100
        /*00d2*/ 	.byte	0x08
	.zero		1


	//   ....[3]....
        /*00d4*/ 	.word	0x000003a0
        /*00d8*/ 	.word	0x000000ff
        /*00dc*/ 	.word	0x00026818
        /*00e0*/ 	.short	0x0100
        /*00e2*/ 	.byte	0x08
	.zero		1


	//   ....[4]....
        /*00e4*/ 	.word	0x000003b0
        /*00e8*/ 	.word	0x000000ff
        /*00ec*/ 	.word	0x00026828
        /*00f0*/ 	.short	0x0100
        /*00f2*/ 	.byte	0x08
	.zero		1


	//   ....[5]....
        /*00f4*/ 	.word	0x000004e0
        /*00f8*/ 	.word	0x000000ff
        /*00fc*/ 	.word	0x00026830
        /*0100*/ 	.short	0x0100
        /*0102*/ 	.byte	0x08
	.zero		1


	//   ....[6]....
        /*0104*/ 	.word	0x000004f0
        /*0108*/ 	.word	0x000000ff
        /*010c*/ 	.word	0x00026840
        /*0110*/ 	.short	0x0100
        /*0112*/ 	.byte	0x08
	.zero		1


	//   ....[7]....
        /*0114*/ 	.word	0x00000500
        /*0118*/ 	.word	0x000000ff
        /*011c*/ 	.word	0x00026838
        /*0120*/ 	.short	0x0100
        /*0122*/ 	.byte	0x08
	.zero		1


	//   ....[8]....
        /*0124*/ 	.word	0x00000510
        /*0128*/ 	.word	0x000000ff
        /*012c*/ 	.word	0x00026848
        /*0130*/ 	.short	0x0100
        /*0132*/ 	.byte	0x08
	.zero		1


	//   ....[9]....
        /*0134*/ 	.word	0x000013a0
        /*0138*/ 	.word	0x00000012
        /*013c*/ 	.word	0x00026800
        /*0140*/ 	.short	0x010a
        /*0142*/ 	.byte	0x3f
	.zero		1


	//   ....[10]....
        /*0144*/ 	.word	0x00001430
        /*0148*/ 	.word	0x00000012
        /*014c*/ 	.word	0x00026800
        /*0150*/ 	.short	0x010a
        /*0152*/ 	.byte	0x3f
	.zero		1


	//   ....[11]....
        /*0154*/ 	.word	0x00001de0
        /*0158*/ 	.word	0x000000ff
        /*015c*/ 	.word	0x00026810
        /*0160*/ 	.short	0x010a
        /*0162*/ 	.byte	0x0a
	.zero		1


	//   ....[12]....
        /*0164*/ 	.word	0x00001e20
        /*0168*/ 	.word	0x000000ff
        /*016c*/ 	.word	0x00026810
        /*0170*/ 	.short	0x010a
        /*0172*/ 	.byte	0x0a
	.zero		1


	//   ....[13]....
        /*0174*/ 	.word	0x00002270
        /*0178*/ 	.word	0x000000ff
        /*017c*/ 	.word	0x00026830
        /*0180*/ 	.short	0x010a
        /*0182*/ 	.byte	0x0a
	.zero		1


	//   ....[14]....
        /*0184*/ 	.word	0x000022b0
        /*0188*/ 	.word	0x000000ff
        /*018c*/ 	.word	0x00026830
        /*0190*/ 	.short	0x010a
        /*0192*/ 	.byte	0x0a
	.zero		1


	//   ....[15]....
        /*0194*/ 	.word	0x000046a0
        /*0198*/ 	.word	0x000000ff
        /*019c*/ 	.word	0x00000000
        /*01a0*/ 	.short	0x0101
        /*01a2*/ 	.byte	0x0c
	.zero		1


	//   ....[16]....
        /*01a4*/ 	.word	0x00004950
        /*01a8*/ 	.word	0x000000ff
        /*01ac*/ 	.word	0x00000000
        /*01b0*/ 	.short	0x0101
        /*01b2*/ 	.byte	0x0a
	.zero		1


	//   ....[17]....
        /*01b4*/ 	.word	0x00008130
        /*01b8*/ 	.word	0x00000000
        /*01bc*/ 	.word	0x00026820
        /*01c0*/ 	.short	0x010a
        /*01c2*/ 	.byte	0x3f
	.zero		1


	//   ....[18]....
        /*01c4*/ 	.word	0x00008a00
        /*01c8*/ 	.word	0x00000000
        /*01cc*/ 	.word	0x00026840
        /*01d0*/ 	.short	0x010a
        /*01d2*/ 	.byte	0x3f
	.zero		1


	//   ....[19]....
        /*01d4*/ 	.word	0x00008d10
        /*01d8*/ 	.word	0x00000000
        /*01dc*/ 	.word	0x00026828
        /*01e0*/ 	.short	0x010a
        /*01e2*/ 	.byte	0x3f
	.zero		1


	//   ....[20]....
        /*01e4*/ 	.word	0x00008fb0
        /*01e8*/ 	.word	0x00000000
        /*01ec*/ 	.word	0x00026848
        /*01f0*/ 	.short	0x010a
        /*01f2*/ 	.byte	0x3f
	.zero		1


	//   ....[21]....
        /*01f4*/ 	.word	0x000092a0
        /*01f8*/ 	.word	0x00000000
        /*01fc*/ 	.word	0x00026820
        /*0200*/ 	.short	0x010a
        /*0202*/ 	.byte	0x3f
	.zero		1


	//   ....[22]....
        /*0204*/ 	.word	0x000095a0
        /*0208*/ 	.word	0x00000000
        /*020c*/ 	.word	0x00026840
        /*0210*/ 	.short	0x010a
        /*0212*/ 	.byte	0x3f
	.zero		1


	//   ....[23]....
        /*0214*/ 	.word	0x00009890
        /*0218*/ 	.word	0x00000000
        /*021c*/ 	.word	0x00026828
        /*0220*/ 	.short	0x010a
        /*0222*/ 	.byte	0x3f
	.zero		1


	//   ....[24]....
        /*0224*/ 	.word	0x00009b80
        /*0228*/ 	.word	0x00000003
        /*022c*/ 	.word	0x00026840
        /*0230*/ 	.short	0x010a
        /*0232*/ 	.byte	0x3f
	.zero		1


	//   ....[25]....
        /*0234*/ 	.word	0x0000a040
        /*0238*/ 	.word	0x00000006
        /*023c*/ 	.word	0x00000000
        /*0240*/ 	.short	0x010a
        /*0242*/ 	.byte	0x3f
	.zero		1


	//   ....[26]....
        /*0244*/ 	.word	0x0000a0a0
        /*0248*/ 	.word	0x00000003
        /*024c*/ 	.word	0x00000000
        /*0250*/ 	.short	0x010a
        /*0252*/ 	.byte	0x3f
	.zero		1


	//   ....[27]....
        /*0254*/ 	.word	0x0000a100
        /*0258*/ 	.word	0x00000000
        /*025c*/ 	.word	0x00000000
        /*0260*/ 	.short	0x010a
        /*0262*/ 	.byte	0x3f
	.zero		1


	//   ....[28]....
        /*0264*/ 	.word	0x0000a130
        /*0268*/ 	.word	0x00000003
        /*026c*/ 	.word	0x00000000
        /*0270*/ 	.short	0x010a
        /*0272*/ 	.byte	0x3f
	.zero		1


	//   ....[29]....
        /*0274*/ 	.word	0x0000a210
        /*0278*/ 	.word	0x00000012
        /*027c*/ 	.word	0x00026800
        /*0280*/ 	.short	0x010a
        /*0282*/ 	.byte	0x3f
	.zero		1


	//   ....[30]....
        /*0284*/ 	.word	0x0000a270
        /*0288*/ 	.word	0x00000005
        /*028c*/ 	.word	0x00026810
        /*0290*/ 	.short	0x010a
        /*0292*/ 	.byte	0x3f
	.zero		1


	//   ....[31]....
        /*0294*/ 	.word	0x0000a2d0
        /*0298*/ 	.word	0x00000079
        /*029c*/ 	.word	0x00026830
        /*02a0*/ 	.short	0x010a
        /*02a2*/ 	.byte	0x3f
	.zero		1


	//   ....[32]....
        /*02a4*/ 	.word	0x0000a320
        /*02a8*/ 	.word	0x00000000
        /*02ac*/ 	.word	0x00026820
        /*02b0*/ 	.short	0x010a
        /*02b2*/ 	.byte	0x3f
	.zero		1


	//   ....[33]....
        /*02b4*/ 	.word	0x0000a370
        /*02b8*/ 	.word	0x00000000
        /*02bc*/ 	.word	0x00026840
        /*02c0*/ 	.short	0x010a
        /*02c2*/ 	.byte	0x3f
	.zero		1


	//   ....[34]....
        /*02c4*/ 	.word	0x0000a3c0
        /*02c8*/ 	.word	0x00000000
        /*02cc*/ 	.word	0x00026828
        /*02d0*/ 	.short	0x010a
        /*02d2*/ 	.byte	0x3f
	.zero		1


	//   ....[35]....
        /*02d4*/ 	.word	0x0000a410
        /*02d8*/ 	.word	0x00000000
        /*02dc*/ 	.word	0x00026848
        /*02e0*/ 	.short	0x010a
        /*02e2*/ 	.byte	0x3f
	.zero		1


	//   ....[36]....
        /*02e4*/ 	.word	0x0000a470
        /*02e8*/ 	.word	0x00000000
        /*02ec*/ 	.word	0x00026820
        /*02f0*/ 	.short	0x010a
        /*02f2*/ 	.byte	0x3f
	.zero		1


	//   ....[37]....
        /*02f4*/ 	.word	0x0000a4c0
        /*02f8*/ 	.word	0x00000000
        /*02fc*/ 	.word	0x00026840
        /*0300*/ 	.short	0x010a
        /*0302*/ 	.byte	0x3f
	.zero		1


	//   ....[38]....
        /*0304*/ 	.word	0x0000a510
        /*0308*/ 	.word	0x00000000
        /*030c*/ 	.word	0x00026828
        /*0310*/ 	.short	0x010a
        /*0312*/ 	.byte	0x3f
	.zero		1


	//   ....[39]....
        /*0314*/ 	.word	0x0000a560
        /*0318*/ 	.word	0x00000003
        /*031c*/ 	.word	0x00026840
        /*0320*/ 	.short	0x010a
        /*0322*/ 	.byte	0x3f
	.zero		1


	//   ....[40]....
        /*0324*/ 	.word	0x0000a640
        /*0328*/ 	.word	0x00000006
        /*032c*/ 	.word	0x00000000
        /*0330*/ 	.short	0x010a
        /*0332*/ 	.byte	0x3f
	.zero		1


	//   ....[41]....
        /*0334*/ 	.word	0x0000a690
        /*0338*/ 	.word	0x00000003
        /*033c*/ 	.word	0x00000000
        /*0340*/ 	.short	0x010a
        /*0342*/ 	.byte	0x3f
	.zero		1


	//   ....[42]....
        /*0344*/ 	.word	0x0000a6e0
        /*0348*/ 	.word	0x00000000
        /*034c*/ 	.word	0x00000000
        /*0350*/ 	.short	0x010a
        /*0352*/ 	.byte	0x3f
	.zero		1


	//----- nvinfo : EIATTR_NUM_MBARRIERS
	.align		4
.L_305:
        /*0354*/ 	.byte	0x03, 0x38
        /*0356*/ 	.short	0x0009


	//----- nvinfo : EIATTR_EXIT_INSTR_OFFSETS
	.align		4
        /*0358*/ 	.byte	0x04, 0x1c
        /*035a*/ 	.short	(.L_307 - .L_306)


	//   ....[0]....
.L_306:
        /*035c*/ 	.word	0x0000a180


	//----- nvinfo : EIATTR_MAX_THREADS
	.align		4
.L_307:
        /*0360*/ 	.byte	0x04, 0x05
        /*0362*/ 	.short	(.L_309 - .L_308)
.L_308:
        /*0364*/ 	.word	0x00000180
        /*0368*/ 	.word	0x00000001
        /*036c*/ 	.word	0x00000001


	//----- nvinfo : EIATTR_CRS_STACK_SIZE
	.align		4
.L_309:
        /*0370*/ 	.byte	0x04, 0x1e
        /*0372*/ 	.short	(.L_311 - .L_310)
.L_310:
        /*0374*/ 	.word	0x00000000


	//----- nvinfo : EIATTR_CBANK_PARAM_SIZE
	.align		4
.L_311:
        /*0378*/ 	.byte	0x03, 0x19
        /*037a*/ 	.short	0x06f0


	//----- nvinfo : EIATTR_PARAM_CBANK
	.align		4
        /*037c*/ 	.byte	0x04, 0x0a
        /*037e*/ 	.short	(.L_313 - .L_312)
	.align		4
.L_312:
        /*0380*/ 	.word	index@(.nv.constant0._ZN7cutlass13device_kernelIN5flash11enable_sm90INS1_16FlashAttnBwdSm90INS1_25CollectiveMainloopBwdSm90ILi2ELi2ELi2EN4cute5tupleIJNS5_1CILi1EEES8_S8_EEENS6_IJNS7_ILi64EEENS7_ILi128EEENS7_ILi96EEEEEENS_10bfloat16_tEfNS_4arch4Sm90ELb0ELb0ELb1ELb1ELb0ELb1ELb0ELb0ELi2ELi1ELi2ELi1ELb1EEENS1_21CollectiveEpilogueBwdISD_SE_SG_Li256ELb1ELb0ELi1EEENS1_19SingleTileSchedulerILb1ELb0ELb0ELi128EEEEEEEEEvNT_6ParamsE)
        /*0384*/ 	.short	0x0210
        /*0386*/ 	.short	0x06f0


	//----- nvinfo : EIATTR_SW_WAR
	.align		4
.L_313:
        /*0388*/ 	.byte	0x04, 0x36
        /*038a*/ 	.short	(.L_315 - .L_314)
.L_314:
        /*038c*/ 	.word	0x00000008
.L_315:


//--------------------- .nv.info._ZN7cutlass13device_kernelIN5flash11enable_sm90INS1_16FlashAttnBwdSm90INS1_25CollectiveMainloopBwdSm90ILi2ELi2ELi2EN4cute5tupleIJNS5_1CILi1EEES8_S8_EEENS6_IJNS7_ILi64EEENS7_ILi128EEENS7_ILi96EEEEEENS_10bfloat16_tEfNS_4arch4Sm90ELb0ELb0ELb1ELb1ELb1ELb1ELb0ELb0ELi2ELi1ELi2ELi1ELb1EEENS1_21CollectiveEpilogueBwdISD_SE_SG_Li256ELb1ELb0ELi1EEENS1_19SingleTileSchedulerILb1ELb0ELb0ELi128EEEEEEEEEvNT_6ParamsE --------------------------
	.section	.nv.info._ZN7cutlass13device_kernelIN5flash11enable_sm90INS1_16FlashAttnBwdSm90INS1_25CollectiveMainloopBwdSm90ILi2ELi2ELi2EN4cute5tupleIJNS5_1CILi1EEES8_S8_EEENS6_IJNS7_ILi64EEENS7_ILi128EEENS7_ILi96EEEEEENS_10bfloat16_tEfNS_4arch4Sm90ELb0ELb0ELb1ELb1ELb1ELb1ELb0ELb0ELi2ELi1ELi2ELi1ELb1EEENS1_21CollectiveEpilogueBwdISD_SE_SG_Li256ELb1ELb0ELi1EEENS1_19SingleTileSchedulerILb1ELb0ELb0ELi128EEEEEEEEEvNT_6ParamsE,"",@"SHT_CUDA_INFO"
	.sectionflags	@""
	.align	4


	//----- nvinfo : EIATTR_CUDA_API_VERSION
	.align		4
        /*0000*/ 	.byte	0x04, 0x37
        /*0002*/ 	.short	(.L_317 - .L_316)
.L_316:
        /*0004*/ 	.word	0x00000082


	//----- nvinfo : EIATTR_KPARAM_INFO
	.align		4
.L_317:
        /*0008*/ 	.byte	0x04, 0x17
        /*000a*/ 	.short	(.L_319 - .L_318)
.L_318:
        /*000c*/ 	.word	0x00000000
        /*0010*/ 	.short	0x0000
        /*0012*/ 	.short	0x0070
        /*0014*/ 	.byte	0x00, 0xf0, 0x01, 0x1a


	//----- nvinfo : EIATTR_SPARSE_MMA_MASK
	.align		4
.L_319:
        /*0018*/ 	.byte	0x03, 0x50
        /*001a*/ 	.short	0x0000


	//----- nvinfo : EIATTR_MAXREG_COUNT
	.align		4
        /*001c*/ 	.byte	0x03, 0x1b
        /*001e*/ 	.short	0x00a8


	//----- nvinfo : EIATTR_NUM_BARRIERS
	.align		4
        /*0020*/ 	.byte	0x02, 0x4c
        /*0022*/ 	.byte	0x10
	.zero		1


	//----- nvinfo : EIATTR_EXTERNS
	.align		4
        /*0024*/ 	.byte	0x04, 0x0f
        /*0026*/ 	.short	(.L_321 - .L_320)


	//   ....[0]....
	.align		4
.L_320:
        /*0028*/ 	.word	index@(__assertfail)


	//----- nvinfo : EIATTR_MERCURY_ISA_VERSION
	.align		4
.L_321:
        /*002c*/ 	.byte	0x03, 0x5f
        /*002e*/ 	.short	0x0101


	//----- nvinfo : EIATTR_INT_WARP_WIDE_INSTR_OFFSETS
	.align		4
        /*0030*/ 	.byte	0x04, 0x31
        /*0032*/ 	.short	(.L_323 - .L_322)


	//   ....[0]....
.L_322:
        /*0034*/ 	.word	0x00000180


	//   ....[1]....
        /*0038*/ 	.word	0x000001b0


	//   ....[2]....
        /*003c*/ 	.word	0x000075d0


	//   ....[3]....
        /*0040*/ 	.word	0x00007a40


	//   ....[4]....
        /*0044*/ 	.word	0x00008010


	//----- nvinfo : EIATTR_COOP_GROUP_MASK_REGIDS
	.align		4
.L_323:
        /*0048*/ 	.byte	0x04, 0x29
        /*004a*/ 	.short	(.L_325 - .L_324)


	//   ....[0]....
.L_324:
        /*004c*/ 	.word	0xffffffff


	//   ....[1]....
        /*0050*/ 	.word	0xffffffff


	//   ....[2]....
        /*0054*/ 	.word	0xffffffff


	//   ....[3]....
        /*0058*/ 	.word	0xffffffff


	//   ....[4]....
        /*005c*/ 	.word	0xffffffff


	//   ....[5]....
        /*0060*/ 	.word	0xffffffff


	//   ....[6]....
        /*0064*/ 	.word	0xffffffff


	//   ....[7]....
        /*0068*/ 	.word	0xffffffff


	//   ....[8]....
        /*006c*/ 	.word	0xffffffff


	//   ....[9]....
        /*0070*/ 	.word	0xffffffff


	//   ....[10]....
        /*0074*/ 	.word	0xffffffff


	//   ....[11]....
        /*0078*/ 	.word	0xffffffff


	//   ....[12]....
        /*007c*/ 	.word	0xffffffff


	//   ....[13]....
        /*0080*/ 	.word	0x0500000f


	//   ....[14]....
        /*0084*/ 	.word	0x0500000f


	//   ....[15]....
        /*0088*/ 	.word	0x0500000f


	//   ....[16]....
        /*008c*/ 	.word	0x0500000f


	//----- nvinfo : EIATTR_COOP_GROUP_INSTR_OFFSETS
	.align		4
.L_325:
        /*0090*/ 	.byte	0x04, 0x28
        /*0092*/ 	.short	(.L_327 - .L_326)


	//   ....[0]....
.L_326:
        /*0094*/ 	.word	0x00000050


	//   ....[1]....
        /*0098*/ 	.word	0x00000190


	//   ....[2]....
        /*009c*/ 	.word	0x000001e0


	//   ....[3]....
        /*00a0*/ 	.word	0x000003d0


	//   ....[4]....
        /*00a4*/ 	.word	0x00000600


	//   ....[5]....
        /*00a8*/ 	.word	0x00001360


	//   ....[6]....
        /*00ac*/ 	.word	0x000068a0


	//   ....[7]....
        /*00b0*/ 	.word	0x00007270


	//   ....[8]....
        /*00b4*/ 	.word	0x00007500


	//   ....[9]....
        /*00b8*/ 	.word	0x00007740


	//   ....[10]....
        /*00bc*/ 	.word	0x00007970


	//   ....[11]....
        /*00c0*/ 	.word	0x00007c20


	//   ....[12]....
        /*00c4*/ 	.word	0x00007f50


	//   ....[13]....
        /*00c8*/ 	.word	0x0000aa30


	//   ....[14]....
        /*00cc*/ 	.word	0x0000aba0


	//   ....[15]....
        /*00d0*/ 	.word	0x0000ac10


	//   ....[16]....
        /*00d4*/ 	.word	0x0000ac80


	//----- nvinfo : EIATTR_REG_RECONFIG
	.align		4
.L_327:
        /*00d8*/ 	.byte	0x01, 0x54
	.zero		2


	//----- nvinfo : EIATTR_SYSCALL_OFFSETS
	.align		4
        /*00dc*/ 	.byte	0x04, 0x46
        /*00de*/ 	.short	(.L_329 - .L_328)


	//   ....[0]....
.L_328:
        /*00e0*/ 	.word	0x00000fc0


	//   ....[1]....
        /*00e4*/ 	.word	0x000010b0


	//   ....[2]....
        /*00e8*/ 	.word	0x00001210


	//   ....[3]....
        /*00ec*/ 	.word	0x00001300


	//   ....[4]....
        /*00f0*/ 	.word	0x00001570


	//----- nvinfo : EIATTR_MBARRIER_INSTR_OFFSETS
	.align		4
.L_329:
        /*00f4*/ 	.byte	0x04, 0x39
        /*00f6*/ 	.short	(.L_331 - .L_330)


	//   ....[0]....
.L_330:
        /*00f8*/ 	.word	0x00000280
        /*00fc*/ 	.word	0x000000ff
        /*0100*/ 	.word	0x00026800
        /*0104*/ 	.short	0x0100
        /*0106*/ 	.byte	0x06
	.zero		1


	//   ....[1]....
        /*0108*/ 	.word	0x00000380
        /*010c*/ 	.word	0x000000ff
        /*0110*/ 	.word	0x00026810
        /*0114*/ 	.short	0x0100
        /*0116*/ 	.byte	0x08
	.zero		1


	//   ....[2]....
        /*0118*/ 	.word	0x00000390
        /*011c*/ 	.word	0x000000ff
        /*0120*/ 	.word	0x00026820
        /*0124*/ 	.short	0x0100
        /*0126*/ 	.byte	0x08
	.zero		1


	//   ....[3]....
        /*0128*/ 	.word	0x000003a0
        /*012c*/ 	.word	0x000000ff
        /*0130*/ 	.word	0x00026818
        /*0134*/ 	.short	0x0100
        /*0136*/ 	.byte	0x08
	.zero		1


	//   ....[4]....
        /*0138*/ 	.word	0x000003b0
        /*013c*/ 	.word	0x000000ff
        /*0140*/ 	.word	0x00026828
        /*0144*/ 	.short	0x0100
        /*0146*/ 	.byte	0x08
	.zero		1


	//   ....[5]....
        /*0148*/ 	.word	0x000004e0
        /*014c*/ 	.word	0x000000ff
        /*0150*/ 	.word	0x00026830
        /*0154*/ 	.short	0x0100
        /*0156*/ 	.byte	0x08
	.zero		1


	//   ....[6]....
        /*0158*/ 	.word	0x000004f0
        /*015c*/ 	.word	0x000000ff
        /*0160*/ 	.word	0x00026840
        /*0164*/ 	.short	0x0100
        /*0166*/ 	.byte	0x08
	.zero		1


	//   ....[7]....
        /*0168*/ 	.word	0x00000500
        /*016c*/ 	.word	0x000000ff
        /*0170*/ 	.word	0x00026838
        /*0174*/ 	.short	0x0100
        /*0176*/ 	.byte	0x08
	.zero		1


	//   ....[8]....
        /*0178*/ 	.word	0x00000510
        /*017c*/ 	.word	0x000000ff
        /*0180*/ 	.word	0x00026848
        /*0184*/ 	.short	0x0100
        /*0186*/ 	.byte	0x08
	.zero		1


	//   ....[9]....
        /*0188*/ 	.word	0x000013a0
        /*018c*/ 	.word	0x00000012
        /*0190*/ 	.word	0x00026800
        /*0194*/ 	.short	0x010a
        /*0196*/ 	.byte	0x3f
	.zero		1


	//   ....[10]....
        /*0198*/ 	.word	0x00001430
        /*019c*/ 	.word	0x00000012
        /*01a0*/ 	.word	0x00026800
        /*01a4*/ 	.short	0x010a
        /*01a6*/ 	.byte	0x3f
	.zero		1


	//   ....[11]....
        /*01a8*/ 	.word	0x00001de0
        /*01ac*/ 	.word	0x000000ff
        /*01b0*/ 	.word	0x00026810
        /*01b4*/ 	.short	0x010a
        /*01b6*/ 	.byte	0x0a
	.zero		1


	//   ....[12]....
        /*01b8*/ 	.word	0x00001e20
        /*01bc*/ 	.word	0x000000ff
        /*01c0*/ 	.word	0x00026810
        /*01c4*/ 	.short	0x010a
        /*01c6*/ 	.byte	0x0a
	.zero		1


	//   ....[13]....
        /*01c8*/ 	.word	0x00002270
        /*01cc*/ 	.word	0x000000ff
        /*01d0*/ 	.word	0x00026830
        /*01d4*/ 	.short	0x010a
        /*01d6*/ 	.byte	0x0a
	.zero		1


	//   ....[14]....
        /*01d8*/ 	.word	0x000022b0
        /*01dc*/ 	.word	0x000000ff
        /*01e0*/ 	.word	0x00026830
        /*01e4*/ 	.short	0x010a
        /*01e6*/ 	.byte	0x0a
	.zero		1


	//   ....[15]....
        /*01e8*/ 	.word	0x000046a0
        /*01ec*/ 	.word	0x000000ff
        /*01f0*/ 	.word	0x00000000
        /*01f4*/ 	.short	0x0101
        /*01f6*/ 	.byte	0x0c
	.zero		1


	//   ....[16]....
        /*01f8*/ 	.word	0x00004950
        /*01fc*/ 	.word	0x000000ff
        /*0200*/ 	.word	0x00000000
        /*0204*/ 	.short	0x0101
        /*0206*/ 	.byte	0x0a
	.zero		1


	//   ....[17]....
        /*0208*/ 	.word	0x00008980
        /*020c*/ 	.word	0x00000000
        /*0210*/ 	.word	0x00026820
        /*0214*/ 	.short	0x010a
        /*0216*/ 	.byte	0x3f
	.zero		1


	//   ....[18]....
        /*0218*/ 	.word	0x00009250
        /*021c*/ 	.word	0x00000000
        /*0220*/ 	.word	0x00026840
        /*0224*/ 	.short	0x010a
        /*0226*/ 	.byte	0x3f
	.zero		1


	//   ....[19]....
        /*0228*/ 	.word	0x00009560
        /*022c*/ 	.word	0x00000000
        /*0230*/ 	.word	0x00026828
        /*0234*/ 	.short	0x010a
        /*0236*/ 	.byte	0x3f
	.zero		1


	//   ....[20]....
        /*0238*/ 	.word	0x00009800
        /*023c*/ 	.word	0x00000000
        /*0240*/ 	.word	0x00026848
        /*0244*/ 	.short	0x010a
        /*0246*/ 	.byte	0x3f
	.zero		1


	//   ....[21]....
        /*0248*/ 	.word	0x00009af0
        /*024c*/ 	.word	0x00000000
        /*0250*/ 	.word	0x00026820
        /*0254*/ 	.short	0x010a
        /*0256*/ 	.byte	0x3f
	.zero		1


	//   ....[22]....
        /*0258*/ 	.word	0x00009df0
        /*025c*/ 	.word	0x00000000
        /*0260*/ 	.word	0x00026840
        /*0264*/ 	.short	0x010a
        /*0266*/ 	.byte	0x3f
	.zero		1


	//   ....[23]....
        /*0268*/ 	.word	0x0000a0e0
        /*026c*/ 	.word	0x00000000
        /*0270*/ 	.word	0x00026828
        /*0274*/ 	.short	0x010a
        /*0276*/ 	.byte	0x3f
	.zero		1


	//   ....[24]....
        /*0278*/ 	.word	0x0000a3d0
        /*027c*/ 	.word	0x00000003
        /*0280*/ 	.word	0x00026840
        /*0284*/ 	.short	0x010a
        /*0286*/ 	.byte	0x3f
	.zero		1


	//   ....[25]....
        /*0288*/ 	.word	0x0000a890
        /*028c*/ 	.word	0x00000006
        /*0290*/ 	.word	0x00000000
        /*0294*/ 	.short	0x010a
        /*0296*/ 	.byte	0x3f
	.zero		1


	//   ....[26]....
        /*0298*/ 	.word	0x0000a8f0
        /*029c*/ 	.word	0x00000003
        /*02a0*/ 	.word	0x00000000
        /*02a4*/ 	.short	0x010a
        /*02a6*/ 	.byte	0x3f
	.zero		1


	//   ....[27]....
        /*02a8*/ 	.word	0x0000a950
        /*02ac*/ 	.word	0x00000000
        /*02b0*/ 	.word	0x00000000
        /*02b4*/ 	.short	0x010a
        /*02b6*/ 	.byte	0x3f
	.zero		1


	//   ....[28]....
        /*02b8*/ 	.word	0x0000a980
        /*02bc*/ 	.word	0x00000003
        /*02c0*/ 	.word	0x00000000
        /*02c4*/ 	.short	0x010a
        /*02c6*/ 	.byte	0x3f
	.zero		1


	//   ....[29]....
        /*02c8*/ 	.word	0x0000aa60
        /*02cc*/ 	.word	0x00000012
        /*02d0*/ 	.word	0x00026800
        /*02d4*/ 	.short	0x010a
        /*02d6*/ 	.byte	0x3f
	.zero		1


	//   ....[30]....
        /*02d8*/ 	.word	0x0000aac0
        /*02dc*/ 	.word	0x00000005
        /*02e0*/ 	.word	0x00026810
        /*02e4*/ 	.short	0x010a
        /*02e6*/ 	.byte	0x3f
	.zero		1


	//   ....[31]....
        /*02e8*/ 	.word	0x0000ab20
        /*02ec*/ 	.word	0x00000079
        /*02f0*/ 	.word	0x00026830
        /*02f4*/ 	.short	0x010a
        /*02f6*/ 	.byte	0x3f
	.zero		1


	//   ....[32]....
        /*02f8*/ 	.word	0x0000acc0
        /*02fc*/ 	.word	0x00000000
        /*0300*/ 	.word	0x00026820
        /*0304*/ 	.short	0x010a
        /*0306*/ 	.byte	0x3f
	.zero		1


	//   ....[33]....
        /*0308*/ 	.word	0x0000ad10
        /*030c*/ 	.word	0x00000000
        /*0310*/ 	.word	0x00026840
        /*0314*/ 	.short	0x010a
        /*0316*/ 	.byte	0x3f
	.zero		1


	//   ....[34]....
        /*0318*/ 	.word	0x0000ad60
        /*031c*/ 	.word	0x00000000
        /*0320*/ 	.word	0x00026828
        /*0324*/ 	.short	0x010a
        /*0326*/ 	.byte	0x3f
	.zero		1


	//   ....[35]....
        /*0328*/ 	.word	0x0000adb0
        /*032c*/ 	.word	0x00000000
        /*0330*/ 	.word	0x00026848
        /*0334*/ 	.short	0x010a
        /*0336*/ 	.byte	0x3f
	.zero		1


	//   ....[36]....
        /*0338*/ 	.word	0x0000ae10
        /*033c*/ 	.word	0x00000000
        /*0340*/ 	.word	0x00026820
        /*0344*/ 	.short	0x010a
        /*0346*/ 	.byte	0x3f
	.zero		1


	//   ....[37]....
        /*0348*/ 	.word	0x0000ae60
        /*034c*/ 	.word	0x00000000
        /*0350*/ 	.word	0x00026840
        /*0354*/ 	.short	0x010a
        /*0356*/ 	.byte	0x3f
	.zero		1


	//   ....[38]....
        /*0358*/ 	.word	0x0000aeb0
        /*035c*/ 	.word	0x00000000
        /*0360*/ 	.word	0x00026828
        /*0364*/ 	.short	0x010a
        /*0366*/ 	.byte	0x3f
	.zero		1


	//   ....[39]....
        /*0368*/ 	.word	0x0000af00
        /*036c*/ 	.word	0x00000003
        /*0370*/ 	.word	0x00026840
        /*0374*/ 	.short	0x010a
        /*0376*/ 	.byte	0x3f
	.zero		1


	//   ....[40]....
        /*0378*/ 	.word	0x0000afe0
        /*037c*/ 	.word	0x00000006
        /*0380*/ 	.word	0x00000000
        /*0384*/ 	.short	0x010a
        /*0386*/ 	.byte	0x3f
	.zero		1


	//   ....[41]....
        /*0388*/ 	.word	0x0000b030
        /*038c*/ 	.word	0x00000003
        /*0390*/ 	.word	0x00000000
        /*0394*/ 	.short	0x010a
        /*0396*/ 	.byte	0x3f
	.zero		1


	//   ....[42]....
        /*0398*/ 	.word	0x0000b080
        /*039c*/ 	.word	0x00000000
        /*03a0*/ 	.word	0x00000000
        /*03a4*/ 	.short	0x010a
        /*03a6*/ 	.byte	0x3f
	.zero		1


	//----- nvinfo : EIATTR_NUM_MBARRIERS
	.align		4
.L_331:
        /*03a8*/ 	.byte	0x03, 0x38
        /*03aa*/ 	.short	0x0009


	//----- nvinfo : EIATTR_EXIT_INSTR_OFFSETS
	.align		4
        /*03ac*/ 	.byte	0x04, 0x1c
        /*03ae*/ 	.short	(.L_333 - .L_332)


	//   ....[0]....
.L_332:
        /*03b0*/ 	.word	0x0000a9d0


	//----- nvinfo : EIATTR_MAX_THREADS
	.align		4
.L_333:
        /*03b4*/ 	.byte	0x04, 0x05
        /*03b6*/ 	.short	(.L_335 - .L_334)
.L_334:
        /*03b8*/ 	.word	0x00000180
        /*03bc*/ 	.word	0x00000001
        /*03c0*/ 	.word	0x00000001


	//----- nvinfo : EIATTR_CRS_STACK_SIZE
	.align		4
.L_335:
        /*03c4*/ 	.byte	0x04, 0x1e
        /*03c6*/ 	.short	(.L_337 - .L_336)
.L_336:
        /*03c8*/ 	.word	0x00000000


	//----- nvinfo : EIATTR_CBANK_PARAM_SIZE
	.align		4
.L_337:
        /*03cc*/ 	.byte	0x03, 0x19
        /*03ce*/ 	.short	0x06f0


	//----- nvinfo : EIATTR_PARAM_CBANK
	.align		4
        /*03d0*/ 	.byte	0x04, 0x0a
        /*03d2*/ 	.short	(.L_339 - .L_338)
	.align		4
.L_338:
        /*03d4*/ 	.word	index@(.nv.constant0._ZN7cutlass13device_kernelIN5flash11enable_sm90INS1_16FlashAttnBwdSm90INS1_25CollectiveMainloopBwdSm90ILi2ELi2ELi2EN4cute5tupleIJNS5_1CILi1EEES8_S8_EEENS6_IJNS7_ILi64EEENS7_ILi128EEENS7_ILi96EEEEEENS_10bfloat16_tEfNS_4arch4Sm90ELb0ELb0ELb1ELb1ELb1ELb1ELb0ELb0ELi2ELi1ELi2ELi1ELb1EEENS1_21CollectiveEpilogueBwdISD_SE_SG_Li256ELb1ELb0ELi1EEENS1_19SingleTileSchedulerILb1ELb0ELb0ELi128EEEEEEEEEvNT_6ParamsE)
        /*03d8*/ 	.short	0x0210
        /*03da*/ 	.short	0x06f0


	//----- nvinfo : EIATTR_SW_WAR
	.align		4
.L_339:
        /*03dc*/ 	.byte	0x04, 0x36
        /*03de*/ 	.short	(.L_341 - .L_340)
.L_340:
        /*03e0*/ 	.word	0x00000008
.L_341:


//--------------------- .nv.info._ZN7cutlass13device_kernelIN5flash11enable_sm90INS1_16FlashAttnBwdSm90INS1_25CollectiveMainloopBwdSm90ILi2ELi2ELi2EN4cute5tupleIJNS5_1CILi1EEES8_S8_EEENS6_IJNS7_ILi64EEENS7_ILi128EEENS7_ILi96EEEEEENS_10bfloat16_tEfNS_4arch4Sm90ELb0ELb0ELb1ELb1ELb0ELb1ELb0ELb0ELi2ELi1ELi2ELi1ELb1EEENS1_24CollectiveEpilogueBwdGQAISD_fSG_Li256ELb1ELb0EEENS1_19SingleTileSchedulerILb1ELb0ELb0ELi128EEEEEEEEEvNT_6ParamsE --------------------------
	.section	.nv.info._ZN7cutlass13device_kernelIN5flash11enable_sm90INS1_16FlashAttnBwdSm90INS1_25CollectiveMainloopBwdSm90ILi2ELi2ELi2EN4cute5tupleIJNS5_1CILi1EEES8_S8_EEENS6_IJNS7_ILi64EEENS7_ILi128EEENS7_ILi96EEEEEENS_10bfloat16_tEfNS_4arch4Sm90ELb0ELb0ELb1ELb1ELb0ELb1ELb0ELb0ELi2ELi1ELi2ELi1ELb1EEENS1_24CollectiveEpilogueBwdGQAISD_fSG_Li256ELb1ELb0EEENS1_19SingleTileSchedulerILb1ELb0ELb0ELi128EEEEEEEEEvNT_6ParamsE,"",@"SHT_CUDA_INFO"
	.sectionflags	@""
	.align	4


	//----- nvinfo : EIATTR_CUDA_API_VERSION
	.align		4
        /*0000*/ 	.byte	0x04, 0x37
        /*0002*/ 	.short	(.L_343 - .L_342)
.L_342:
        /*0004*/ 	.word	0x00000082


	//----- nvinfo : EIATTR_KPARAM_INFO
	.align		4
.L_343:
        /*0008*/ 	.byte	0x04, 0x17
        /*000a*/ 	.short	(.L_345 - .L_344)
.L_344:
        /*000c*/ 	.word	0x00000000
        /*0010*/ 	.short	0x0000
        /*0012*/ 	.short	0x0070
        /*0014*/ 	.byte	0x00, 0xf0, 0x01, 0x1a


	//----- nvinfo : EIATTR_SPARSE_MMA_MASK
	.align		4
.L_345:
        /*0018*/ 	.byte	0x03, 0x50
        /*001a*/ 	.short	0x0000


	//----- nvinfo : EIATTR_MAXREG_COUNT
	.align		4
        /*001c*/ 	.byte	0x03, 0x1b
        /*001e*/ 	.short	0x00a8


	//----- nvinfo : EIATTR_NUM_BARRIERS
	.align		4
        /*0020*/ 	.byte	0x02, 0x4c
        /*0022*/ 	.byte	0x10
	.zero		1


	//----- nvinfo : EIATTR_EXTERNS
	.align		4
        /*0024*/ 	.byte	0x04, 0x0f
        /*0026*/ 	.short	(.L_347 - .L_346)


	//   ....[0]....
	.align		4
.L_346:
        /*0028*/ 	.word	index@(__assertfail)


	//----- nvinfo : EIATTR_MERCURY_ISA_VERSION
	.align		4
.L_347:
        /*002c*/ 	.byte	0x03, 0x5f
        /*002e*/ 	.short	0x0101


	//----- nvinfo : EIATTR_INT_WARP_WIDE_INSTR_OFFSETS
	.align		4
        /*0030*/ 	.byte	0x04, 0x31
        /*0032*/ 	.short	(.L_349 - .L_348)


	//   ....[0]....
.L_348:
        /*0034*/ 	.word	0x00000180


	//   ....[1]....
        /*0038*/ 	.word	0x000001b0


	//----- nvinfo : EIATTR_COOP_GROUP_MASK_REGIDS
	.align		4
.L_349:
        /*003c*/ 	.byte	0x04, 0x29
        /*003e*/ 	.short	(.L_351 - .L_350)


	//   ....[0]....
.L_350:
        /*0040*/ 	.word	0xffffffff


	//   ....[1]....
        /*0044*/ 	.word	0xffffffff


	//   ....[2]....
        /*0048*/ 	.word	0xffffffff


	//   ....[3]....
        /*004c*/ 	.word	0xffffffff


	//   ....[4]....
        /*0050*/ 	.word	0xffffffff


	//   ....[5]....
        /*0054*/ 	.word	0xffffffff


	//   ....[6]....
        /*0058*/ 	.word	0xffffffff


	//   ....[7]....
        /*005c*/ 	.word	0x0500000f


	//----- nvinfo : EIATTR_COOP_GROUP_INSTR_OFFSETS
	.align		4
.L_351:
        /*0060*/ 	.byte	0x04, 0x28
        /*0062*/ 	.short	(.L_353 - .L_352)


	//   ....[0]....
.L_352:
        /*0064*/ 	.word	0x00000050


	//   ....[1]....
        /*0068*/ 	.word	0x00000190


	//   ....[2]....
        /*006c*/ 	.word	0x000001e0


	//   ....[3]....
        /*0070*/ 	.word	0x000003d0


	//   ....[4]....
        /*0074*/ 	.word	0x00000600


	//   ....[5]....
        /*0078*/ 	.word	0x00001350


	//   ....[6]....
        /*007c*/ 	.word	0x00005630


	//   ....[7]....
        /*0080*/ 	.word	0x00008f70


	//----- nvinfo : EIATTR_REG_RECONFIG
	.align		4
.L_353:
        /*0084*/ 	.byte	0x01, 0x54
	.zero		2


	//----- nvinfo : EIATTR_SYSCALL_OFFSETS
	.align		4
        /*0088*/ 	.byte	0x04, 0x46
        /*008a*/ 	.short	(.L_355 - .L_354)


	//   ....[0]....
.L_354:
        /*008c*/ 	.word	0x00000fb0


	//   ....[1]....
        /*0090*/ 	.word	0x000010a0


	//   ....[2]....
        /*0094*/ 	.word	0x00001200


	//   ....[3]....
        /*0098*/ 	.word	0x000012f0


	//   ....[4]....
        /*009c*/ 	.word	0x00001560


	//----- nvinfo : EIATTR_MBARRIER_INSTR_OFFSETS
	.align		4
.L_355:
        /*00a0*/ 	.byte	0x04, 0x39
        /*00a2*/ 	.short	(.L_357 - .L_356)


	//   ....[0]....
.L_356:
        /*00a4*/ 	.word	0x00000280
        /*00a8*/ 	.word	0x000000ff
        /*00ac*/ 	.word	0x00026800
        /*00b0*/ 	.short	0x0100
        /*00b2*/ 	.byte	0x06
	.zero		1


	//   ....[1]....
        /*00b4*/ 	.word	0x00000380
        /*00b8*/ 	.word	0x000000ff
        /*00bc*/ 	.word	0x00026810
        /*00c0*/ 	.short	0x0100
        /*00c2*/ 	.byte	0x08
	.zero		1


	//   ....[2]....
        /*00c4*/ 	.word	0x00000390
        /*00c8*/ 	.word	0x000000ff
        /*00cc*/ 	.word	0x00026820
        /*00d0*/ 	.short	0x0100
        /*00d2*/ 	.byte	0x08
	.zero		1


	//   ....[3]....
        /*00d4*/ 	.word	0x000003a0
        /*00d8*/ 	.word	0x000000ff
        /*00dc*/ 	.word	0x00026818
        /*00e0*/ 	.short	0x0100
        /*00e2*/ 	.byte	0x08
	.zero		1


	//   ....[4]....
        /*00e4*/ 	.word	0x000003b0
        /*00e8*/ 	.word	0x000000ff
        /*00ec*/ 	.word	0x00026828
        /*00f0*/ 	.short	0x0100
        /*00f2*/ 	.byte	0x08
	.zero		1


	//   ....[5]....
        /*00f4*/ 	.word	0x000004e0
        /*00f8*/ 	.word	0x000000ff
        /*00fc*/ 	.word	0x00026830
        /*0100*/ 	.short	0x0100
        /*0102*/ 	.byte	0x08
	.zero		1


	//   ....[6]....
        /*0104*/ 	.word	0x000004f0
        /*0108*/ 	.word	0x000000ff
        /*010c*/ 	.word	0x00026840
        /*0110*/ 	.short	0x0100
        /*0112*/ 	.byte	0x08
	.zero		1


	//   ....[7]....
        /*0114*/ 	.word	0x00000500
        /*0118*/ 	.word	0x000000ff
        /*011c*/ 	.word	0x00026838
        /*0120*/ 	.short	0x0100
        /*0122*/ 	.byte	0x08
	.zero		1


	//   ....[8]....
        /*0124*/ 	.word	0x00000510
        /*0128*/ 	.word	0x000000ff
        /*012c*/ 	.word	0x00026848
        /*0130*/ 	.short	0x0100
        /*0132*/ 	.byte	0x08
	.zero		1


	//   ....[9]....
        /*0134*/ 	.word	0x00001390
        /*0138*/ 	.word	0x00000012
        /*013c*/ 	.word	0x00026800
        /*0140*/ 	.short	0x010a
        /*0142*/ 	.byte	0x3f
	.zero		1


	//   ....[10]....
        /*0144*/ 	.word	0x00001420
        /*0148*/ 	.word	0x00000012
        /*014c*/ 	.word	0x00026800
        /*0150*/ 	.short	0x010a
        /*0152*/ 	.byte	0x3f
	.zero		1


	//   ....[11]....
        /*0154*/ 	.word	0x00001dd0
        /*0158*/ 	.word	0x000000ff
        /*015c*/ 	.word	0x00026810
        /*0160*/ 	.short	0x010a
        /*0162*/ 	.byte	0x0a
	.zero		1


	//   ....[12]....
        /*0164*/ 	.word	0x00001e10
        /*0168*/ 	.word	0x000000ff
        /*016c*/ 	.word	0x00026810
        /*0170*/ 	.short	0x010a
        /*0172*/ 	.byte	0x0a
	.zero		1


	//   ....[13]....
        /*0174*/ 	.word	0x00002260
        /*0178*/ 	.word	0x000000ff
        /*017c*/ 	.word	0x00026830
        /*0180*/ 	.short	0x010a
        /*0182*/ 	.byte	0x0a
	.zero		1


	//   ....[14]....
        /*0184*/ 	.word	0x000022a0
        /*0188*/ 	.word	0x000000ff
        /*018c*/ 	.word	0x00026830
        /*0190*/ 	.short	0x010a
        /*0192*/ 	.byte	0x0a
	.zero		1


	//   ....[15]....
        /*0194*/ 	.word	0x00004690
        /*0198*/ 	.word	0x000000ff
        /*019c*/ 	.word	0x00000000
        /*01a0*/ 	.short	0x0101
        /*01a2*/ 	.byte	0x0c
	.zero		1


	//   ....[16]....
        /*01a4*/ 	.word	0x00004940
        /*01a8*/ 	.word	0x000000ff
        /*01ac*/ 	.word	0x00000000
        /*01b0*/ 	.short	0x0101
        /*01b2*/ 	.byte	0x0a
	.zero		1


	//   ....[17]....
        /*01b4*/ 	.word	0x00006ec0
        /*01b8*/ 	.word	0x00000000
        /*01bc*/ 	.word	0x00026820
        /*01c0*/ 	.short	0x010a
        /*01c2*/ 	.byte	0x3f
	.zero		1


	//   ....[18]....
        /*01c4*/ 	.word	0x00007790
        /*01c8*/ 	.word	0x00000000
        /*01cc*/ 	.word	0x00026840
        /*01d0*/ 	.short	0x010a
        /*01d2*/ 	.byte	0x3f
	.zero		1


	//   ....[19]....
        /*01d4*/ 	.word	0x00007aa0
        /*01d8*/ 	.word	0x00000000
        /*01dc*/ 	.word	0x00026828
        /*01e0*/ 	.short	0x010a
        /*01e2*/ 	.byte	0x3f
	.zero		1


	//   ....[20]....
        /*01e4*/ 	.word	0x00007d40
        /*01e8*/ 	.word	0x00000000
        /*01ec*/ 	.word	0x00026848
        /*01f0*/ 	.short	0x010a
        /*01f2*/ 	.byte	0x3f
	.zero		1


	//   ....[21]....
        /*01f4*/ 	.word	0x00008030
        /*01f8*/ 	.word	0x00000000
        /*01fc*/ 	.word	0x00026820
        /*0200*/ 	.short	0x010a
        /*0202*/ 	.byte	0x3f
	.zero		1


	//   ....[22]....
        /*0204*/ 	.word	0x00008330
        /*0208*/ 	.word	0x00000000
        /*020c*/ 	.word	0x00026840
        /*0210*/ 	.short	0x010a
        /*0212*/ 	.byte	0x3f
	.zero		1


	//   ....[23]....
        /*0214*/ 	.word	0x00008620
        /*0218*/ 	.word	0x00000000
        /*021c*/ 	.word	0x00026828
        /*0220*/ 	.short	0x010a
        /*0222*/ 	.byte	0x3f
	.zero		1


	//   ....[24]....
        /*0224*/ 	.word	0x00008910
        /*0228*/ 	.word	0x00000003
        /*022c*/ 	.word	0x00026840
        /*0230*/ 	.short	0x010a
        /*0232*/ 	.byte	0x3f
	.zero		1


	//   ....[25]....
        /*0234*/ 	.word	0x00008dd0
        /*0238*/ 	.word	0x00000006
        /*023c*/ 	.word	0x00000000
        /*0240*/ 	.short	0x010a
        /*0242*/ 	.byte	0x3f
	.zero		1


	//   ....[26]....
        /*0244*/ 	.word	0x00008e30
        /*0248*/ 	.word	0x00000003
        /*024c*/ 	.word	0x00000000
        /*0250*/ 	.short	0x010a
        /*0252*/ 	.byte	0x3f
	.zero		1


	//   ....[27]....
        /*0254*/ 	.word	0x00008e90
        /*0258*/ 	.word	0x00000000
        /*025c*/ 	.word	0x00000000
        /*0260*/ 	.short	0x010a
        /*0262*/ 	.byte	0x3f
	.zero		1


	//   ....[28]....
        /*0264*/ 	.word	0x00008ec0
        /*0268*/ 	.word	0x00000003
        /*026c*/ 	.word	0x00000000
        /*0270*/ 	.short	0x010a
        /*0272*/ 	.byte	0x3f
	.zero		1


	//   ....[29]....
        /*0274*/ 	.word	0x00008fa0
        /*0278*/ 	.word	0x00000012
        /*027c*/ 	.word	0x00026800
        /*0280*/ 	.short	0x010a
        /*0282*/ 	.byte	0x3f
	.zero		1


	//   ....[30]....
        /*0284*/ 	.word	0x00009000
        /*0288*/ 	.word	0x00000005
        /*028c*/ 	.word	0x00026810
        /*0290*/ 	.short	0x010a
        /*0292*/ 	.byte	0x3f
	.zero		1


	//   ....[31]....
        /*0294*/ 	.word	0x00009060
        /*0298*/ 	.word	0x00000079
        /*029c*/ 	.word	0x00026830
        /*02a0*/ 	.short	0x010a
        /*02a2*/ 	.byte	0x3f
	.zero		1


	//   ....[32]....
        /*02a4*/ 	.word	0x000090b0
        /*02a8*/ 	.word	0x00000000
        /*02ac*/ 	.word	0x00026820
        /*02b0*/ 	.short	0x010a
        /*02b2*/ 	.byte	0x3f
	.zero		1


	//   ....[33]....
        /*02b4*/ 	.word	0x00009100
        /*02b8*/ 	.word	0x00000000
        /*02bc*/ 	.word	0x00026840
        /*02c0*/ 	.short	0x010a
        /*02c2*/ 	.byte	0x3f
	.zero		1


	//   ....[34]....
        /*02c4*/ 	.word	0x00009150
        /*02c8*/ 	.word	0x00000000
        /*02cc*/ 	.word	0x00026828
        /*02d0*/ 	.short	0x010a
        /*02d2*/ 	.byte	0x3f
	.zero		1


	//   ....[35]....
        /*02d4*/ 	.word	0x000091a0
        /*02d8*/ 	.word	0x00000000
        /*02dc*/ 	.word	0x00026848
        /*02e0*/ 	.short	0x010a
        /*02e2*/ 	.byte	0x3f
	.zero		1


	//   ....[36]....
        /*02e4*/ 	.word	0x00009200
        /*02e8*/ 	.word	0x00000000
        /*02ec*/ 	.word	0x00026820
        /*02f0*/ 	.short	0x010a
        /*02f2*/ 	.byte	0x3f
	.zero		1


	//   ....[37]....
        /*02f4*/ 	.word	0x00009250
        /*02f8*/ 	.word	0x00000000
        /*02fc*/ 	.word	0x00026840
        /*0300*/ 	.short	0x010a
        /*0302*/ 	.byte	0x3f
	.zero		1


	//   ....[38]....
        /*0304*/ 	.word	0x000092a0
        /*0308*/ 	.word	0x00000000
        /*030c*/ 	.word	0x00026828
        /*0310*/ 	.short	0x010a
        /*0312*/ 	.byte	0x3f
	.zero		1


	//   ....[39]....
        /*0314*/ 	.word	0x000092f0
        /*0318*/ 	.word	0x00000003
        /*031c*/ 	.word	0x00026840
        /*0320*/ 	.short	0x010a
        /*0322*/ 	.byte	0x3f
	.zero		1


	//   ....[40]....
        /*0324*/ 	.word	0x000093d0
        /*0328*/ 	.word	0x00000006
        /*032c*/ 	.word	0x00000000
        /*0330*/ 	.short	0x010a
        /*0332*/ 	.byte	0x3f
	.zero		1


	//   ....[41]....
        /*0334*/ 	.word	0x00009420
        /*0338*/ 	.word	0x00000003
        /*033c*/ 	.word	0x00000000
        /*0340*/ 	.short	0x010a
        /*0342*/ 	.byte	0x3f
	.zero		1


	//   ....[42]....
        /*0344*/ 	.word	0x00009470
        /*0348*/ 	.word	0x00000000
        /*034c*/ 	.word	0x00000000
        /*0350*/ 	.short	0x010a
        /*0352*/ 	.byte	0x3f
	.zero		1


	//----- nvinfo : EIATTR_NUM_MBARRIERS
	.align		4
.L_357:
        /*0354*/ 	.byte	0x03, 0x38
        /*0356*/ 	.short	0x0009


	//----- nvinfo : EIATTR_EXIT_INSTR_OFFSETS
	.align		4
        /*0358*/ 	.byte	0x04, 0x1c
        /*035a*/ 	.short	(.L_359 - .L_358)


	//   ....[0]....
.L_358:
        /*035c*/ 	.word	0x00008f10


	//----- nvinfo : EIATTR_MAX_THREADS
	.align		4
.L_359:
        /*0360*/ 	.byte	0x04, 0x05
        /*0362*/ 	.short	(.L_361 - .L_360)
.L_360:
        /*0364*/ 	.word	0x00000180
        /*0368*/ 	.word	0x00000001
        /*036c*/ 	.word	0x00000001


	//----- nvinfo : EIATTR_CRS_STACK_SIZE
	.align		4
.L_361:
        /*0370*/ 	.byte	0x04, 0x1e
        /*0372*/ 	.short	(.L_363 - .L_362)
.L_362:
        /*0374*/ 	.word	0x00000000


	//----- nvinfo : EIATTR_CBANK_PARAM_SIZE
	.align		4
.L_363:
        /*0378*/ 	.byte	0x03, 0x19
        /*037a*/ 	.short	0x06f0


	//----- nvinfo : EIATTR_PARAM_CBANK
	.align		4
        /*037c*/ 	.byte	0x04, 0x0a
        /*037e*/ 	.short	(.L_365 - .L_364)
	.align		4
.L_364:
        /*0380*/ 	.word	index@(.nv.constant0._ZN7cutlass13device_kernelIN5flash11enable_sm90INS1_16FlashAttnBwdSm90INS1_25CollectiveMainloopBwdSm90ILi2ELi2ELi2EN4cute5tupleIJNS5_1CILi1EEES8_S8_EEENS6_IJNS7_ILi64EEENS7_ILi128EEENS7_ILi96EEEEEENS_10bfloat16_tEfNS_4arch4Sm90ELb0ELb0ELb1ELb1ELb0ELb1ELb0ELb0ELi2ELi1ELi2ELi1ELb1EEENS1_24CollectiveEpilogueBwdGQAISD_fSG_Li256ELb1ELb0EEENS1_19SingleTileSchedulerILb1ELb0ELb0ELi128EEEEEEEEEvNT_6ParamsE)
        /*0384*/ 	.short	0x0210
        /*0386*/ 	.short	0x06f0


	//----- nvinfo : EIATTR_SW_WAR
	.align		4
.L_365:
        /*0388*/ 	.byte	0x04, 0x36
        /*038a*/ 	.short	(.L_367 - .L_366)
.L_366:
        /*038c*/ 	.word	0x00000008
.L_367:


//--------------------- .nv.info._ZN7cutlass13device_kernelIN5flash11enable_sm90INS1_16FlashAttnBwdSm90INS1_25CollectiveMainloopBwdSm90ILi2ELi2ELi2EN4cute5tupleIJNS5_1CILi1EEES8_S8_EEENS6_IJNS7_ILi64EEENS7_ILi128EEENS7_ILi96EEEEEENS_10bfloat16_tEfNS_4arch4Sm90ELb0ELb0ELb1ELb1ELb1ELb1ELb0ELb0ELi2ELi1ELi2ELi1ELb1EEENS1_24CollectiveEpilogueBwdGQAISD_fSG_Li256ELb1ELb1EEENS1_19SingleTileSchedulerILb1ELb0ELb0ELi128EEEEEEEEEvNT_6ParamsE --------------------------
	.section	.nv.info._ZN7cutlass13device_kernelIN5flash11enable_sm90INS1_16FlashAttnBwdSm90INS1_25CollectiveMainloopBwdSm90ILi2ELi2ELi2EN4cute5tupleIJNS5_1CILi1EEES8_S8_EEENS6_IJNS7_ILi64EEENS7_ILi128EEENS7_ILi96EEEEEENS_10bfloat16_tEfNS_4arch4Sm90ELb0ELb0ELb1ELb1ELb1ELb1ELb0ELb0ELi2ELi1ELi2ELi1ELb1EEENS1_24CollectiveEpilogueBwdGQAISD_fSG_Li256ELb1ELb1EEENS1_19SingleTileSchedulerILb1ELb0ELb0ELi128EEEEEEEEEvNT_6ParamsE,"",@"SHT_CUDA_INFO"
	.sectionflags	@""
	.align	4


	//----- nvinfo : EIATTR_CUDA_API_VERSION
	.align		4
        /*0000*/ 	.byte	0x04, 0x37
        /*0002*/ 	.short	(.L_369 - .L_368)
.L_368:
        /*0004*/ 	.word	0x00000082


	//----- nvinfo : EIATTR_KPARAM_INFO
	.align		4
.L_369:
        /*0008*/ 	.byte	0x04, 0x17
        /*000a*/ 	.short	(.L_371 - .L_370)
.L_370:
        /*000c*/ 	.word	0x00000000
        /*0010*/ 	.short	0x0000
        /*0012*/ 	.short	0x0070
        /*0014*/ 	.byte	0x00, 0xf0, 0x01, 0x1a


	//----- nvinfo : EIATTR_SPARSE_MMA_MASK
	.align		4
.L_371:
        /*0018*/ 	.byte	0x03, 0x50
        /*001a*/ 	.short	0x0000


	//----- nvinfo : EIATTR_MAXREG_COUNT
	.align		4
        /*001c*/ 	.byte	0x03, 0x1b
        /*001e*/ 	.short	0x00a8


	//----- nvinfo : EIATTR_NUM_BARRIERS
	.align		4
        /*0020*/ 	.byte	0x02, 0x4c
        /*0022*/ 	.byte	0x10
	.zero		1


	//----- nvinfo : EIATTR_EXTERNS
	.align		4
        /*0024*/ 	.byte	0x04, 0x0f
        /*0026*/ 	.short	(.L_373 - .L_372)


	//   ....[0]....
	.align		4
.L_372:
        /*0028*/ 	.word	index@(__assertfail)


	//----- nvinfo : EIATTR_MERCURY_ISA_VERSION
	.align		4
.L_373:
        /*002c*/ 	.byte	0x03, 0x5f
        /*002e*/ 	.short	0x0101


	//----- nvinfo : EIATTR_INT_WARP_WIDE_INSTR_OFFSETS
	.align		4
        /*0030*/ 	.byte	0x04, 0x31
        /*0032*/ 	.short	(.L_375 - .L_374)


	//   ....[0]....
.L_374:
        /*0034*/ 	.word	0x00000180


	//   ....[1]....
        /*0038*/ 	.word	0x000001b0


	//   ....[2]....
        /*003c*/ 	.word	0x00006850


	//   ....[3]....
        /*0040*/ 	.word	0x00006cc0


	//   ....[4]....
        /*0044*/ 	.word	0x00007290


	//----- nvinfo : EIATTR_COOP_GROUP_MASK_REGIDS
	.align		4
.L_375:
        /*0048*/ 	.byte	0x04, 0x29
        /*004a*/ 	.short	(.L_377 - .L_376)


	//   ....[0]....
.L_376:
        /*004c*/ 	.word	0xffffffff


	//   ....[1]....
        /*0050*/ 	.word	0xffffffff


	//   ....[2]....
        /*0054*/ 	.word	0xffffffff


	//   ....[3]....
        /*0058*/ 	.word	0xffffffff


	//   ....[4]....
        /*005c*/ 	.word	0xffffffff


	//   ....[5]....
        /*0060*/ 	.word	0xffffffff


	//   ....[6]....
        /*0064*/ 	.word	0xffffffff


	//   ....[7]....
        /*0068*/ 	.word	0xffffffff


	//   ....[8]....
        /*006c*/ 	.word	0xffffffff


	//   ....[9]....
        /*0070*/ 	.word	0xffffffff


	//   ....[10]....
        /*0074*/ 	.word	0xffffffff


	//   ....[11]....
        /*0078*/ 	.word	0xffffffff


	//   ....[12]....
        /*007c*/ 	.word	0xffffffff


	//   ....[13]....
        /*0080*/ 	.word	0xffffffff


	//   ....[14]....
        /*0084*/ 	.word	0xffffffff


	//   ....[15]....
        /*0088*/ 	.word	0xffffffff


	//   ....[16]....
        /*008c*/ 	.word	0xffffffff


	//   ....[17]....
        /*0090*/ 	.word	0x0500000f


	//   ....[18]....
        /*0094*/ 	.word	0x0500000f


	//   ....[19]....
        /*0098*/ 	.word	0x0500000f


	//   ....[20]....
        /*009c*/ 	.word	0x0500000f


	//   ....[21]....
        /*00a0*/ 	.word	0x0500000f


	//   ....[22]....
        /*00a4*/ 	.word	0x0500000f


	//----- nvinfo : EIATTR_COOP_GROUP_INSTR_OFFSETS
	.align		4
.L_377:
        /*00a8*/ 	.byte	0x04, 0x28
        /*00aa*/ 	.short	(.L_379 - .L_378)


	//   ....[0]....
.L_378:
        /*00ac*/ 	.word	0x00000050


	//   ....[1]....
        /*00b0*/ 	.word	0x00000190


	//   ....[2]....
        /*00b4*/ 	.word	0x000001e0


	//   ....[3]....
        /*00b8*/ 	.word	0x000003d0


	//   ....[4]....
        /*00bc*/ 	.word	0x00000600


	//   ....[5]....
        /*00c0*/ 	.word	0x00001350


	//   ....[6]....
        /*00c4*/ 	.word	0x00005440


	//   ....[7]....
        /*00c8*/ 	.word	0x000055d0


	//   ....[8]....
        /*00cc*/ 	.word	0x00005880


	//   ....[9]....
        /*00d0*/ 	.word	0x00005a10


	//   ....[10]....
        /*00d4*/ 	.word	0x00005b20


	//   ....[11]....
        /*00d8*/ 	.word	0x000064f0


	//   ....[12]....
        /*00dc*/ 	.word	0x00006780


	//   ....[13]....
        /*00e0*/ 	.word	0x000069c0


	//   ....[14]....
        /*00e4*/ 	.word	0x00006bf0


	//   ....[15]....
        /*00e8*/ 	.word	0x00006ea0


	//   ....[16]....
        /*00ec*/ 	.word	0x000071d0


	//   ....[17]....
        /*00f0*/ 	.word	0x00009cb0


	//   ....[18]....
        /*00f4*/ 	.word	0x00009e20


	//   ....[19]....
        /*00f8*/ 	.word	0x00009e90


	//   ....[20]....
        /*00fc*/ 	.word	0x00009f00


	//   ....[21]....
        /*0100*/ 	.word	0x00009f70


	//   ....[22]....
        /*0104*/ 	.word	0x00009fe0


	//----- nvinfo : EIATTR_REG_RECONFIG
	.align		4
.L_379:
        /*0108*/ 	.byte	0x01, 0x54
	.zero		2


	//----- nvinfo : EIATTR_SYSCALL_OFFSETS
	.align		4
        /*010c*/ 	.byte	0x04, 0x46
        /*010e*/ 	.short	(.L_381 - .L_380)


	//   ....[0]....
.L_380:
        /*0110*/ 	.word	0x00000fb0


	//   ....[1]....
        /*0114*/ 	.word	0x000010a0


	//   ....[2]....
        /*0118*/ 	.word	0x00001200


	//   ....[3]....
        /*011c*/ 	.word	0x000012f0


	//   ....[4]....
        /*0120*/ 	.word	0x00001560


	//----- nvinfo : EIATTR_MBARRIER_INSTR_OFFSETS
	.align		4
.L_381:
        /*0124*/ 	.byte	0x04, 0x39
        /*0126*/ 	.short	(.L_383 - .L_382)


	//   ....[0]....
.L_382:
        /*0128*/ 	.word	0x00000280
        /*012c*/ 	.word	0x000000ff
        /*0130*/ 	.word	0x00026800
        /*0134*/ 	.short	0x0100
        /*0136*/ 	.byte	0x06
	.zero		1


	//   ....[1]....
        /*0138*/ 	.word	0x00000380
        /*013c*/ 	.word	0x000000ff
        /*0140*/ 	.word	0x00026810
        /*0144*/ 	.short	0x0100
        /*0146*/ 	.byte	0x08
	.zero		1


	//   ....[2]....
        /*0148*/ 	.word	0x00000390
        /*014c*/ 	.word	0x000000ff
        /*0150*/ 	.word	0x00026820
        /*0154*/ 	.short	0x0100
        /*0156*/ 	.byte	0x08
	.zero		1


	//   ....[3]....
        /*0158*/ 	.word	0x000003a0
        /*015c*/ 	.word	0x000000ff
        /*0160*/ 	.word	0x00026818
        /*0164*/ 	.short	0x0100
        /*0166*/ 	.byte	0x08
	.zero		1


	//   ....[4]....
        /*0168*/ 	.word	0x000003b0
        /*016c*/ 	.word	0x000000ff
        /*0170*/ 	.word	0x00026828
        /*0174*/ 	.short	0x0100
        /*0176*/ 	.byte	0x08
	.zero		1


	//   ....[5]....
        /*0178*/ 	.word	0x000004e0
        /*017c*/ 	.word	0x000000ff
        /*0180*/ 	.word	0x00026830
        /*0184*/ 	.short	0x0100
        /*0186*/ 	.byte	0x08
	.zero		1


	//   ....[6]....
        /*0188*/ 	.word	0x000004f0
        /*018c*/ 	.word	0x000000ff
        /*0190*/ 	.word	0x00026840
        /*0194*/ 	.short	0x0100
        /*0196*/ 	.byte	0x08
	.zero		1


	//   ....[7]....
        /*0198*/ 	.word	0x00000500
        /*019c*/ 	.word	0x000000ff
        /*01a0*/ 	.word	0x00026838
        /*01a4*/ 	.short	0x0100
        /*01a6*/ 	.byte	0x08
	.zero		1


	//   ....[8]....
        /*01a8*/ 	.word	0x00000510
        /*01ac*/ 	.word	0x000000ff
        /*01b0*/ 	.word	0x00026848
        /*01b4*/ 	.short	0x0100
        /*01b6*/ 	.byte	0x08
	.zero		1


	//   ....[9]....
        /*01b8*/ 	.word	0x00001390
        /*01bc*/ 	.word	0x00000012
        /*01c0*/ 	.word	0x00026800
        /*01c4*/ 	.short	0x010a
        /*01c6*/ 	.byte	0x3f
	.zero		1


	//   ....[10]....
        /*01c8*/ 	.word	0x00001420
        /*01cc*/ 	.word	0x00000012
        /*01d0*/ 	.word	0x00026800
        /*01d4*/ 	.short	0x010a
        /*01d6*/ 	.byte	0x3f
	.zero		1


	//   ....[11]....
        /*01d8*/ 	.word	0x00001dd0
        /*01dc*/ 	.word	0x000000ff
        /*01e0*/ 	.word	0x00026810
        /*01e4*/ 	.short	0x010a
        /*01e6*/ 	.byte	0x0a
	.zero		1


	//   ....[12]....
        /*01e8*/ 	.word	0x00001e10
        /*01ec*/ 	.word	0x000000ff
        /*01f0*/ 	.word	0x00026810
        /*01f4*/ 	.short	0x010a
        /*01f6*/ 	.byte	0x0a
	.zero		1


	//   ....[13]....
        /*01f8*/ 	.word	0x00002260
        /*01fc*/ 	.word	0x000000ff
        /*0200*/ 	.word	0x00026830
        /*0204*/ 	.short	0x010a
        /*0206*/ 	.byte	0x0a
	.zero		1


	//   ....[14]....
        /*0208*/ 	.word	0x000022a0
        /*020c*/ 	.word	0x000000ff
        /*0210*/ 	.word	0x00026830
        /*0214*/ 	.short	0x010a
        /*0216*/ 	.byte	0x0a
	.zero		1


	//   ....[15]....
        /*0218*/ 	.word	0x00004690
        /*021c*/ 	.word	0x000000ff
        /*0220*/ 	.word	0x00000000
        /*0224*/ 	.short	0x0101
        /*0226*/ 	.byte	0x0c
	.zero		1


	//   ....[16]....
        /*0228*/ 	.word	0x00004940
        /*022c*/ 	.word	0x000000ff
        /*0230*/ 	.word	0x00000000
        /*0234*/ 	.short	0x0101
        /*0236*/ 	.byte	0x0a
	.zero		1


	//   ....[17]....
        /*0238*/ 	.word	0x00007c00
        /*023c*/ 	.word	0x00000000
        /*0240*/ 	.word	0x00026820
        /*0244*/ 	.short	0x010a
        /*0246*/ 	.byte	0x3f
	.zero		1


	//   ....[18]....
        /*0248*/ 	.word	0x000084d0
        /*024c*/ 	.word	0x00000000
        /*0250*/ 	.word	0x00026840
        /*0254*/ 	.short	0x010a
        /*0256*/ 	.byte	0x3f
	.zero		1


	//   ....[19]....
        /*0258*/ 	.word	0x000087e0
        /*025c*/ 	.word	0x00000000
        /*0260*/ 	.word	0x00026828
        /*0264*/ 	.short	0x010a
        /*0266*/ 	.byte	0x3f
	.zero		1


	//   ....[20]....
        /*0268*/ 	.word	0x00008a80
        /*026c*/ 	.word	0x00000000
        /*0270*/ 	.word	0x00026848
        /*0274*/ 	.short	0x010a
        /*0276*/ 	.byte	0x3f
	.zero		1


	//   ....[21]....
        /*0278*/ 	.word	0x00008d70
        /*027c*/ 	.word	0x00000000
        /*0280*/ 	.word	0x00026820
        /*0284*/ 	.short	0x010a
        /*0286*/ 	.byte	0x3f
	.zero		1


	//   ....[22]....
        /*0288*/ 	.word	0x00009070
        /*028c*/ 	.word	0x00000000
        /*0290*/ 	.word	0x00026840
        /*0294*/ 	.short	0x010a
        /*0296*/ 	.byte	0x3f
	.zero		1


	//   ....[23]....
        /*0298*/ 	.word	0x00009360
        /*029c*/ 	.word	0x00000000
        /*02a0*/ 	.word	0x00026828
        /*02a4*/ 	.short	0x010a
        /*02a6*/ 	.byte	0x3f
	.zero		1


	//   ....[24]....
        /*02a8*/ 	.word	0x00009650
        /*02ac*/ 	.word	0x00000003
        /*02b0*/ 	.word	0x00026840
        /*02b4*/ 	.short	0x010a
        /*02b6*/ 	.byte	0x3f
	.zero		1


	//   ....[25]....
        /*02b8*/ 	.word	0x00009b10
        /*02bc*/ 	.word	0x00000006
        /*02c0*/ 	.word	0x00000000
        /*02c4*/ 	.short	0x010a
        /*02c6*/ 	.byte	0x3f
	.zero		1


	//   ....[26]....
        /*02c8*/ 	.word	0x00009b70
        /*02cc*/ 	.word	0x00000003
        /*02d0*/ 	.word	0x00000000
        /*02d4*/ 	.short	0x010a
        /*02d6*/ 	.byte	0x3f
	.zero		1


	//   ....[27]....
        /*02d8*/ 	.word	0x00009bd0
        /*02dc*/ 	.word	0x00000000
        /*02e0*/ 	.word	0x00000000
        /*02e4*/ 	.short	0x010a
        /*02e6*/ 	.byte	0x3f
	.zero		1


	//   ....[28]....
        /*02e8*/ 	.word	0x00009c00
        /*02ec*/ 	.word	0x00000003
        /*02f0*/ 	.word	0x00000000
        /*02f4*/ 	.short	0x010a
        /*02f6*/ 	.byte	0x3f
	.zero		1


	//   ....[29]....
        /*02f8*/ 	.word	0x00009ce0
        /*02fc*/ 	.word	0x00000012
        /*0300*/ 	.word	0x00026800
        /*0304*/ 	.short	0x010a
        /*0306*/ 	.byte	0x3f
	.zero		1


	//   ....[30]....
        /*0308*/ 	.word	0x00009d40
        /*030c*/ 	.word	0x00000005
        /*0310*/ 	.word	0x00026810
        /*0314*/ 	.short	0x010a
        /*0316*/ 	.byte	0x3f
	.zero		1


	//   ....[31]....
        /*0318*/ 	.word	0x00009da0
        /*031c*/ 	.word	0x00000079
        /*0320*/ 	.word	0x00026830
        /*0324*/ 	.short	0x010a
        /*0326*/ 	.byte	0x3f
	.zero		1


	//   ....[32]....
        /*0328*/ 	.word	0x0000a020
        /*032c*/ 	.word	0x00000000
        /*0330*/ 	.word	0x00026820
        /*0334*/ 	.short	0x010a
        /*0336*/ 	.byte	0x3f
	.zero		1


	//   ....[33]....
        /*0338*/ 	.word	0x0000a070
        /*033c*/ 	.word	0x00000000
        /*0340*/ 	.word	0x00026840
        /*0344*/ 	.short	0x010a
        /*0346*/ 	.byte	0x3f
	.zero		1


	//   ....[34]....
        /*0348*/ 	.word	0x0000a0c0
        /*034c*/ 	.word	0x00000000
        /*0350*/ 	.word	0x00026828
        /*0354*/ 	.short	0x010a
        /*0356*/ 	.byte	0x3f
	.zero		1


	//   ....[35]....
        /*0358*/ 	.word	0x0000a110
        /*035c*/ 	.word	0x00000000
        /*0360*/ 	.word	0x00026848
        /*0364*/ 	.short	0x010a
        /*0366*/ 	.byte	0x3f
	.zero		1


	//   ....[36]....
        /*0368*/ 	.word	0x0000a170
        /*036c*/ 	.word	0x00000000
        /*0370*/ 	.word	0x00026820
        /*0374*/ 	.short	0x010a
        /*0376*/ 	.byte	0x3f
	.zero		1


	//   ....[37]....
        /*0378*/ 	.word	0x0000a1c0
        /*037c*/ 	.word	0x00000000
        /*0380*/ 	.word	0x00026840
        /*0384*/ 	.short	0x010a
        /*0386*/ 	.byte	0x3f
	.zero		1


	//   ....[38]....
        /*0388*/ 	.word	0x0000a210
        /*038c*/ 	.word	0x00000000
        /*0390*/ 	.word	0x00026828
        /*0394*/ 	.short	0x010a
        /*0396*/ 	.byte	0x3f
	.zero		1


	//   ....[39]....
        /*0398*/ 	.word	0x0000a260
        /*039c*/ 	.word	0x00000003
        /*03a0*/ 	.word	0x00026840
        /*03a4*/ 	.short	0x010a
        /*03a6*/ 	.byte	0x3f
	.zero		1


	//   ....[40]....
        /*03a8*/ 	.word	0x0000a340
        /*03ac*/ 	.word	0x00000006
        /*03b0*/ 	.word	0x00000000
        /*03b4*/ 	.short	0x010a
        /*03b6*/ 	.byte	0x3f
	.zero		1


	//   ....[41]....
        /*03b8*/ 	.word	0x0000a390
        /*03bc*/ 	.word	0x00000003
        /*03c0*/ 	.word	0x00000000
        /*03c4*/ 	.short	0x010a
        /*03c6*/ 	.byte	0x3f
	.zero		1


	//   ....[42]....
        /*03c8*/ 	.word	0x0000a3e0
        /*03cc*/ 	.word	0x00000000
        /*03d0*/ 	.word	0x00000000
        /*03d4*/ 	.short	0x010a
        /*03d6*/ 	.byte	0x3f
	.zero		1


	//----- nvinfo : EIATTR_NUM_MBARRIERS
	.align		4
.L_383:
        /*03d8*/ 	.byte	0x03, 0x38
        /*03da*/ 	.short	0x0009


	//----- nvinfo : EIATTR_EXIT_INSTR_OFFSETS
	.align		4
        /*03dc*/ 	.byte	0x04, 0x1c
        /*03de*/ 	.short	(.L_385 - .L_384)


	//   ....[0]....
.L_384:
        /*03e0*/ 	.word	0x00009c50


	//----- nvinfo : EIATTR_MAX_THREADS
	.align		4
.L_385:
        /*03e4*/ 	.byte	0x04, 0x05
        /*03e6*/ 	.short	(.L_387 - .L_386)
.L_386:
        /*03e8*/ 	.word	0x00000180
        /*03ec*/ 	.word	0x00000001
        /*03f0*/ 	.word	0x00000001


	//----- nvinfo : EIATTR_CRS_STACK_SIZE
	.align		4
.L_387:
        /*03f4*/ 	.byte	0x04, 0x1e
        /*03f6*/ 	.short	(.L_389 - .L_388)
.L_388:
        /*03f8*/ 	.word	0x00000000


	//----- nvinfo : EIATTR_CBANK_PARAM_SIZE
	.align		4
.L_389:
        /*03fc*/ 	.byte	0x03, 0x19
        /*03fe*/ 	.short	0x06f0


	//----- nvinfo : EIATTR_PARAM_CBANK
	.align		4
        /*0400*/ 	.byte	0x04, 0x0a
        /*0402*/ 	.short	(.L_391 - .L_390)
	.align		4
.L_390:
        /*0404*/ 	.word	index@(.nv.constant0._ZN7cutlass13device_kernelIN5flash11enable_sm90INS1_16FlashAttnBwdSm90INS1_25CollectiveMainloopBwdSm90ILi2ELi2ELi2EN4cute5tupleIJNS5_1CILi1EEES8_S8_EEENS6_IJNS7_ILi64EEENS7_ILi128EEENS7_ILi96EEEEEENS_10bfloat16_tEfNS_4arch4Sm90ELb0ELb0ELb1ELb1ELb1ELb1ELb0ELb0ELi2ELi1ELi2ELi1ELb1EEENS1_24CollectiveEpilogueBwdGQAISD_fSG_Li256ELb1ELb1EEENS1_19SingleTileSchedulerILb1ELb0ELb0ELi128EEEEEEEEEvNT_6ParamsE)
        /*0408*/ 	.short	0x0210
        /*040a*/ 	.short	0x06f0


	//----- nvinfo : EIATTR_SW_WAR
	.align		4
.L_391:
        /*040c*/ 	.byte	0x04, 0x36
        /*040e*/ 	.short	(.L_393 - .L_392)
.L_392:
        /*0410*/ 	.word	0x00000008
.L_393:


//--------------------- .nv.info._ZN7cutlass13device_kernelIN5flash11enable_sm90INS1_16FlashAttnBwdSm90INS1_25CollectiveMainloopBwdSm90ILi2ELi2ELi2EN4cute5tupleIJNS5_1CILi1EEES8_S8_EEENS6_IJNS7_ILi64EEENS7_ILi128EEENS7_ILi96EEEEEENS_10bfloat16_tEfNS_4arch4Sm90ELb0ELb1ELb1ELb0ELb0ELb1ELb0ELb0ELi2ELi1ELi2ELi1ELb1EEENS1_21CollectiveEpilogueBwdISD_SE_SG_Li256ELb0ELb0ELi1EEENS1_19SingleTileSchedulerILb0ELb0ELb0ELi128EEEEEEEEEvNT_6ParamsE --------------------------
	.section	.nv.info._ZN7cutlass13device_kernelIN5flash11enable_sm90INS1_16FlashAttnBwdSm90INS1_25CollectiveMainloopBwdSm90ILi2ELi2ELi2EN4cute5tupleIJNS5_1CILi1EEES8_S8_EEENS6_IJNS7_ILi64EEENS7_ILi128EEENS7_ILi96EEEEEENS_10bfloat16_tEfNS_4arch4Sm90ELb0ELb1ELb1ELb0ELb0ELb1ELb0ELb0ELi2ELi1ELi2ELi1ELb1EEENS1_21CollectiveEpilogueBwdISD_SE_SG_Li256ELb0ELb0ELi1EEENS1_19SingleTileSchedulerILb0ELb0ELb0ELi128EEEEEEEEEvNT_6ParamsE,"",@"SHT_CUDA_INFO"
	.sectionflags	@""
	.align	4


	//----- nvinfo : EIATTR_CUDA_API_VERSION
	.align		4
        /*0000*/ 	.byte	0x04, 0x37
        /*0002*/ 	.short	(.L_395 - .L_394)
.L_394:
        /*0004*/ 	.word	0x00000082


	//----- nvinfo : EIATTR_KPARAM_INFO
	.align		4
.L_395:
        /*0008*/ 	.byte	0x04, 0x17
        /*000a*/ 	.short	(.L_397 - .L_396)
.L_396:
        /*000c*/ 	.word	0x00000000
        /*0010*/ 	.short	0x0000
        /*0012*/ 	.short	0x0070
        /*0014*/ 	.byte	0x00, 0xf0, 0x01, 0x24


	//----- nvinfo : EIATTR_SPARSE_MMA_MASK
	.align		4
.L_397:
        /*0018*/ 	.byte	0x03, 0x50
        /*001a*/ 	.short	0x0000


	//----- nvinfo : EIATTR_MAXREG_COUNT
	.align		4
        /*001c*/ 	.byte	0x03, 0x1b
        /*001e*/ 	.short	0x00a8


	//----- nvinfo : EIATTR_NUM_BARRIERS
	.align		4
        /*0020*/ 	.byte	0x02, 0x4c
        /*0022*/ 	.byte	0x10
	.zero		1


	//----- nvinfo : EIATTR_EXTERNS
	.align		4
        /*0024*/ 	.byte	0x04, 0x0f
        /*0026*/ 	.short	(.L_399 - .L_398)


	//   ....[0]....
	.align		4
.L_398:
        /*0028*/ 	.word	index@(__assertfail)


	//----- nvinfo : EIATTR_ANNOTATIONS
	.align		4
.L_399:
        /*002c*/ 	.byte	0x04, 0x55
        /*002e*/ 	.short	(.L_401 - .L_400)


	//   ....[0]....
.L_400:
        /*0030*/ 	.word	0x00000001
        /*0034*/ 	.byte	0xd0, 0x16, 0x00, 0x00, 0x01, 0x00, 0x00, 0x00, 0x20, 0x29, 0x00, 0x00, 0x01, 0x00, 0x00, 0x00
        /*0044*/ 	.byte	0xd0, 0x7c, 0x00, 0x00, 0x01, 0x00, 0x00, 0x00, 0x20, 0x80, 0x00, 0x00, 0x01, 0x00, 0x00, 0x00
        /*0054*/ 	.byte	0xd0, 0x8c, 0x00, 0x00, 0x01, 0x00, 0x00, 0x00, 0xf0, 0x8c, 0x00, 0x00, 0x01, 0x00, 0x00, 0x00
        /*0064*/ 	.byte	0x30, 0x92, 0x00, 0x00


	//----- nvinfo : EIATTR_MERCURY_ISA_VERSION
	.align		4
.L_401:
        /*0068*/ 	.byte	0x03, 0x5f
        /*006a*/ 	.short	0x0101


	//----- nvinfo : EIATTR_INT_WARP_WIDE_INSTR_OFFSETS
	.align		4
        /*006c*/ 	.byte	0x04, 0x31
        /*006e*/ 	.short	(.L_403 - .L_402)


	//   ....[0]....
.L_402:
        /*0070*/ 	.word	0x000001f0


	//   ....[1]....
        /*0074*/ 	.word	0x00000220


	//----- nvinfo : EIATTR_COOP_GROUP_MASK_REGIDS
	.align		4
.L_403:
        /*0078*/ 	.byte	0x04, 0x29
        /*007a*/ 	.short	(.L_405 - .L_404)


	//   ....[0]....
.L_404:
        /*007c*/ 	.word	0xffffffff


	//   ....[1]....
        /*0080*/ 	.word	0xffffffff


	//   ....[2]....
        /*0084*/ 	.word	0xffffffff


	//   ....[3]....
        /*0088*/ 	.word	0xffffffff


	//   ....[4]....
        /*008c*/ 	.word	0xffffffff


	//   ....[5]....
        /*0090*/ 	.word	0xffffffff


	//   ....[6]....
        /*0094*/ 	.word	0xffffffff


	//   ....[7]....
        /*0098*/ 	.word	0xffffffff


	//   ....[8]....
        /*009c*/ 	.word	0x0500000f


	//----- nvinfo : EIATTR_COOP_GROUP_INSTR_OFFSETS
	.align		4
.L_405:
        /*00a0*/ 	.byte	0x04, 0x28
        /*00a2*/ 	.short	(.L_407 - .L_406)


	//   ....[0]....
.L_406:
        /*00a4*/ 	.word	0x00000070


	//   ....[1]....
        /*00a8*/ 	.word	0x00000200


	//   ....[2]....
        /*00ac*/ 	.word	0x00000250


	//   ....[3]....
        /*00b0*/ 	.word	0x00000440


	//   ....[4]....
        /*00b4*/ 	.word	0x00000650


	//   ....[5]....
        /*00b8*/ 	.word	0x000010a0


	//   ....[6]....
        /*00bc*/ 	.word	0x000058c0


	//   ....[7]....
        /*00c0*/ 	.word	0x00006640


	//   ....[8]....
        /*00c4*/ 	.word	0x000099b0


	//----- nvinfo : EIATTR_REG_RECONFIG
	.align		4
.L_407:
        /*00c8*/ 	.byte	0x01, 0x54
	.zero		2


	//----- nvinfo : EIATTR_SYSCALL_OFFSETS
	.align		4
        /*00cc*/ 	.byte	0x04, 0x46
        /*00ce*/ 	.short	(.L_409 - .L_408)


	//   ....[0]....
.L_408:
        /*00d0*/ 	.word	0x00000d00


	//   ....[1]....
        /*00d4*/ 	.word	0x00000df0


	//   ....[2]....
        /*00d8*/ 	.word	0x00000f50


	//   ....[3]....
        /*00dc*/ 	.word	0x00001040


	//   ....[4]....
        /*00e0*/ 	.word	0x000012c0


	//   ....[5]....
        /*00e4*/ 	.word	0x000050f0


	//   ....[6]....
        /*00e8*/ 	.word	0x00005230


	//   ....[7]....
        /*00ec*/ 	.word	0x00005350


	//   ....[8]....
        /*00f0*/ 	.word	0x00005470


	//----- nvinfo : EIATTR_MBARRIER_INSTR_OFFSETS
	.align		4
.L_409:
        /*00f4*/ 	.byte	0x04, 0x39
        /*00f6*/ 	.short	(.L_411 - .L_410)


	//   ....[0]....
.L_410:
        /*00f8*/ 	.word	0x000002f0
        /*00fc*/ 	.word	0x000000ff
        /*0100*/ 	.word	0x00026800
        /*0104*/ 	.short	0x0100
        /*0106*/ 	.byte	0x06
	.zero		1


	//   ....[1]....
        /*0108*/ 	.word	0x000003f0
        /*010c*/ 	.word	0x000000ff
        /*0110*/ 	.word	0x00026810
        /*0114*/ 	.short	0x0100
        /*0116*/ 	.byte	0x08
	.zero		1


	//   ....[2]....
        /*0118*/ 	.word	0x00000400
        /*011c*/ 	.word	0x000000ff
        /*0120*/ 	.word	0x00026820
        /*0124*/ 	.short	0x0100
        /*0126*/ 	.byte	0x08
	.zero		1


	//   ....[3]....
        /*0128*/ 	.word	0x00000410
        /*012c*/ 	.word	0x000000ff
        /*0130*/ 	.word	0x00026818
        /*0134*/ 	.short	0x0100
        /*0136*/ 	.byte	0x08
	.zero		1


	//   ....[4]....
        /*0138*/ 	.word	0x00000420
        /*013c*/ 	.word	0x000000ff
        /*0140*/ 	.word	0x00026828
        /*0144*/ 	.short	0x0100
        /*0146*/ 	.byte	0x08
	.zero		1


	//   ....[5]....
        /*0148*/ 	.word	0x00000550
        /*014c*/ 	.word	0x000000ff
        /*0150*/ 	.word	0x00026830
        /*0154*/ 	.short	0x0100
        /*0156*/ 	.byte	0x08
	.zero		1


	//   ....[6]....
        /*0158*/ 	.word	0x00000560
        /*015c*/ 	.word	0x000000ff
        /*0160*/ 	.word	0x00026840
        /*0164*/ 	.short	0x0100
        /*0166*/ 	.byte	0x08
	.zero		1


	//   ....[7]....
        /*0168*/ 	.word	0x00000570
        /*016c*/ 	.word	0x000000ff
        /*0170*/ 	.word	0x00026838
        /*0174*/ 	.short	0x0100
        /*0176*/ 	.byte	0x08
	.zero		1


	//   ....[8]....
        /*0178*/ 	.word	0x00000580
        /*017c*/ 	.word	0x000000ff
        /*0180*/ 	.word	0x00026848
        /*0184*/ 	.short	0x0100
        /*0186*/ 	.byte	0x08
	.zero		1


	//   ....[9]....
        /*0188*/ 	.word	0x000010e0
        /*018c*/ 	.word	0x000000ed
        /*0190*/ 	.word	0x00026800
        /*0194*/ 	.short	0x010a
        /*0196*/ 	.byte	0x3f
	.zero		1


	//   ....[10]....
        /*0198*/ 	.word	0x00001180
        /*019c*/ 	.word	0x000000ed
        /*01a0*/ 	.word	0x00026800
        /*01a4*/ 	.short	0x010a
        /*01a6*/ 	.byte	0x3f
	.zero		1


	//   ....[11]....
        /*01a8*/ 	.word	0x00001b40
        /*01ac*/ 	.word	0x000000ff
        /*01b0*/ 	.word	0x00026810
        /*01b4*/ 	.short	0x010a
        /*01b6*/ 	.byte	0x06
	.zero		1


	//   ....[12]....
        /*01b8*/ 	.word	0x00001b80
        /*01bc*/ 	.word	0x000000ff
        /*01c0*/ 	.word	0x00026810
        /*01c4*/ 	.short	0x010a
        /*01c6*/ 	.byte	0x06
	.zero		1


	//   ....[13]....
        /*01c8*/ 	.word	0x00001fc0
        /*01cc*/ 	.word	0x000000ff
        /*01d0*/ 	.word	0x00026830
        /*01d4*/ 	.short	0x010a
        /*01d6*/ 	.byte	0x06
	.zero		1


	//   ....[14]....
        /*01d8*/ 	.word	0x000022f0
        /*01dc*/ 	.word	0x000000ff
        /*01e0*/ 	.word	0x00026830
        /*01e4*/ 	.short	0x010a
        /*01e6*/ 	.byte	0x06
	.zero		1


	//   ....[15]....
        /*01e8*/ 	.word	0x00004940
        /*01ec*/ 	.word	0x000000ff
        /*01f0*/ 	.word	0x00000000
        /*01f4*/ 	.short	0x0101
        /*01f6*/ 	.byte	0x08
	.zero		1


	//   ....[16]....
        /*01f8*/ 	.word	0x00004c20
        /*01fc*/ 	.word	0x000000ff
        /*0200*/ 	.word	0x00000000
        /*0204*/ 	.short	0x0101
        /*0206*/ 	.byte	0x06
	.zero		1


	//   ....[17]....
        /*0208*/ 	.word	0x00007790
        /*020c*/ 	.word	0x00000010
        /*0210*/ 	.word	0x00026820
        /*0214*/ 	.short	0x010a
        /*0216*/ 	.byte	0x3f
	.zero		1


	//   ....[18]....
        /*0218*/ 	.word	0x000080b0
        /*021c*/ 	.word	0x00000010
        /*0220*/ 	.word	0x00026840
        /*0224*/ 	.short	0x010a
        /*0226*/ 	.byte	0x3f
	.zero		1


	//   ....[19]....
        /*0228*/ 	.word	0x000083c0
        /*022c*/ 	.word	0x00000010
        /*0230*/ 	.word	0x00026828
        /*0234*/ 	.short	0x010a
        /*0236*/ 	.byte	0x3f
	.zero		1


	//   ....[20]....
        /*0238*/ 	.word	0x000086d0
        /*023c*/ 	.word	0x00000010
        /*0240*/ 	.word	0x00026848
        /*0244*/ 	.short	0x010a
        /*0246*/ 	.byte	0x3f
	.zero		1


	//   ....[21]....
        /*0248*/ 	.word	0x00008990
        /*024c*/ 	.word	0x00000010
        /*0250*/ 	.word	0x00026820
        /*0254*/ 	.short	0x010a
        /*0256*/ 	.byte	0x3f
	.zero		1


	//   ....[22]....
        /*0258*/ 	.word	0x00008d20
        /*025c*/ 	.word	0x00000010
        /*0260*/ 	.word	0x00026840
        /*0264*/ 	.short	0x010a
        /*0266*/ 	.byte	0x3f
	.zero		1


	//   ....[23]....
        /*0268*/ 	.word	0x00009000
        /*026c*/ 	.word	0x00000010
        /*0270*/ 	.word	0x00026828
        /*0274*/ 	.short	0x010a
        /*0276*/ 	.byte	0x3f
	.zero		1


	//   ....[24]....
        /*0278*/ 	.word	0x00009360
        /*027c*/ 	.word	0x00000003
        /*0280*/ 	.word	0x00026840
        /*0284*/ 	.short	0x010a
        /*0286*/ 	.byte	0x3f
	.zero		1


	//   ....[25]....
        /*0288*/ 	.word	0x00009810
        /*028c*/ 	.word	0x00000006
        /*0290*/ 	.word	0x00000000
        /*0294*/ 	.short	0x010a
        /*0296*/ 	.byte	0x3f
	.zero		1


	//   ....[26]....
        /*0298*/ 	.word	0x00009870
        /*029c*/ 	.word	0x00000003
        /*02a0*/ 	.word	0x00000000
        /*02a4*/ 	.short	0x010a
        /*02a6*/ 	.byte	0x3f
	.zero		1


	//   ....[27]....
        /*02a8*/ 	.word	0x000098d0
        /*02ac*/ 	.word	0x00000000
        /*02b0*/ 	.word	0x00000000
        /*02b4*/ 	.short	0x010a
        /*02b6*/ 	.byte	0x3f
	.zero		1


	//   ....[28]....
        /*02b8*/ 	.word	0x00009900
        /*02bc*/ 	.word	0x00000003
        /*02c0*/ 	.word	0x00000000
        /*02c4*/ 	.short	0x010a
        /*02c6*/ 	.byte	0x3f
	.zero		1


	//   ....[29]....
        /*02c8*/ 	.word	0x000099e0
        /*02cc*/ 	.word	0x000000ed
        /*02d0*/ 	.word	0x00026800
        /*02d4*/ 	.short	0x010a
        /*02d6*/ 	.byte	0x3f
	.zero		1


	//   ....[30]....
        /*02d8*/ 	.word	0x00009a40
        /*02dc*/ 	.word	0x00000005
        /*02e0*/ 	.word	0x00026810
        /*02e4*/ 	.short	0x010a
        /*02e6*/ 	.byte	0x3f
	.zero		1


	//   ....[31]....
        /*02e8*/ 	.word	0x00009aa0
        /*02ec*/ 	.word	0x00000079
        /*02f0*/ 	.word	0x00026830
        /*02f4*/ 	.short	0x010a
        /*02f6*/ 	.byte	0x3f
	.zero		1


	//   ....[32]....
        /*02f8*/ 	.word	0x00009af0
        /*02fc*/ 	.word	0x00000010
        /*0300*/ 	.word	0x00026820
        /*0304*/ 	.short	0x010a
        /*0306*/ 	.byte	0x3f
	.zero		1


	//   ....[33]....
        /*0308*/ 	.word	0x00009b40
        /*030c*/ 	.word	0x00000010
        /*0310*/ 	.word	0x00026840
        /*0314*/ 	.short	0x010a
        /*0316*/ 	.byte	0x3f
	.zero		1


	//   ....[34]....
        /*0318*/ 	.word	0x00009b90
        /*031c*/ 	.word	0x00000010
        /*0320*/ 	.word	0x00026828
        /*0324*/ 	.short	0x010a
        /*0326*/ 	.byte	0x3f
	.zero		1


	//   ....[35]....
        /*0328*/ 	.word	0x00009be0
        /*032c*/ 	.word	0x00000010
        /*0330*/ 	.word	0x00026848
        /*0334*/ 	.short	0x010a
        /*0336*/ 	.byte	0x3f
	.zero		1


	//   ....[36]....
        /*0338*/ 	.word	0x00009c40
        /*033c*/ 	.word	0x00000010
        /*0340*/ 	.word	0x00026820
        /*0344*/ 	.short	0x010a
        /*0346*/ 	.byte	0x3f
	.zero		1


	//   ....[37]....
        /*0348*/ 	.word	0x00009c90
        /*034c*/ 	.word	0x00000010
        /*0350*/ 	.word	0x00026840
        /*0354*/ 	.short	0x010a
        /*0356*/ 	.byte	0x3f
	.zero		1


	//   ....[38]....
        /*0358*/ 	.word	0x00009ce0
        /*035c*/ 	.word	0x00000010
        /*0360*/ 	.word	0x00026828
        /*0364*/ 	.short	0x010a
        /*0366*/ 	.byte	0x3f
	.zero		1


	//   ....[39]....
        /*0368*/ 	.word	0x00009d30
        /*036c*/ 	.word	0x00000003
        /*0370*/ 	.word	0x00026840
        /*0374*/ 	.short	0x010a
        /*0376*/ 	.byte	0x3f
	.zero		1


	//   ....[40]....
        /*0378*/ 	.word	0x00009e00
        /*037c*/ 	.word	0x00000006
        /*0380*/ 	.word	0x00000000
        /*0384*/ 	.short	0x010a
        /*0386*/ 	.byte	0x3f
	.zero		1


	//   ....[41]....
        /*0388*/ 	.word	0x00009e50
        /*038c*/ 	.word	0x00000003
        /*0390*/ 	.word	0x00000000
        /*0394*/ 	.short	0x010a
        /*0396*/ 	.byte	0x3f
	.zero		1


	//   ....[42]....
        /*0398*/ 	.word	0x00009ea0
        /*039c*/ 	.word	0x00000000
        /*03a0*/ 	.word	0x00000000
        /*03a4*/ 	.short	0x010a
        /*03a6*/ 	.byte	0x3f
	.zero		1


	//----- nvinfo : EIATTR_NUM_MBARRIERS
	.align		4
.L_411:
        /*03a8*/ 	.byte	0x03, 0x38
        /*03aa*/ 	.short	0x0009


	//----- nvinfo : EIATTR_EXIT_INSTR_OFFSETS
	.align		4
        /*03ac*/ 	.byte	0x04, 0x1c
        /*03ae*/ 	.short	(.L_413 - .L_412)


	//   ....[0]....
.L_412:
        /*03b0*/ 	.word	0x000006b0


	//   ....[1]....
        /*03b4*/ 	.word	0x00005df0


	//   ....[2]....
        /*03b8*/ 	.word	0x000065e0


	//   ....[3]....
        /*03bc*/ 	.word	0x00009950


	//----- nvinfo : EIATTR_MAX_THREADS
	.align		4
.L_413:
        /*03c0*/ 	.byte	0x04, 0x05
        /*03c2*/ 	.short	(.L_415 - .L_414)
.L_414:
        /*03c4*/ 	.word	0x00000180
        /*03c8*/ 	.word	0x00000001
        /*03cc*/ 	.word	0x00000001


	//----- nvinfo : EIATTR_CRS_STACK_SIZE
	.align		4
.L_415:
        /*03d0*/ 	.byte	0x04, 0x1e
        /*03d2*/ 	.short	(.L_417 - .L_416)
.L_416:
        /*03d4*/ 	.word	0x00000000


	//----- nvinfo : EIATTR_CBANK_PARAM_SIZE
	.align		4
.L_417:
        /*03d8*/ 	.byte	0x03, 0x19
        /*03da*/ 	.short	0x0970


	//----- nvinfo : EIATTR_PARAM_CBANK
	.align		4
        /*03dc*/ 	.byte	0x04, 0x0a
        /*03de*/ 	.short	(.L_419 - .L_418)
	.align		4
.L_418:
        /*03e0*/ 	.word	index@(.nv.constant0._ZN7cutlass13device_kernelIN5flash11enable_sm90INS1_16FlashAttnBwdSm90INS1_25CollectiveMainloopBwdSm90ILi2ELi2ELi2EN4cute5tupleIJNS5_1CILi1EEES8_S8_EEENS6_IJNS7_ILi64EEENS7_ILi128EEENS7_ILi96EEEEEENS_10bfloat16_tEfNS_4arch4Sm90ELb0ELb1ELb1ELb0ELb0ELb1ELb0ELb0ELi2ELi1ELi2ELi1ELb1EEENS1_21CollectiveEpilogueBwdISD_SE_SG_Li256ELb0ELb0ELi1EEENS1_19SingleTileSchedulerILb0ELb0ELb0ELi128EEEEEEEEEvNT_6ParamsE)
        /*03e4*/ 	.short	0x0210
        /*03e6*/ 	.short	0x0970


	//----- nvinfo : EIATTR_SW_WAR
	.align		4
.L_419:
        /*03e8*/ 	.byte	0x04, 0x36
        /*03ea*/ 	.short	(.L_421 - .L_420)
.L_420:
        /*03ec*/ 	.word	0x00000008
.L_421:


//--------------------- .nv.info._ZN7cutlass13device_kernelIN5flash11enable_sm90INS1_16FlashAttnBwdSm90INS1_25CollectiveMainloopBwdSm90ILi2ELi2ELi2EN4cute5tupleIJNS5_1CILi1EEES8_S8_EEENS6_IJNS7_ILi64EEENS7_ILi128EEENS7_ILi96EEEEEENS_10bfloat16_tEfNS_4arch4Sm90ELb0ELb1ELb1ELb0ELb1ELb1ELb0ELb0ELi2ELi1ELi2ELi1ELb1EEENS1_21CollectiveEpilogueBwdISD_SE_SG_Li256ELb0ELb0ELi1EEENS1_19SingleTileSchedulerILb0ELb0ELb0ELi128EEEEEEEEEvNT_6ParamsE --------------------------
	.section	.nv.info._ZN7cutlass13device_kernelIN5flash11enable_sm90INS1_16FlashAttnBwdSm90INS1_25CollectiveMainloopBwdSm90ILi2ELi2ELi2EN4cute5tupleIJNS5_1CILi1EEES8_S8_EEENS6_IJNS7_ILi64EEENS7_ILi128EEENS7_ILi96EEEEEENS_10bfloat16_tEfNS_4arch4Sm90ELb0ELb1ELb1ELb0ELb1ELb1ELb0ELb0ELi2ELi1ELi2ELi1ELb1EEENS1_21CollectiveEpilogueBwdISD_SE_SG_Li256ELb0ELb0ELi1EEENS1_19SingleTileSchedulerILb0ELb0ELb0ELi128EEEEEEEEEvNT_6ParamsE,"",@"SHT_CUDA_INFO"
	.sectionflags	@""
	.align	4


	//----- nvinfo : EIATTR_CUDA_API_VERSION
	.align		4
        /*0000*/ 	.byte	0x04, 0x37
        /*0002*/ 	.short	(.L_423 - .L_422)
.L_422:
        /*0004*/ 	.word	0x00000082


	//----- nvinfo : EIATTR_KPARAM_INFO
	.align		4
.L_423:
        /*0008*/ 	.byte	0x04, 0x17
        /*000a*/ 	.short	(.L_425 - .L_424)
.L_424:
        /*000c*/ 	.word	0x00000000
        /*0010*/ 	.short	0x0000
        /*0012*/ 	.short	0x0070
        /*0014*/ 	.byte	0x00, 0xf0, 0x01, 0x24


	//----- nvinfo : EIATTR_SPARSE_MMA_MASK
	.align		4
.L_425:
        /*0018*/ 	.byte	0x03, 0x50
        /*001a*/ 	.short	0x0000


	//----- nvinfo : EIATTR_MAXREG_COUNT
	.align		4
        /*001c*/ 	.byte	0x03, 0x1b
        /*001e*/ 	.short	0x00a8


	//----- nvinfo : EIATTR_NUM_BARRIERS
	.align		4
        /*0020*/ 	.byte	0x02, 0x4c
        /*0022*/ 	.byte	0x10
	.zero		1


	//----- nvinfo : EIATTR_EXTERNS
	.align		4
        /*0024*/ 	.byte	0x04, 0x0f
        /*0026*/ 	.short	(.L_427 - .L_426)


	//   ....[0]....
	.align		4
.L_426:
        /*0028*/ 	.word	index@(__assertfail)


	//----- nvinfo : EIATTR_ANNOTATIONS
	.align		4
.L_427:
        /*002c*/ 	.byte	0x04, 0x55
        /*002e*/ 	.short	(.L_429 - .L_428)


	//   ....[0]....
.L_428:
        /*0030*/ 	.word	0x00000001
        /*0034*/ 	.byte	0xe0, 0x16, 0x00, 0x00, 0x01, 0x00, 0x00, 0x00, 0xf0, 0x28, 0x00, 0x00, 0x01, 0x00, 0x00, 0x00
        /*0044*/ 	.byte	0xb0, 0x8b, 0x00, 0x00, 0x01, 0x00, 0x00, 0x00, 0x00, 0x8f, 0x00, 0x00, 0x01, 0x00, 0x00, 0x00
        /*0054*/ 	.byte	0xb0, 0x9b, 0x00, 0x00, 0x01, 0x00, 0x00, 0x00, 0xd0, 0x9b, 0x00, 0x00, 0x01, 0x00, 0x00, 0x00
        /*0064*/ 	.byte	0x10, 0xa1, 0x00, 0x00


	//----- nvinfo : EIATTR_MERCURY_ISA_VERSION
	.align		4
.L_429:
        /*0068*/ 	.byte	0x03, 0x5f
        /*006a*/ 	.short	0x0101


	//----- nvinfo : EIATTR_INT_WARP_WIDE_INSTR_OFFSETS
	.align		4
        /*006c*/ 	.byte	0x04, 0x31
        /*006e*/ 	.short	(.L_431 - .L_430)


	//   ....[0]....
.L_430:
        /*0070*/ 	.word	0x000001f0


	//   ....[1]....
        /*0074*/ 	.word	0x00000220


	//   ....[2]....
        /*0078*/ 	.word	0x00006f80


	//   ....[3]....
        /*007c*/ 	.word	0x00007580


	//   ....[4]....
        /*0080*/ 	.word	0x00007a30


	//   ....[5]....
        /*0084*/ 	.word	0x00007d00


	//   ....[6]....
        /*0088*/ 	.word	0x00007f60


	//   ....[7]....
        /*008c*/ 	.word	0x000080f0


	//----- nvinfo : EIATTR_COOP_GROUP_MASK_REGIDS
	.align		4
.L_431:
        /*0090*/ 	.byte	0x04, 0x29
        /*0092*/ 	.short	(.L_433 - .L_432)


	//   ....[0]....
.L_432:
        /*0094*/ 	.word	0xffffffff


	//   ....[1]....
        /*0098*/ 	.word	0xffffffff


	//   ....[2]....
        /*009c*/ 	.word	0xffffffff


	//   ....[3]....
        /*00a0*/ 	.word	0xffffffff


	//   ....[4]....
        /*00a4*/ 	.word	0xffffffff


	//   ....[5]....
        /*00a8*/ 	.word	0xffffffff


	//   ....[6]....
        /*00ac*/ 	.word	0xffffffff


	//   ....[7]....
        /*00b0*/ 	.word	0xffffffff


	//   ....[8]....
        /*00b4*/ 	.word	0xffffffff


	//   ....[9]....
        /*00b8*/ 	.word	0xffffffff


	//   ....[10]....
        /*00bc*/ 	.word	0xffffffff


	//   ....[11]....
        /*00c0*/ 	.word	0xffffffff


	//   ....[12]....
        /*00c4*/ 	.word	0xffffffff


	//   ....[13]....
        /*00c8*/ 	.word	0xffffffff


	//   ....[14]....
        /*00cc*/ 	.word	0xffffffff


	//   ....[15]....
        /*00d0*/ 	.word	0xffffffff


	//   ....[16]....
        /*00d4*/ 	.word	0xffffffff


	//   ....[17]....
        /*00d8*/ 	.word	0x0500000f


	//   ....[18]....
        /*00dc*/ 	.word	0x0500000f


	//   ....[19]....
        /*00e0*/ 	.word	0x0500000f


	//   ....[20]....
        /*00e4*/ 	.word	0x0500000f


	//----- nvinfo : EIATTR_COOP_GROUP_INSTR_OFFSETS
	.align		4
.L_433:
        /*00e8*/ 	.byte	0x04, 0x28
        /*00ea*/ 	.short	(.L_435 - .L_434)


	//   ....[0]....
.L_434:
        /*00ec*/ 	.word	0x00000070


	//   ....[1]....
        /*00f0*/ 	.word	0x00000200


	//   ....[2]....
        /*00f4*/ 	.word	0x00000250


	//   ....[3]....
        /*00f8*/ 	.word	0x00000440


	//   ....[4]....
        /*00fc*/ 	.word	0x00000660


	//   ....[5]....
        /*0100*/ 	.word	0x000010b0


	//   ....[6]....
        /*0104*/ 	.word	0x000058b0


	//   ....[7]....
        /*0108*/ 	.word	0x00006620


	//   ....[8]....
        /*010c*/ 	.word	0x00006b80


	//   ....[9]....
        /*0110*/ 	.word	0x00006eb0


	//   ....[10]....
        /*0114*/ 	.word	0x00007200


	//   ....[11]....
        /*0118*/ 	.word	0x000074b0


	//   ....[12]....
        /*011c*/ 	.word	0x000076f0


	//   ....[13]....
        /*0120*/ 	.word	0x00007960


	//   ....[14]....
        /*0124*/ 	.word	0x00007c40


	//   ....[15]....
        /*0128*/ 	.word	0x00007e60


	//   ....[16]....
        /*012c*/ 	.word	0x00007ff0


	//   ....[17]....
        /*0130*/ 	.word	0x0000a890


	//   ....[18]....
        /*0134*/ 	.word	0x0000aa00


	//   ....[19]....
        /*0138*/ 	.word	0x0000aa70


	//   ....[20]....
        /*013c*/ 	.word	0x0000aae0


	//----- nvinfo : EIATTR_REG_RECONFIG
	.align		4
.L_435:
        /*0140*/ 	.byte	0x01, 0x54
	.zero		2


	//----- nvinfo : EIATTR_SYSCALL_OFFSETS
	.align		4
        /*0144*/ 	.byte	0x04, 0x46
        /*0146*/ 	.short	(.L_437 - .L_436)


	//   ....[0]....
.L_436:
        /*0148*/ 	.word	0x00000d10


	//   ....[1]....
        /*014c*/ 	.word	0x00000e00


	//   ....[2]....
        /*0150*/ 	.word	0x00000f60


	//   ....[3]....
        /*0154*/ 	.word	0x00001050


	//   ....[4]....
        /*0158*/ 	.word	0x000012d0


	//   ....[5]....
        /*015c*/ 	.word	0x000050e0


	//   ....[6]....
        /*0160*/ 	.word	0x00005220


	//   ....[7]....
        /*0164*/ 	.word	0x00005340


	//   ....[8]....
        /*0168*/ 	.word	0x00005460


	//----- nvinfo : EIATTR_MBARRIER_INSTR_OFFSETS
	.align		4
.L_437:
        /*016c*/ 	.byte	0x04, 0x39
        /*016e*/ 	.short	(.L_439 - .L_438)


	//   ....[0]....
.L_438:
        /*0170*/ 	.word	0x000002f0
        /*0174*/ 	.word	0x000000ff
        /*0178*/ 	.word	0x00026800
        /*017c*/ 	.short	0x0100
        /*017e*/ 	.byte	0x06
	.zero		1


	//   ....[1]....
        /*0180*/ 	.word	0x000003f0
        /*0184*/ 	.word	0x000000ff
        /*0188*/ 	.word	0x00026810
        /*018c*/ 	.short	0x0100
        /*018e*/ 	.byte	0x08
	.zero		1


	//   ....[2]....
        /*0190*/ 	.word	0x00000400
        /*0194*/ 	.word	0x000000ff
        /*0198*/ 	.word	0x00026820
        /*019c*/ 	.short	0x0100
        /*019e*/ 	.byte	0x08
	.zero		1


	//   ....[3]....
        /*01a0*/ 	.word	0x00000410
        /*01a4*/ 	.word	0x000000ff
        /*01a8*/ 	.word	0x00026818
        /*01ac*/ 	.short	0x0100
        /*01ae*/ 	.byte	0x08
	.zero		1


	//   ....[4]....
        /*01b0*/ 	.word	0x00000420
        /*01b4*/ 	.word	0x000000ff
        /*01b8*/ 	.word	0x00026828
        /*01bc*/ 	.short	0x0100
        /*01be*/ 	.byte	0x08
	.zero		1


	//   ....[5]....
        /*01c0*/ 	.word	0x00000550
        /*01c4*/ 	.word	0x000000ff
        /*01c8*/ 	.word	0x00026830
        /*01cc*/ 	.short	0x0100
        /*01ce*/ 	.byte	0x08
	.zero		1


	//   ....[6]....
        /*01d0*/ 	.word	0x00000560
        /*01d4*/ 	.word	0x000000ff
        /*01d8*/ 	.word	0x00026840
        /*01dc*/ 	.short	0x0100
        /*01de*/ 	.byte	0x08
	.zero		1


	//   ....[7]....
        /*01e0*/ 	.word	0x00000570
        /*01e4*/ 	.word	0x000000ff
        /*01e8*/ 	.word	0x00026838
        /*01ec*/ 	.short	0x0100
        /*01ee*/ 	.byte	0x08
	.zero		1


	//   ....[8]....
        /*01f0*/ 	.word	0x00000580
        /*01f4*/ 	.word	0x000000ff
        /*01f8*/ 	.word	0x00026848
        /*01fc*/ 	.short	0x0100
        /*01fe*/ 	.byte	0x08
	.zero		1


	//   ....[9]....
        /*0200*/ 	.word	0x000010f0
        /*0204*/ 	.word	0x000000ed
        /*0208*/ 	.word	0x00026800
        /*020c*/ 	.short	0x010a
        /*020e*/ 	.byte	0x3f
	.zero		1


	//   ....[10]....
        /*0210*/ 	.word	0x00001190
        /*0214*/ 	.word	0x000000ed
        /*0218*/ 	.word	0x00026800
        /*021c*/ 	.short	0x010a
        /*021e*/ 	.byte	0x3f
	.zero		1


	//   ....[11]....
        /*0220*/ 	.word	0x00001b50
        /*0224*/ 	.word	0x000000ff
        /*0228*/ 	.word	0x00026810
        /*022c*/ 	.short	0x010a
        /*022e*/ 	.byte	0x09
	.zero		1


	//   ....[12]....
        /*0230*/ 	.word	0x00001b90
        /*0234*/ 	.word	0x000000ff
        /*0238*/ 	.word	0x00026810
        /*023c*/ 	.short	0x010a
        /*023e*/ 	.byte	0x09
	.zero		1


	//   ....[13]....
        /*0240*/ 	.word	0x00001fd0
        /*0244*/ 	.word	0x000000ff
        /*0248*/ 	.word	0x00026830
        /*024c*/ 	.short	0x010a
        /*024e*/ 	.byte	0x09
	.zero		1


	//   ....[14]....
        /*0250*/ 	.word	0x00002300
        /*0254*/ 	.word	0x000000ff
        /*0258*/ 	.word	0x00026830
        /*025c*/ 	.short	0x010a
        /*025e*/ 	.byte	0x09
	.zero		1


	//   ....[15]....
        /*0260*/ 	.word	0x00004900
        /*0264*/ 	.word	0x000000ff
        /*0268*/ 	.word	0x00000000
        /*026c*/ 	.short	0x0101
        /*026e*/ 	.byte	0x0c
	.zero		1


	//   ....[16]....
        /*0270*/ 	.word	0x00004c10
        /*0274*/ 	.word	0x000000ff
        /*0278*/ 	.word	0x00000000
        /*027c*/ 	.short	0x0101
        /*027e*/ 	.byte	0x09
	.zero		1


	//   ....[17]....
        /*0280*/ 	.word	0x00008670
        /*0284*/ 	.word	0x00000010
        /*0288*/ 	.word	0x00026820
        /*028c*/ 	.short	0x010a
        /*028e*/ 	.byte	0x3f
	.zero		1


	//   ....[18]....
        /*0290*/ 	.word	0x00008f90
        /*0294*/ 	.word	0x00000010
        /*0298*/ 	.word	0x00026840
        /*029c*/ 	.short	0x010a
        /*029e*/ 	.byte	0x3f
	.zero		1


	//   ....[19]....
        /*02a0*/ 	.word	0x000092a0
        /*02a4*/ 	.word	0x00000010
        /*02a8*/ 	.word	0x00026828
        /*02ac*/ 	.short	0x010a
        /*02ae*/ 	.byte	0x3f
	.zero		1


	//   ....[20]....
        /*02b0*/ 	.word	0x000095b0
        /*02b4*/ 	.word	0x00000010
        /*02b8*/ 	.word	0x00026848
        /*02bc*/ 	.short	0x010a
        /*02be*/ 	.byte	0x3f
	.zero		1


	//   ....[21]....
        /*02c0*/ 	.word	0x00009870
        /*02c4*/ 	.word	0x00000010
        /*02c8*/ 	.word	0x00026820
        /*02cc*/ 	.short	0x010a
        /*02ce*/ 	.byte	0x3f
	.zero		1


	//   ....[22]....
        /*02d0*/ 	.word	0x00009c00
        /*02d4*/ 	.word	0x00000010
        /*02d8*/ 	.word	0x00026840
        /*02dc*/ 	.short	0x010a
        /*02de*/ 	.byte	0x3f
	.zero		1


	//   ....[23]....
        /*02e0*/ 	.word	0x00009ee0
        /*02e4*/ 	.word	0x00000010
        /*02e8*/ 	.word	0x00026828
        /*02ec*/ 	.short	0x010a
        /*02ee*/ 	.byte	0x3f
	.zero		1


	//   ....[24]....
        /*02f0*/ 	.word	0x0000a240
        /*02f4*/ 	.word	0x00000003
        /*02f8*/ 	.word	0x00026840
        /*02fc*/ 	.short	0x010a
        /*02fe*/ 	.byte	0x3f
	.zero		1


	//   ....[25]....
        /*0300*/ 	.word	0x0000a6f0
        /*0304*/ 	.word	0x00000006
        /*0308*/ 	.word	0x00000000
        /*030c*/ 	.short	0x010a
        /*030e*/ 	.byte	0x3f
	.zero		1


	//   ....[26]....
        /*0310*/ 	.word	0x0000a750
        /*0314*/ 	.word	0x00000003
        /*0318*/ 	.word	0x00000000
        /*031c*/ 	.short	0x010a
        /*031e*/ 	.byte	0x3f
	.zero		1


	//   ....[27]....
        /*0320*/ 	.word	0x0000a7b0
        /*0324*/ 	.word	0x00000000
        /*0328*/ 	.word	0x00000000
        /*032c*/ 	.short	0x010a
        /*032e*/ 	.byte	0x3f
	.zero		1


	//   ....[28]....
        /*0330*/ 	.word	0x0000a7e0
        /*0334*/ 	.word	0x00000003
        /*0338*/ 	.word	0x00000000
        /*033c*/ 	.short	0x010a
        /*033e*/ 	.byte	0x3f
	.zero		1


	//   ....[29]....
        /*0340*/ 	.word	0x0000a8c0
        /*0344*/ 	.word	0x000000ed
        /*0348*/ 	.word	0x00026800
        /*034c*/ 	.short	0x010a
        /*034e*/ 	.byte	0x3f
	.zero		1


	//   ....[30]....
        /*0350*/ 	.word	0x0000a920
        /*0354*/ 	.word	0x00000005
        /*0358*/ 	.word	0x00026810
        /*035c*/ 	.short	0x010a
        /*035e*/ 	.byte	0x3f
	.zero		1


	//   ....[31]....
        /*0360*/ 	.word	0x0000a980
        /*0364*/ 	.word	0x00000079
        /*0368*/ 	.word	0x00026830
        /*036c*/ 	.short	0x010a
        /*036e*/ 	.byte	0x3f
	.zero		1


	//   ....[32]....
        /*0370*/ 	.word	0x0000ab20
        /*0374*/ 	.word	0x00000010
        /*0378*/ 	.word	0x00026820
        /*037c*/ 	.short	0x010a
        /*037e*/ 	.byte	0x3f
	.zero		1


	//   ....[33]....
        /*0380*/ 	.word	0x0000ab70
        /*0384*/ 	.word	0x00000010
        /*0388*/ 	.word	0x00026840
        /*038c*/ 	.short	0x010a
        /*038e*/ 	.byte	0x3f
	.zero		1


	//   ....[34]....
        /*0390*/ 	.word	0x0000abc0
        /*0394*/ 	.word	0x00000010
        /*0398*/ 	.word	0x00026828
        /*039c*/ 	.short	0x010a
        /*039e*/ 	.byte	0x3f
	.zero		1


	//   ....[35]....
        /*03a0*/ 	.word	0x0000ac10
        /*03a4*/ 	.word	0x00000010
        /*03a8*/ 	.word	0x00026848
        /*03ac*/ 	.short	0x010a
        /*03ae*/ 	.byte	0x3f
	.zero		1


	//   ....[36]....
        /*03b0*/ 	.word	0x0000ac70
        /*03b4*/ 	.word	0x00000010
        /*03b8*/ 	.word	0x00026820
        /*03bc*/ 	.short	0x010a
        /*03be*/ 	.byte	0x3f
	.zero		1


	//   ....[37]....
        /*03c0*/ 	.word	0x0000acc0
        /*03c4*/ 	.word	0x00000010
        /*03c8*/ 	.word	0x00026840
        /*03cc*/ 	.short	0x010a
        /*03ce*/ 	.byte	0x3f
	.zero		1


	//   ....[38]....
        /*03d0*/ 	.word	0x0000ad10
        /*03d4*/ 	.word	0x00000010
        /*03d8*/ 	.word	0x00026828
        /*03dc*/ 	.short	0x010a
        /*03de*/ 	.byte	0x3f
	.zero		1


	//   ....[39]....
        /*03e0*/ 	.word	0x0000ad60
        /*03e4*/ 	.word	0x00000003
        /*03e8*/ 	.word	0x00026840
        /*03ec*/ 	.short	0x010a
        /*03ee*/ 	.byte	0x3f
	.zero		1


	//   ....[40]....
        /*03f0*/ 	.word	0x0000ae30
        /*03f4*/ 	.word	0x00000006
        /*03f8*/ 	.word	0x00000000
        /*03fc*/ 	.short	0x010a
        /*03fe*/ 	.byte	0x3f
	.zero		1


	//   ....[41]....
        /*0400*/ 	.word	0x0000ae80
        /*0404*/ 	.word	0x00000003
        /*0408*/ 	.word	0x00000000
        /*040c*/ 	.short	0x010a
        /*040e*/ 	.byte	0x3f
	.zero		1


	//   ....[42]....
        /*0410*/ 	.word	0x0000aed0
        /*0414*/ 	.word	0x00000000
        /*0418*/ 	.word	0x00000000
        /*041c*/ 	.short	0x010a
        /*041e*/ 	.byte	0x3f
	.zero		1


	//----- nvinfo : EIATTR_NUM_MBARRIERS
	.align		4
.L_439:
        /*0420*/ 	.byte	0x03, 0x38
        /*0422*/ 	.short	0x0009


	//----- nvinfo : EIATTR_EXIT_INSTR_OFFSETS
	.align		4
        /*0424*/ 	.byte	0x04, 0x1c
        /*0426*/ 	.short	(.L_441 - .L_440)


	//   ....[0]....
.L_440:
        /*0428*/ 	.word	0x000006c0


	//   ....[1]....
        /*042c*/ 	.word	0x00005de0


	//   ....[2]....
        /*0430*/ 	.word	0x000065c0


	//   ....[3]....
        /*0434*/ 	.word	0x0000a830


	//----- nvinfo : EIATTR_MAX_THREADS
	.align		4
.L_441:
        /*0438*/ 	.byte	0x04, 0x05
        /*043a*/ 	.short	(.L_443 - .L_442)
.L_442:
        /*043c*/ 	.word	0x00000180
        /*0440*/ 	.word	0x00000001
        /*0444*/ 	.word	0x00000001


	//----- nvinfo : EIATTR_CRS_STACK_SIZE
	.align		4
.L_443:
        /*0448*/ 	.byte	0x04, 0x1e
        /*044a*/ 	.short	(.L_445 - .L_444)
.L_444:
        /*044c*/ 	.word	0x00000000


	//----- nvinfo : EIATTR_CBANK_PARAM_SIZE
	.align		4
.L_445:
        /*0450*/ 	.byte	0x03, 0x19
        /*0452*/ 	.short	0x0970


	//----- nvinfo : EIATTR_PARAM_CBANK
	.align		4
        /*0454*/ 	.byte	0x04, 0x0a
        /*0456*/ 	.short	(.L_447 - .L_446)
	.align		4
.L_446:
        /*0458*/ 	.word	index@(.nv.constant0._ZN7cutlass13device_kernelIN5flash11enable_sm90INS1_16FlashAttnBwdSm90INS1_25CollectiveMainloopBwdSm90ILi2ELi2ELi2EN4cute5tupleIJNS5_1CILi1EEES8_S8_EEENS6_IJNS7_ILi64EEENS7_ILi128EEENS7_ILi96EEEEEENS_10bfloat16_tEfNS_4arch4Sm90ELb0ELb1ELb1ELb0ELb1ELb1ELb0ELb0ELi2ELi1ELi2ELi1ELb1EEENS1_21CollectiveEpilogueBwdISD_SE_SG_Li256ELb0ELb0ELi1EEENS1_19SingleTileSchedulerILb0ELb0ELb0ELi128EEEEEEEEEvNT_6ParamsE)
        /*045c*/ 	.short	0x0210
        /*045e*/ 	.short	0x0970


	//----- nvinfo : EIATTR_SW_WAR
	.align		4
.L_447:
        /*0460*/ 	.byte	0x04, 0x36
        /*0462*/ 	.short	(.L_449 - .L_448)
.L_448:
        /*0464*/ 	.word	0x00000008
.L_449:


//--------------------- .nv.info._ZN7cutlass13device_kernelIN5flash11enable_sm90INS1_16FlashAttnBwdSm90INS1_25CollectiveMainloopBwdSm90ILi2ELi2ELi2EN4cute5tupleIJNS5_1CILi1EEES8_S8_EEENS6_IJNS7_ILi64EEENS7_ILi128EEENS7_ILi96EEEEEENS_10bfloat16_tEfNS_4arch4Sm90ELb0ELb1ELb1ELb0ELb0ELb1ELb0ELb0ELi2ELi1ELi2ELi1ELb1EEENS1_24CollectiveEpilogueBwdGQAISD_fSG_Li256ELb0ELb0EEENS1_19SingleTileSchedulerILb0ELb0ELb0ELi128EEEEEEEEEvNT_6ParamsE --------------------------
	.section	.nv.info._ZN7cutlass13device_kernelIN5flash11enable_sm90INS1_16FlashAttnBwdSm90INS1_25CollectiveMainloopBwdSm90ILi2ELi2ELi2EN4cute5tupleIJNS5_1CILi1EEES8_S8_EEENS6_IJNS7_ILi64EEENS7_ILi128EEENS7_ILi96EEEEEENS_10bfloat16_tEfNS_4arch4Sm90ELb0ELb1ELb1ELb0ELb0ELb1ELb0ELb0ELi2ELi1ELi2ELi1ELb1EEENS1_24CollectiveEpilogueBwdGQAISD_fSG_Li256ELb0ELb0EEENS1_19SingleTileSchedulerILb0ELb0ELb0ELi128EEEEEEEEEvNT_6ParamsE,"",@"SHT_CUDA_INFO"
	.sectionflags	@""
	.align	4


	//----- nvinfo : EIATTR_CUDA_API_VERSION
	.align		4
        /*0000*/ 	.byte	0x04, 0x37
        /*0002*/ 	.short	(.L_451 - .L_450)
.L_450:
        /*0004*/ 	.word	0x00000082


	//----- nvinfo : EIATTR_KPARAM_INFO
	.align		4
.L_451:
        /*0008*/ 	.byte	0x04, 0x17
        /*000a*/ 	.short	(.L_453 - .L_452)
.L_452:
        /*000c*/ 	.word	0x00000000
        /*0010*/ 	.short	0x0000
        /*0012*/ 	.short	0x0070
        /*0014*/ 	.byte	0x00, 0xf0, 0x01, 0x1a


	//----- nvinfo : EIATTR_SPARSE_MMA_MASK
	.align		4
.L_453:
        /*0018*/ 	.byte	0x03, 0x50
        /*001a*/ 	.short	0x0000


	//----- nvinfo : EIATTR_MAXREG_COUNT
	.align		4
        /*001c*/ 	.byte	0x03, 0x1b
        /*001e*/ 	.short	0x00a8


	//----- nvinfo : EIATTR_NUM_BARRIERS
	.align		4
        /*0020*/ 	.byte	0x02, 0x4c
        /*0022*/ 	.byte	0x10
	.zero		1


	//----- nvinfo : EIATTR_EXTERNS
	.align		4
        /*0024*/ 	.byte	0x04, 0x0f
        /*0026*/ 	.short	(.L_455 - .L_454)


	//   ....[0]....
	.align		4
.L_454:
        /*0028*/ 	.word	index@(__assertfail)


	//----- nvinfo : EIATTR_ANNOTATIONS
	.align		4
.L_455:
        /*002c*/ 	.byte	0x04, 0x55
        /*002e*/ 	.short	(.L_457 - .L_456)


	//   ....[0]....
.L_456:
        /*0030*/ 	.word	0x00000001
        /*0034*/ 	.byte	0x80, 0x16, 0x00, 0x00, 0x01, 0x00, 0x00, 0x00, 0xd0, 0x28, 0x00, 0x00, 0x01, 0x00, 0x00, 0x00
        /*0044*/ 	.byte	0xd0, 0x6d, 0x00, 0x00, 0x01, 0x00, 0x00, 0x00, 0x20, 0x71, 0x00, 0x00, 0x01, 0x00, 0x00, 0x00
        /*0054*/ 	.byte	0xd0, 0x7d, 0x00, 0x00, 0x01, 0x00, 0x00, 0x00, 0xf0, 0x7d, 0x00, 0x00, 0x01, 0x00, 0x00, 0x00
        /*0064*/ 	.byte	0x30, 0x83, 0x00, 0x00


	//----- nvinfo : EIATTR_MERCURY_ISA_VERSION
	.align		4
.L_457:
        /*0068*/ 	.byte	0x03, 0x5f
        /*006a*/ 	.short	0x0101


	//----- nvinfo : EIATTR_INT_WARP_WIDE_INSTR_OFFSETS
	.align		4
        /*006c*/ 	.byte	0x04, 0x31
        /*006e*/ 	.short	(.L_459 - .L_458)


	//   ....[0]....
.L_458:
        /*0070*/ 	.word	0x00000190


	//   ....[1]....
        /*0074*/ 	.word	0x000001c0


	//----- nvinfo : EIATTR_COOP_GROUP_MASK_REGIDS
	.align		4
.L_459:
        /*0078*/ 	.byte	0x04, 0x29
        /*007a*/ 	.short	(.L_461 - .L_460)


	//   ....[0]....
.L_460:
        /*007c*/ 	.word	0xffffffff


	//   ....[1]....
        /*0080*/ 	.word	0xffffffff


	//   ....[2]....
        /*0084*/ 	.word	0xffffffff


	//   ....[3]....
        /*0088*/ 	.word	0xffffffff


	//   ....[4]....
        /*008c*/ 	.word	0xffffffff


	//   ....[5]....
        /*0090*/ 	.word	0xffffffff


	//   ....[6]....
        /*0094*/ 	.word	0xffffffff


	//   ....[7]....
        /*0098*/ 	.word	0x0500000f


	//----- nvinfo : EIATTR_COOP_GROUP_INSTR_OFFSETS
	.align		4
.L_461:
        /*009c*/ 	.byte	0x04, 0x28
        /*009e*/ 	.short	(.L_463 - .L_462)


	//   ....[0]....
.L_462:
        /*00a0*/ 	.word	0x00000070


	//   ....[1]....
        /*00a4*/ 	.word	0x000001a0


	//   ....[2]....
        /*00a8*/ 	.word	0x000001f0


	//   ....[3]....
        /*00ac*/ 	.word	0x000003e0


	//   ....[4]....
        /*00b0*/ 	.word	0x00000600


	//   ....[5]....
        /*00b4*/ 	.word	0x00001050


	//   ....[6]....
        /*00b8*/ 	.word	0x00005750


	//   ....[7]....
        /*00bc*/ 	.word	0x00008ab0


	//----- nvinfo : EIATTR_REG_RECONFIG
	.align		4
.L_463:
        /*00c0*/ 	.byte	0x01, 0x54
	.zero		2


	//----- nvinfo : EIATTR_SYSCALL_OFFSETS
	.align		4
        /*00c4*/ 	.byte	0x04, 0x46
        /*00c6*/ 	.short	(.L_465 - .L_464)


	//   ....[0]....
.L_464:
        /*00c8*/ 	.word	0x00000cb0


	//   ....[1]....
        /*00cc*/ 	.word	0x00000da0


	//   ....[2]....
        /*00d0*/ 	.word	0x00000f00


	//   ....[3]....
        /*00d4*/ 	.word	0x00000ff0


	//   ....[4]....
        /*00d8*/ 	.word	0x00001270


	//----- nvinfo : EIATTR_MBARRIER_INSTR_OFFSETS
	.align		4
.L_465:
        /*00dc*/ 	.byte	0x04, 0x39
        /*00de*/ 	.short	(.L_467 - .L_466)


	//   ....[0]....
.L_466:
        /*00e0*/ 	.word	0x00000290
        /*00e4*/ 	.word	0x000000ff
        /*00e8*/ 	.word	0x00026800
        /*00ec*/ 	.short	0x0100
        /*00ee*/ 	.byte	0x06
	.zero		1


	//   ....[1]....
        /*00f0*/ 	.word	0x00000390
        /*00f4*/ 	.word	0x000000ff
        /*00f8*/ 	.word	0x00026810
        /*00fc*/ 	.short	0x0100
        /*00fe*/ 	.byte	0x08
	.zero		1


	//   ....[2]....
        /*0100*/ 	.word	0x000003a0
        /*0104*/ 	.word	0x000000ff
        /*0108*/ 	.word	0x00026820
        /*010c*/ 	.short	0x0100
        /*010e*/ 	.byte	0x08
	.zero		1


	//   ....[3]....
        /*0110*/ 	.word	0x000003b0
        /*0114*/ 	.word	0x000000ff
        /*0118*/ 	.word	0x00026818
        /*011c*/ 	.short	0x0100
        /*011e*/ 	.byte	0x08
	.zero		1


	//   ....[4]....
        /*0120*/ 	.word	0x000003c0
        /*0124*/ 	.word	0x000000ff
        /*0128*/ 	.word	0x00026828
        /*012c*/ 	.short	0x0100
        /*012e*/ 	.byte	0x08
	.zero		1


	//   ....[5]....
        /*0130*/ 	.word	0x000004f0
        /*0134*/ 	.word	0x000000ff
        /*0138*/ 	.word	0x00026830
        /*013c*/ 	.short	0x0100
        /*013e*/ 	.byte	0x08
	.zero		1


	//   ....[6]....
        /*0140*/ 	.word	0x00000500
        /*0144*/ 	.word	0x000000ff
        /*0148*/ 	.word	0x00026840
        /*014c*/ 	.short	0x0100
        /*014e*/ 	.byte	0x08
	.zero		1


	//   ....[7]....
        /*0150*/ 	.word	0x00000510
        /*0154*/ 	.word	0x000000ff
        /*0158*/ 	.word	0x00026838
        /*015c*/ 	.short	0x0100
        /*015e*/ 	.byte	0x08
	.zero		1


	//   ....[8]....
        /*0160*/ 	.word	0x00000520
        /*0164*/ 	.word	0x000000ff
        /*0168*/ 	.word	0x00026848
        /*016c*/ 	.short	0x0100
        /*016e*/ 	.byte	0x08
	.zero		1


	//   ....[9]....
        /*0170*/ 	.word	0x00001090
        /*0174*/ 	.word	0x000000ed
        /*0178*/ 	.word	0x00026800
        /*017c*/ 	.short	0x010a
        /*017e*/ 	.byte	0x3f
	.zero		1


	//   ....[10]....
        /*0180*/ 	.word	0x00001130
        /*0184*/ 	.word	0x000000ed
        /*0188*/ 	.word	0x00026800
        /*018c*/ 	.short	0x010a
        /*018e*/ 	.byte	0x3f
	.zero		1


	//   ....[11]....
        /*0190*/ 	.word	0x00001af0
        /*0194*/ 	.word	0x000000ff
        /*0198*/ 	.word	0x00026810
        /*019c*/ 	.short	0x010a
        /*019e*/ 	.byte	0x06
	.zero		1


	//   ....[12]....
        /*01a0*/ 	.word	0x00001b30
        /*01a4*/ 	.word	0x000000ff
        /*01a8*/ 	.word	0x00026810
        /*01ac*/ 	.short	0x010a
        /*01ae*/ 	.byte	0x06
	.zero		1


	//   ....[13]....
        /*01b0*/ 	.word	0x00001f70
        /*01b4*/ 	.word	0x000000ff
        /*01b8*/ 	.word	0x00026830
        /*01bc*/ 	.short	0x010a
        /*01be*/ 	.byte	0x06
	.zero		1


	//   ....[14]....
        /*01c0*/ 	.word	0x000022a0
        /*01c4*/ 	.word	0x000000ff
        /*01c8*/ 	.word	0x00026830
        /*01cc*/ 	.short	0x010a
        /*01ce*/ 	.byte	0x06
	.zero		1


	//   ....[15]....
        /*01d0*/ 	.word	0x000048f0
        /*01d4*/ 	.word	0x000000ff
        /*01d8*/ 	.word	0x00000000
        /*01dc*/ 	.short	0x0101
        /*01de*/ 	.byte	0x08
	.zero		1


	//   ....[16]....
        /*01e0*/ 	.word	0x00004bd0
        /*01e4*/ 	.word	0x000000ff
        /*01e8*/ 	.word	0x00000000
        /*01ec*/ 	.short	0x0101
        /*01ee*/ 	.byte	0x06
	.zero		1


	//   ....[17]....
        /*01f0*/ 	.word	0x000068a0
        /*01f4*/ 	.word	0x00000010
        /*01f8*/ 	.word	0x00026820
        /*01fc*/ 	.short	0x010a
        /*01fe*/ 	.byte	0x3f
	.zero		1


	//   ....[18]....
        /*0200*/ 	.word	0x000071b0
        /*0204*/ 	.word	0x00000010
        /*0208*/ 	.word	0x00026840
        /*020c*/ 	.short	0x010a
        /*020e*/ 	.byte	0x3f
	.zero		1


	//   ....[19]....
        /*0210*/ 	.word	0x000074c0
        /*0214*/ 	.word	0x00000010
        /*0218*/ 	.word	0x00026828
        /*021c*/ 	.short	0x010a
        /*021e*/ 	.byte	0x3f
	.zero		1


	//   ....[20]....
        /*0220*/ 	.word	0x000077d0
        /*0224*/ 	.word	0x00000010
        /*0228*/ 	.word	0x00026848
        /*022c*/ 	.short	0x010a
        /*022e*/ 	.byte	0x3f
	.zero		1


	//   ....[21]....
        /*0230*/ 	.word	0x00007a90
        /*0234*/ 	.word	0x00000010
        /*0238*/ 	.word	0x00026820
        /*023c*/ 	.short	0x010a
        /*023e*/ 	.byte	0x3f
	.zero		1


	//   ....[22]....
        /*0240*/ 	.word	0x00007e20
        /*0244*/ 	.word	0x00000010
        /*0248*/ 	.word	0x00026840
        /*024c*/ 	.short	0x010a
        /*024e*/ 	.byte	0x3f
	.zero		1


	//   ....[23]....
        /*0250*/ 	.word	0x00008100
        /*0254*/ 	.word	0x00000010
        /*0258*/ 	.word	0x00026828
        /*025c*/ 	.short	0x010a
        /*025e*/ 	.byte	0x3f
	.zero		1


	//   ....[24]....
        /*0260*/ 	.word	0x00008460
        /*0264*/ 	.word	0x00000003
        /*0268*/ 	.word	0x00026840
        /*026c*/ 	.short	0x010a
        /*026e*/ 	.byte	0x3f
	.zero		1


	//   ....[25]....
        /*0270*/ 	.word	0x00008910
        /*0274*/ 	.word	0x00000006
        /*0278*/ 	.word	0x00000000
        /*027c*/ 	.short	0x010a
        /*027e*/ 	.byte	0x3f
	.zero		1


	//   ....[26]....
        /*0280*/ 	.word	0x00008970
        /*0284*/ 	.word	0x00000003
        /*0288*/ 	.word	0x00000000
        /*028c*/ 	.short	0x010a
        /*028e*/ 	.byte	0x3f
	.zero		1


	//   ....[27]....
        /*0290*/ 	.word	0x000089d0
        /*0294*/ 	.word	0x00000000
        /*0298*/ 	.word	0x00000000
        /*029c*/ 	.short	0x010a
        /*029e*/ 	.byte	0x3f
	.zero		1


	//   ....[28]....
        /*02a0*/ 	.word	0x00008a00
        /*02a4*/ 	.word	0x00000003
        /*02a8*/ 	.word	0x00000000
        /*02ac*/ 	.short	0x010a
        /*02ae*/ 	.byte	0x3f
	.zero		1


	//   ....[29]....
        /*02b0*/ 	.word	0x00008ae0
        /*02b4*/ 	.word	0x000000ed
        /*02b8*/ 	.word	0x00026800
        /*02bc*/ 	.short	0x010a
        /*02be*/ 	.byte	0x3f
	.zero		1


	//   ....[30]....
        /*02c0*/ 	.word	0x00008b40
        /*02c4*/ 	.word	0x00000005
        /*02c8*/ 	.word	0x00026810
        /*02cc*/ 	.short	0x010a
        /*02ce*/ 	.byte	0x3f
	.zero		1


	//   ....[31]....
        /*02d0*/ 	.word	0x00008ba0
        /*02d4*/ 	.word	0x00000079
        /*02d8*/ 	.word	0x00026830
        /*02dc*/ 	.short	0x010a
        /*02de*/ 	.byte	0x3f
	.zero		1


	//   ....[32]....
        /*02e0*/ 	.word	0x00008bf0
        /*02e4*/ 	.word	0x00000010
        /*02e8*/ 	.word	0x00026820
        /*02ec*/ 	.short	0x010a
        /*02ee*/ 	.byte	0x3f
	.zero		1


	//   ....[33]....
        /*02f0*/ 	.word	0x00008c40
        /*02f4*/ 	.word	0x00000010
        /*02f8*/ 	.word	0x00026840
        /*02fc*/ 	.short	0x010a
        /*02fe*/ 	.byte	0x3f
	.zero		1


	//   ....[34]....
        /*0300*/ 	.word	0x00008c90
        /*0304*/ 	.word	0x00000010
        /*0308*/ 	.word	0x00026828
        /*030c*/ 	.short	0x010a
        /*030e*/ 	.byte	0x3f
	.zero		1


	//   ....[35]....
        /*0310*/ 	.word	0x00008ce0
        /*0314*/ 	.word	0x00000010
        /*0318*/ 	.word	0x00026848
        /*031c*/ 	.short	0x010a
        /*031e*/ 	.byte	0x3f
	.zero		1


	//   ....[36]....
        /*0320*/ 	.word	0x00008d40
        /*0324*/ 	.word	0x00000010
        /*0328*/ 	.word	0x00026820
        /*032c*/ 	.short	0x010a
        /*032e*/ 	.byte	0x3f
	.zero		1


	//   ....[37]....
        /*0330*/ 	.word	0x00008d90
        /*0334*/ 	.word	0x00000010
        /*0338*/ 	.word	0x00026840
        /*033c*/ 	.short	0x010a
        /*033e*/ 	.byte	0x3f
	.zero		1


	//   ....[38]....
        /*0340*/ 	.word	0x00008de0
        /*0344*/ 	.word	0x00000010
        /*0348*/ 	.word	0x00026828
        /*034c*/ 	.short	0x010a
        /*034e*/ 	.byte	0x3f
	.zero		1


	//   ....[39]....
        /*0350*/ 	.word	0x00008e30
        /*0354*/ 	.word	0x00000003
        /*0358*/ 	.word	0x00026840
        /*035c*/ 	.short	0x010a
        /*035e*/ 	.byte	0x3f
	.zero		1


	//   ....[40]....
        /*0360*/ 	.word	0x00008f00
        /*0364*/ 	.word	0x00000006
        /*0368*/ 	.word	0x00000000
        /*036c*/ 	.short	0x010a
        /*036e*/ 	.byte	0x3f
	.zero		1


	//   ....[41]....
        /*0370*/ 	.word	0x00008f50
        /*0374*/ 	.word	0x00000003
        /*0378*/ 	.word	0x00000000
        /*037c*/ 	.short	0x010a
        /*037e*/ 	.byte	0x3f
	.zero		1


	//   ....[42]....
        /*0380*/ 	.word	0x00008fa0
        /*0384*/ 	.word	0x00000000
        /*0388*/ 	.word	0x00000000
        /*038c*/ 	.short	0x010a
        /*038e*/ 	.byte	0x3f
	.zero		1


	//----- nvinfo : EIATTR_NUM_MBARRIERS
	.align		4
.L_467:
        /*0390*/ 	.byte	0x03, 0x38
        /*0392*/ 	.short	0x0009


	//----- nvinfo : EIATTR_EXIT_INSTR_OFFSETS
	.align		4
        /*0394*/ 	.byte	0x04, 0x1c
        /*0396*/ 	.short	(.L_469 - .L_468)


	//   ....[0]....
.L_468:
        /*0398*/ 	.word	0x00008a50


	//----- nvinfo : EIATTR_MAX_THREADS
	.align		4
.L_469:
        /*039c*/ 	.byte	0x04, 0x05
        /*039e*/ 	.short	(.L_471 - .L_470)
.L_470:
        /*03a0*/ 	.word	0x00000180
        /*03a4*/ 	.word	0x00000001
        /*03a8*/ 	.word	0x00000001


	//----- nvinfo : EIATTR_CRS_STACK_SIZE
	.align		4
.L_471:
        /*03ac*/ 	.byte	0x04, 0x1e
        /*03ae*/ 	.short	(.L_473 - .L_472)
.L_472:
        /*03b0*/ 	.word	0x00000000


	//----- nvinfo : EIATTR_CBANK_PARAM_SIZE
	.align		4
.L_473:
        /*03b4*/ 	.byte	0x03, 0x19
        /*03b6*/ 	.short	0x06f0


	//----- nvinfo : EIATTR_PARAM_CBANK
	.align		4
        /*03b8*/ 	.byte	0x04, 0x0a
        /*03ba*/ 	.short	(.L_475 - .L_474)
	.align		4
.L_474:
        /*03bc*/ 	.word	index@(.nv.constant0._ZN7cutlass13device_kernelIN5flash11enable_sm90INS1_16FlashAttnBwdSm90INS1_25CollectiveMainloopBwdSm90ILi2ELi2ELi2EN4cute5tupleIJNS5_1CILi1EEES8_S8_EEENS6_IJNS7_ILi64EEENS7_ILi128EEENS7_ILi96EEEEEENS_10bfloat16_tEfNS_4arch4Sm90ELb0ELb1ELb1ELb0ELb0ELb1ELb0ELb0ELi2ELi1ELi2ELi1ELb1EEENS1_24CollectiveEpilogueBwdGQAISD_fSG_Li256ELb0ELb0EEENS1_19SingleTileSchedulerILb0ELb0ELb0ELi128EEEEEEEEEvNT_6ParamsE)
        /*03c0*/ 	.short	0x0210
        /*03c2*/ 	.short	0x06f0


	//----- nvinfo : EIATTR_SW_WAR
	.align		4
.L_475:
        /*03c4*/ 	.byte	0x04, 0x36
        /*03c6*/ 	.short	(.L_477 - .L_476)
.L_476:
        /*03c8*/ 	.word	0x00000008
.L_477:


//--------------------- .nv.info._ZN7cutlass13device_kernelIN5flash11enable_sm90INS1_16FlashAttnBwdSm90INS1_25CollectiveMainloopBwdSm90ILi2ELi2ELi2EN4cute5tupleIJNS5_1CILi1EEES8_S8_EEENS6_IJNS7_ILi64EEENS7_ILi128EEENS7_ILi96EEEEEENS_10bfloat16_tEfNS_4arch4Sm90ELb0ELb1ELb1ELb0ELb1ELb1ELb0ELb0ELi2ELi1ELi2ELi1ELb1EEENS1_24CollectiveEpilogueBwdGQAISD_fSG_Li256ELb0ELb1EEENS1_19SingleTileSchedulerILb0ELb0ELb0ELi128EEEEEEEEEvNT_6ParamsE --------------------------
	.section	.nv.info._ZN7cutlass13device_kernelIN5flash11enable_sm90INS1_16FlashAttnBwdSm90INS1_25CollectiveMainloopBwdSm90ILi2ELi2ELi2EN4cute5tupleIJNS5_1CILi1EEES8_S8_EEENS6_IJNS7_ILi64EEENS7_ILi128EEENS7_ILi96EEEEEENS_10bfloat16_tEfNS_4arch4Sm90ELb0ELb1ELb1ELb0ELb1ELb1ELb0ELb0ELi2ELi1ELi2ELi1ELb1EEENS1_24CollectiveEpilogueBwdGQAISD_fSG_Li256ELb0ELb1EEENS1_19SingleTileSchedulerILb0ELb0ELb0ELi128EEEEEEEEEvNT_6ParamsE,"",@"SHT_CUDA_INFO"
	.sectionflags	@""
	.align	4


	//----- nvinfo : EIATTR_CUDA_API_VERSION
	.align		4
        /*0000*/ 	.byte	0x04, 0x37
        /*0002*/ 	.short	(.L_479 - .L_478)
.L_478:
        /*0004*/ 	.word	0x00000082


	//----- nvinfo : EIATTR_KPARAM_INFO
	.align		4
.L_479:
        /*0008*/ 	.byte	0x04, 0x17
        /*000a*/ 	.short	(.L_481 - .L_480)
.L_480:
        /*000c*/ 	.word	0x00000000
        /*0010*/ 	.short	0x0000
        /*0012*/ 	.short	0x0070
        /*0014*/ 	.byte	0x00, 0xf0, 0x01, 0x1a


	//----- nvinfo : EIATTR_SPARSE_MMA_MASK
	.align		4
.L_481:
        /*0018*/ 	.byte	0x03, 0x50
        /*001a*/ 	.short	0x0000


	//----- nvinfo : EIATTR_MAXREG_COUNT
	.align		4
        /*001c*/ 	.byte	0x03, 0x1b
        /*001e*/ 	.short	0x00a8


	//----- nvinfo : EIATTR_NUM_BARRIERS
	.align		4
        /*0020*/ 	.byte	0x02, 0x4c
        /*0022*/ 	.byte	0x10
	.zero		1


	//----- nvinfo : EIATTR_EXTERNS
	.align		4
        /*0024*/ 	.byte	0x04, 0x0f
        /*0026*/ 	.short	(.L_483 - .L_482)


	//   ....[0]....
	.align		4
.L_482:
        /*0028*/ 	.word	index@(__assertfail)


	//----- nvinfo : EIATTR_ANNOTATIONS
	.align		4
.L_483:
        /*002c*/ 	.byte	0x04, 0x55
        /*002e*/ 	.short	(.L_485 - .L_484)


	//   ....[0]....
.L_484:
        /*0030*/ 	.word	0x00000001
        /*0034*/ 	.byte	0x90, 0x16, 0x00, 0x00, 0x01, 0x00, 0x00, 0x00, 0xa0, 0x28, 0x00, 0x00, 0x01, 0x00, 0x00, 0x00
        /*0044*/ 	.byte	0xa0, 0x81, 0x00, 0x00, 0x01, 0x00, 0x00, 0x00, 0xf0, 0x84, 0x00, 0x00, 0x01, 0x00, 0x00, 0x00
        /*0054*/ 	.byte	0xa0, 0x91, 0x00, 0x00, 0x01, 0x00, 0x00, 0x00, 0xc0, 0x91, 0x00, 0x00, 0x01, 0x00, 0x00, 0x00
        /*0064*/ 	.byte	0x00, 0x97, 0x00, 0x00


	//----- nvinfo : EIATTR_MERCURY_ISA_VERSION
	.align		4
.L_485:
        /*0068*/ 	.byte	0x03, 0x5f
        /*006a*/ 	.short	0x0101


	//----- nvinfo : EIATTR_INT_WARP_WIDE_INSTR_OFFSETS
	.align		4
        /*006c*/ 	.byte	0x04, 0x31
        /*006e*/ 	.short	(.L_487 - .L_486)


	//   ....[0]....
.L_486:
        /*0070*/ 	.word	0x00000190


	//   ....[1]....
        /*0074*/ 	.word	0x000001c0


	//   ....[2]....
        /*0078*/ 	.word	0x00006580


	//   ....[3]....
        /*007c*/ 	.word	0x00006b80


	//   ....[4]....
        /*0080*/ 	.word	0x00007030


	//   ....[5]....
        /*0084*/ 	.word	0x00007300


	//   ....[6]....
        /*0088*/ 	.word	0x00007560


	//   ....[7]....
        /*008c*/ 	.word	0x000076f0


	//----- nvinfo : EIATTR_COOP_GROUP_MASK_REGIDS
	.align		4
.L_487:
        /*0090*/ 	.byte	0x04, 0x29
        /*0092*/ 	.short	(.L_489 - .L_488)


	//   ....[0]....
.L_488:
        /*0094*/ 	.word	0xffffffff


	//   ....[1]....
        /*0098*/ 	.word	0xffffffff


	//   ....[2]....
        /*009c*/ 	.word	0xffffffff


	//   ....[3]....
        /*00a0*/ 	.word	0xffffffff


	//   ....[4]....
        /*00a4*/ 	.word	0xffffffff


	//   ....[5]....
        /*00a8*/ 	.word	0xffffffff


	//   ....[6]....
        /*00ac*/ 	.word	0xffffffff


	//   ....[7]....
        /*00b0*/ 	.word	0xffffffff


	//   ....[8]....
        /*00b4*/ 	.word	0xffffffff


	//   ....[9]....
        /*00b8*/ 	.word	0xffffffff


	//   ....[10]....
        /*00bc*/ 	.word	0xffffffff


	//   ....[11]....
        /*00c0*/ 	.word	0xffffffff


	//   ....[12]....
        /*00c4*/ 	.word	0xffffffff


	//   ....[13]....
        /*00c8*/ 	.word	0xffffffff


	//   ....[14]....
        /*00cc*/ 	.word	0xffffffff


	//   ....[15]....
        /*00d0*/ 	.word	0xffffffff


	//   ....[16]....
        /*00d4*/ 	.word	0xffffffff


	//   ....[17]....
        /*00d8*/ 	.word	0xffffffff


	//   ....[18]....
        /*00dc*/ 	.word	0xffffffff


	//   ....[19]....
        /*00e0*/ 	.word	0xffffffff


	//   ....[20]....
        /*00e4*/ 	.word	0x0500000f


	//   ....[21]....
        /*00e8*/ 	.word	0x0500000f


	//   ....[22]....
        /*00ec*/ 	.word	0x0500000f


	//   ....[23]....
        /*00f0*/ 	.word	0x0500000f


	//   ....[24]....
        /*00f4*/ 	.word	0x0500000f


	//   ....[25]....
        /*00f8*/ 	.word	0x0500000f


	//----- nvinfo : EIATTR_COOP_GROUP_INSTR_OFFSETS
	.align		4
.L_489:
        /*00fc*/ 	.byte	0x04, 0x28
        /*00fe*/ 	.short	(.L_491 - .L_490)


	//   ....[0]....
.L_490:
        /*0100*/ 	.word	0x00000070


	//   ....[1]....
        /*0104*/ 	.word	0x000001a0


	//   ....[2]....
        /*0108*/ 	.word	0x000001f0


	//   ....[3]....
        /*010c*/ 	.word	0x000003e0


	//   ....[4]....
        /*0110*/ 	.word	0x00000610


	//   ....[5]....
        /*0114*/ 	.word	0x00001060


	//   ....[6]....
        /*0118*/ 	.word	0x00005540


	//   ....[7]....
        /*011c*/ 	.word	0x000056c0


	//   ....[8]....
        /*0120*/ 	.word	0x00005970


	//   ....[9]....
        /*0124*/ 	.word	0x00005b00


	//   ....[10]....
        /*0128*/ 	.word	0x00005c20


	//   ....[11]....
        /*012c*/ 	.word	0x00006180


	//   ....[12]....
        /*0130*/ 	.word	0x000064b0


	//   ....[13]....
        /*0134*/ 	.word	0x00006800


	//   ....[14]....
        /*0138*/ 	.word	0x00006ab0


	//   ....[15]....
        /*013c*/ 	.word	0x00006cf0


	//   ....[16]....
        /*0140*/ 	.word	0x00006f60


	//   ....[17]....
        /*0144*/ 	.word	0x00007240


	//   ....[18]....
        /*0148*/ 	.word	0x00007460


	//   ....[19]....
        /*014c*/ 	.word	0x000075f0


	//   ....[20]....
        /*0150*/ 	.word	0x00009e80


	//   ....[21]....
        /*0154*/ 	.word	0x00009ff0


	//   ....[22]....
        /*0158*/ 	.word	0x0000a060


	//   ....[23]....
        /*015c*/ 	.word	0x0000a0d0


	//   ....[24]....
        /*0160*/ 	.word	0x0000a140


	//   ....[25]....
        /*0164*/ 	.word	0x0000a1b0


	//----- nvinfo : EIATTR_REG_RECONFIG
	.align		4
.L_491:
        /*0168*/ 	.byte	0x01, 0x54
	.zero		2


	//----- nvinfo : EIATTR_SYSCALL_OFFSETS
	.align		4
        /*016c*/ 	.byte	0x04, 0x46
        /*016e*/ 	.short	(.L_493 - .L_492)


	//   ....[0]....
.L_492:
        /*0170*/ 	.word	0x00000cc0


	//   ....[1]....
        /*0174*/ 	.word	0x00000db0


	//   ....[2]....
        /*0178*/ 	.word	0x00000f10


	//   ....[3]....
        /*017c*/ 	.word	0x00001000


	//   ....[4]....
        /*0180*/ 	.word	0x00001280


	//----- nvinfo : EIATTR_MBARRIER_INSTR_OFFSETS
	.align		4
.L_493:
        /*0184*/ 	.byte	0x04, 0x39
        /*0186*/ 	.short	(.L_495 - .L_494)


	//   ....[0]....
.L_494:
        /*0188*/ 	.word	0x00000290
        /*018c*/ 	.word	0x000000ff
        /*0190*/ 	.word	0x00026800
        /*0194*/ 	.short	0x0100
        /*0196*/ 	.byte	0x06
	.zero		1


	//   ....[1]....
        /*0198*/ 	.word	0x00000390
        /*019c*/ 	.word	0x000000ff
        /*01a0*/ 	.word	0x00026810
        /*01a4*/ 	.short	0x0100
        /*01a6*/ 	.byte	0x08
	.zero		1


	//   ....[2]....
        /*01a8*/ 	.word	0x000003a0
        /*01ac*/ 	.word	0x000000ff
        /*01b0*/ 	.word	0x00026820
        /*01b4*/ 	.short	0x0100
        /*01b6*/ 	.byte	0x08
	.zero		1


	//   ....[3]....
        /*01b8*/ 	.word	0x000003b0
        /*01bc*/ 	.word	0x000000ff
        /*01c0*/ 	.word	0x00026818
        /*01c4*/ 	.short	0x0100
        /*01c6*/ 	.byte	0x08
	.zero		1


	//   ....[4]....
        /*01c8*/ 	.word	0x000003c0
        /*01cc*/ 	.word	0x000000ff
        /*01d0*/ 	.word	0x00026828
        /*01d4*/ 	.short	0x0100
        /*01d6*/ 	.byte	0x08
	.zero		1


	//   ....[5]....
        /*01d8*/ 	.word	0x000004f0
        /*01dc*/ 	.word	0x000000ff
        /*01e0*/ 	.word	0x00026830
        /*01e4*/ 	.short	0x0100
        /*01e6*/ 	.byte	0x08
	.zero		1


	//   ....[6]....
        /*01e8*/ 	.word	0x00000500
        /*01ec*/ 	.word	0x000000ff
        /*01f0*/ 	.word	0x00026840
        /*01f4*/ 	.short	0x0100
        /*01f6*/ 	.byte	0x08
	.zero		1


	//   ....[7]....
        /*01f8*/ 	.word	0x00000510
        /*01fc*/ 	.word	0x000000ff
        /*0200*/ 	.word	0x00026838
        /*0204*/ 	.short	0x0100
        /*0206*/ 	.byte	0x08
	.zero		1


	//   ....[8]....
        /*0208*/ 	.word	0x00000520
        /*020c*/ 	.word	0x000000ff
        /*0210*/ 	.word	0x00026848
        /*0214*/ 	.short	0x0100
        /*0216*/ 	.byte	0x08
	.zero		1


	//   ....[9]....
        /*0218*/ 	.word	0x000010a0
        /*021c*/ 	.word	0x000000ed
        /*0220*/ 	.word	0x00026800
        /*0224*/ 	.short	0x010a
        /*0226*/ 	.byte	0x3f
	.zero		1


	//   ....[10]....
        /*0228*/ 	.word	0x00001140
        /*022c*/ 	.word	0x000000ed
        /*0230*/ 	.word	0x00026800
        /*0234*/ 	.short	0x010a
        /*0236*/ 	.byte	0x3f
	.zero		1


	//   ....[11]....
        /*0238*/ 	.word	0x00001b00
        /*023c*/ 	.word	0x000000ff
        /*0240*/ 	.word	0x00026810
        /*0244*/ 	.short	0x010a
        /*0246*/ 	.byte	0x09
	.zero		1


	//   ....[12]....
        /*0248*/ 	.word	0x00001b40
        /*024c*/ 	.word	0x000000ff
        /*0250*/ 	.word	0x00026810
        /*0254*/ 	.short	0x010a
        /*0256*/ 	.byte	0x09
	.zero		1


	//   ....[13]....
        /*0258*/ 	.word	0x00001f80
        /*025c*/ 	.word	0x000000ff
        /*0260*/ 	.word	0x00026830
        /*0264*/ 	.short	0x010a
        /*0266*/ 	.byte	0x09
	.zero		1


	//   ....[14]....
        /*0268*/ 	.word	0x000022b0
        /*026c*/ 	.word	0x000000ff
        /*0270*/ 	.word	0x00026830
        /*0274*/ 	.short	0x010a
        /*0276*/ 	.byte	0x09
	.zero		1


	//   ....[15]....
        /*0278*/ 	.word	0x000048b0
        /*027c*/ 	.word	0x000000ff
        /*0280*/ 	.word	0x00000000
        /*0284*/ 	.short	0x0101
        /*0286*/ 	.byte	0x0c
	.zero		1


	//   ....[16]....
        /*0288*/ 	.word	0x00004bc0
        /*028c*/ 	.word	0x000000ff
        /*0290*/ 	.word	0x00000000
        /*0294*/ 	.short	0x0101
        /*0296*/ 	.byte	0x09
	.zero		1


	//   ....[17]....
        /*0298*/ 	.word	0x00007c70
        /*029c*/ 	.word	0x00000010
        /*02a0*/ 	.word	0x00026820
        /*02a4*/ 	.short	0x010a
        /*02a6*/ 	.byte	0x3f
	.zero		1


	//   ....[18]....
        /*02a8*/ 	.word	0x00008580
        /*02ac*/ 	.word	0x00000010
        /*02b0*/ 	.word	0x00026840
        /*02b4*/ 	.short	0x010a
        /*02b6*/ 	.byte	0x3f
	.zero		1


	//   ....[19]....
        /*02b8*/ 	.word	0x00008890
        /*02bc*/ 	.word	0x00000010
        /*02c0*/ 	.word	0x00026828
        /*02c4*/ 	.short	0x010a
        /*02c6*/ 	.byte	0x3f
	.zero		1


	//   ....[20]....
        /*02c8*/ 	.word	0x00008ba0
        /*02cc*/ 	.word	0x00000010
        /*02d0*/ 	.word	0x00026848
        /*02d4*/ 	.short	0x010a
        /*02d6*/ 	.byte	0x3f
	.zero		1


	//   ....[21]....
        /*02d8*/ 	.word	0x00008e60
        /*02dc*/ 	.word	0x00000010
        /*02e0*/ 	.word	0x00026820
        /*02e4*/ 	.short	0x010a
        /*02e6*/ 	.byte	0x3f
	.zero		1


	//   ....[22]....
        /*02e8*/ 	.word	0x000091f0
        /*02ec*/ 	.word	0x00000010
        /*02f0*/ 	.word	0x00026840
        /*02f4*/ 	.short	0x010a
        /*02f6*/ 	.byte	0x3f
	.zero		1


	//   ....[23]....
        /*02f8*/ 	.word	0x000094d0
        /*02fc*/ 	.word	0x00000010
        /*0300*/ 	.word	0x00026828
        /*0304*/ 	.short	0x010a
        /*0306*/ 	.byte	0x3f
	.zero		1


	//   ....[24]....
        /*0308*/ 	.word	0x00009830
        /*030c*/ 	.word	0x00000003
        /*0310*/ 	.word	0x00026840
        /*0314*/ 	.short	0x010a
        /*0316*/ 	.byte	0x3f
	.zero		1


	//   ....[25]....
        /*0318*/ 	.word	0x00009ce0
        /*031c*/ 	.word	0x00000006
        /*0320*/ 	.word	0x00000000
        /*0324*/ 	.short	0x010a
        /*0326*/ 	.byte	0x3f
	.zero		1


	//   ....[26]....
        /*0328*/ 	.word	0x00009d40
        /*032c*/ 	.word	0x00000003
        /*0330*/ 	.word	0x00000000
        /*0334*/ 	.short	0x010a
        /*0336*/ 	.byte	0x3f
	.zero		1


	//   ....[27]....
        /*0338*/ 	.word	0x00009da0
        /*033c*/ 	.word	0x00000000
        /*0340*/ 	.word	0x00000000
        /*0344*/ 	.short	0x010a
        /*0346*/ 	.byte	0x3f
	.zero		1


	//   ....[28]....
        /*0348*/ 	.word	0x00009dd0
        /*034c*/ 	.word	0x00000003
        /*0350*/ 	.word	0x00000000
        /*0354*/ 	.short	0x010a
        /*0356*/ 	.byte	0x3f
	.zero		1


	//   ....[29]....
        /*0358*/ 	.word	0x00009eb0
        /*035c*/ 	.word	0x000000ed
        /*0360*/ 	.word	0x00026800
        /*0364*/ 	.short	0x010a
        /*0366*/ 	.byte	0x3f
	.zero		1


	//   ....[30]....
        /*0368*/ 	.word	0x00009f10
        /*036c*/ 	.word	0x00000005
        /*0370*/ 	.word	0x00026810
        /*0374*/ 	.short	0x010a
        /*0376*/ 	.byte	0x3f
	.zero		1


	//   ....[31]....
        /*0378*/ 	.word	0x00009f70
        /*037c*/ 	.word	0x00000079
        /*0380*/ 	.word	0x00026830
        /*0384*/ 	.short	0x010a
        /*0386*/ 	.byte	0x3f
	.zero		1


	//   ....[32]....
        /*0388*/ 	.word	0x0000a1f0
        /*038c*/ 	.word	0x00000010
        /*0390*/ 	.word	0x00026820
        /*0394*/ 	.short	0x010a
        /*0396*/ 	.byte	0x3f
	.zero		1


	//   ....[33]....
        /*0398*/ 	.word	0x0000a240
        /*039c*/ 	.word	0x00000010
        /*03a0*/ 	.word	0x00026840
        /*03a4*/ 	.short	0x010a
        /*03a6*/ 	.byte	0x3f
	.zero		1


	//   ....[34]....
        /*03a8*/ 	.word	0x0000a290
        /*03ac*/ 	.word	0x00000010
        /*03b0*/ 	.word	0x00026828
        /*03b4*/ 	.short	0x010a
        /*03b6*/ 	.byte	0x3f
	.zero		1


	//   ....[35]....
        /*03b8*/ 	.word	0x0000a2e0
        /*03bc*/ 	.word	0x00000010
        /*03c0*/ 	.word	0x00026848
        /*03c4*/ 	.short	0x010a
        /*03c6*/ 	.byte	0x3f
	.zero		1


	//   ....[36]....
        /*03c8*/ 	.word	0x0000a340
        /*03cc*/ 	.word	0x00000010
        /*03d0*/ 	.word	0x00026820
        /*03d4*/ 	.short	0x010a
        /*03d6*/ 	.byte	0x3f
	.zero		1


	//   ....[37]....
        /*03d8*/ 	.word	0x0000a390
        /*03dc*/ 	.word	0x00000010
        /*03e0*/ 	.word	0x00026840
        /*03e4*/ 	.short	0x010a
        /*03e6*/ 	.byte	0x3f
	.zero		1


	//   ....[38]....
        /*03e8*/ 	.word	0x0000a3e0
        /*03ec*/ 	.word	0x00000010
        /*03f0*/ 	.word	0x00026828
        /*03f4*/ 	.short	0x010a
        /*03f6*/ 	.byte	0x3f
	.zero		1


	//   ....[39]....
        /*03f8*/ 	.word	0x0000a430
        /*03fc*/ 	.word	0x00000003
        /*0400*/ 	.word	0x00026840
        /*0404*/ 	.short	0x010a
        /*0406*/ 	.byte	0x3f
	.zero		1


	//   ....[40]....
        /*0408*/ 	.word	0x0000a500
        /*040c*/ 	.word	0x00000006
        /*0410*/ 	.word	0x00000000
        /*0414*/ 	.short	0x010a
        /*0416*/ 	.byte	0x3f
	.zero		1


	//   ....[41]....
        /*0418*/ 	.word	0x0000a550
        /*041c*/ 	.word	0x00000003
        /*0420*/ 	.word	0x00000000
        /*0424*/ 	.short	0x010a
        /*0426*/ 	.byte	0x3f
	.zero		1


	//   ....[42]....
        /*0428*/ 	.word	0x0000a5a0
        /*042c*/ 	.word	0x00000000
        /*0430*/ 	.word	0x00000000
        /*0434*/ 	.short	0x010a
        /*0436*/ 	.byte	0x3f
	.zero		1


	//----- nvinfo : EIATTR_NUM_MBARRIERS
	.align		4
.L_495:
        /*0438*/ 	.byte	0x03, 0x38
        /*043a*/ 	.short	0x0009


	//----- nvinfo : EIATTR_EXIT_INSTR_OFFSETS
	.align		4
        /*043c*/ 	.byte	0x04, 0x1c
        /*043e*/ 	.short	(.L_497 - .L_496)


	//   ....[0]....
.L_496:
        /*0440*/ 	.word	0x00009e20


	//----- nvinfo : EIATTR_MAX_THREADS
	.align		4
.L_497:
        /*0444*/ 	.byte	0x04, 0x05
        /*0446*/ 	.short	(.L_499 - .L_498)
.L_498:
        /*0448*/ 	.word	0x00000180
        /*044c*/ 	.word	0x00000001
        /*0450*/ 	.word	0x00000001


	//----- nvinfo : EIATTR_CRS_STACK_SIZE
	.align		4
.L_499:
        /*0454*/ 	.byte	0x04, 0x1e
        /*0456*/ 	.short	(.L_501 - .L_500)
.L_500:
        /*0458*/ 	.word	0x00000000


	//----- nvinfo : EIATTR_CBANK_PARAM_SIZE
	.align		4
.L_501:
        /*045c*/ 	.byte	0x03, 0x19
        /*045e*/ 	.short	0x06f0


	//----- nvinfo : EIATTR_PARAM_CBANK
	.align		4
        /*0460*/ 	.byte	0x04, 0x0a
        /*0462*/ 	.short	(.L_503 - .L_502)
	.align		4
.L_502:
        /*0464*/ 	.word	index@(.nv.constant0._ZN7cutlass13device_kernelIN5flash11enable_sm90INS1_16FlashAttnBwdSm90INS1_25CollectiveMainloopBwdSm90ILi2ELi2ELi2EN4cute5tupleIJNS5_1CILi1EEES8_S8_EEENS6_IJNS7_ILi64EEENS7_ILi128EEENS7_ILi96EEEEEENS_10bfloat16_tEfNS_4arch4Sm90ELb0ELb1ELb1ELb0ELb1ELb1ELb0ELb0ELi2ELi1ELi2ELi1ELb1EEENS1_24CollectiveEpilogueBwdGQAISD_fSG_Li256ELb0ELb1EEENS1_19SingleTileSchedulerILb0ELb0ELb0ELi128EEEEEEEEEvNT_6ParamsE)
        /*0468*/ 	.short	0x0210
        /*046a*/ 	.short	0x06f0


	//----- nvinfo : EIATTR_SW_WAR
	.align		4
.L_503:
        /*046c*/ 	.byte	0x04, 0x36
        /*046e*/ 	.short	(.L_505 - .L_504)
.L_504:
        /*0470*/ 	.word	0x00000008
.L_505:


//--------------------- .nv.info._ZN7cutlass13device_kernelIN5flash11enable_sm90INS1_16FlashAttnBwdSm90INS1_25CollectiveMainloopBwdSm90ILi2ELi2ELi2EN4cute5tupleIJNS5_1CILi1EEES8_S8_EEENS6_IJNS7_ILi64EEENS7_ILi128EEENS7_ILi96EEEEEENS_10bfloat16_tEfNS_4arch4Sm90ELb0ELb1ELb1ELb1ELb0ELb1ELb0ELb0ELi2ELi1ELi2ELi1ELb1EEENS1_21CollectiveEpilogueBwdISD_SE_SG_Li256ELb1ELb0ELi1EEENS1_19SingleTileSchedulerILb1ELb0ELb0ELi128EEEEEEEEEvNT_6ParamsE --------------------------
	.section	.nv.info._ZN7cutlass13device_kernelIN5flash11enable_sm90INS1_16FlashAttnBwdSm90INS1_25CollectiveMainloopBwdSm90ILi2ELi2ELi2EN4cute5tupleIJNS5_1CILi1EEES8_S8_EEENS6_IJNS7_ILi64EEENS7_ILi128EEENS7_ILi96EEEEEENS_10bfloat16_tEfNS_4arch4Sm90ELb0ELb1ELb1ELb1ELb0ELb1ELb0ELb0ELi2ELi1ELi2ELi1ELb1EEENS1_21CollectiveEpilogueBwdISD_SE_SG_Li256ELb1ELb0ELi1EEENS1_19SingleTileSchedulerILb1ELb0ELb0ELi128EEEEEEEEEvNT_6ParamsE,"",@"SHT_CUDA_INFO"
	.sectionflags	@""
	.align	4


	//----- nvinfo : EIATTR_CUDA_API_VERSION
	.align		4
        /*0000*/ 	.byte	0x04, 0x37
        /*0002*/ 	.short	(.L_507 - .L_506)
.L_506:
        /*0004*/ 	.word	0x00000082


	//----- nvinfo : EIATTR_KPARAM_INFO
	.align		4
.L_507:
        /*0008*/ 	.byte	0x04, 0x17
        /*000a*/ 	.short	(.L_509 - .L_508)
.L_508:
        /*000c*/ 	.word	0x00000000
        /*0010*/ 	.short	0x0000
        /*0012*/ 	.short	0x0070
        /*0014*/ 	.byte	0x00, 0xf0, 0x01, 0x1a


	//----- nvinfo : EIATTR_SPARSE_MMA_MASK
	.align		4
.L_509:
        /*0018*/ 	.byte	0x03, 0x50
        /*001a*/ 	.short	0x0000


	//----- nvinfo : EIATTR_MAXREG_COUNT
	.align		4
        /*001c*/ 	.byte	0x03, 0x1b
        /*001e*/ 	.short	0x00a8


	//----- nvinfo : EIATTR_NUM_BARRIERS
	.align		4
        /*0020*/ 	.byte	0x02, 0x4c
        /*0022*/ 	.byte	0x10
	.zero		1


	//----- nvinfo : EIATTR_EXTERNS
	.align		4
        /*0024*/ 	.byte	0x04, 0x0f
        /*0026*/ 	.short	(.L_511 - .L_510)


	//   ....[0]....
	.align		4
.L_510:
        /*0028*/ 	.word	index@(__assertfail)


	//----- nvinfo : EIATTR_ANNOTATIONS
	.align		4
.L_511:
        /*002c*/ 	.byte	0x04, 0x55
        /*002e*/ 	.short	(.L_513 - .L_512)


	//   ....[0]....
.L_512:
        /*0030*/ 	.word	0x00000001
        /*0034*/ 	.byte	0x30, 0x1b, 0x00, 0x00, 0x01, 0x00, 0x00, 0x00, 0x20, 0x2d, 0x00, 0x00, 0x01, 0x00, 0x00, 0x00
        /*0044*/ 	.byte	0xf0, 0x92, 0x00, 0x00, 0x01, 0x00, 0x00, 0x00, 0x80, 0x95, 0x00, 0x00, 0x01, 0x00, 0x00, 0x00
        /*0054*/ 	.byte	0xc0, 0xa2, 0x00, 0x00, 0x01, 0x00, 0x00, 0x00, 0xe0, 0xa2, 0x00, 0x00, 0x01, 0x00, 0x00, 0x00
        /*0064*/ 	.byte	0xc0, 0xa6, 0x00, 0x00


	//----- nvinfo : EIATTR_MERCURY_ISA_VERSION
	.align		4
.L_513:
        /*0068*/ 	.byte	0x03, 0x5f
        /*006a*/ 	.short	0x0101


	//----- nvinfo : EIATTR_INT_WARP_WIDE_INSTR_OFFSETS
	.align		4
        /*006c*/ 	.byte	0x04, 0x31
        /*006e*/ 	.short	(.L_515 - .L_514)


	//   ....[0]....
.L_514:
        /*0070*/ 	.word	0x00000190


	//   ....[1]....
        /*0074*/ 	.word	0x000001c0


	//----- nvinfo : EIATTR_COOP_GROUP_MASK_REGIDS
	.align		4
.L_515:
        /*0078*/ 	.byte	0x04, 0x29
        /*007a*/ 	.short	(.L_517 - .L_516)


	//   ....[0]....
.L_516:
        /*007c*/ 	.word	0xffffffff


	//   ....[1]....
        /*0080*/ 	.word	0xffffffff


	//   ....[2]....
        /*0084*/ 	.word	0xffffffff


	//   ....[3]....
        /*0088*/ 	.word	0xffffffff


	//   ....[4]....
        /*008c*/ 	.word	0xffffffff


	//   ....[5]....
        /*0090*/ 	.word	0xffffffff


	//   ....[6]....
        /*0094*/ 	.word	0xffffffff


	//   ....[7]....
        /*0098*/ 	.word	0x0500000f


	//----- nvinfo : EIATTR_COOP_GROUP_INSTR_OFFSETS
	.align		4
.L_517:
        /*009c*/ 	.byte	0x04, 0x28
        /*009e*/ 	.short	(.L_519 - .L_518)


	//   ....[0]....
.L_518:
        /*00a0*/ 	.word	0x00000070


	//   ....[1]....
        /*00a4*/ 	.word	0x000001a0


	//   ....[2]....
        /*00a8*/ 	.word	0x000001f0


	//   ....[3]....
        /*00ac*/ 	.word	0x000003e0


	//   ....[4]....
        /*00b0*/ 	.word	0x00000620


	//   ....[5]....
        /*00b4*/ 	.word	0x00001510


	//   ....[6]....
        /*00b8*/ 	.word	0x00006f70


	//   ....[7]....
        /*00bc*/ 	.word	0x0000b000


	//----- nvinfo : EIATTR_REG_RECONFIG
	.align		4
.L_519:
        /*00c0*/ 	.byte	0x01, 0x54
	.zero		2


	//----- nvinfo : EIATTR_SYSCALL_OFFSETS
	.align		4
        /*00c4*/ 	.byte	0x04, 0x46
        /*00c6*/ 	.short	(.L_521 - .L_520)


	//   ....[0]....
.L_520:
        /*00c8*/ 	.word	0x00001170


	//   ....[1]....
        /*00cc*/ 	.word	0x00001260


	//   ....[2]....
        /*00d0*/ 	.word	0x000013c0


	//   ....[3]....
        /*00d4*/ 	.word	0x000014b0


	//   ....[4]....
        /*00d8*/ 	.word	0x00001730


	//----- nvinfo : EIATTR_MBARRIER_INSTR_OFFSETS
	.align		4
.L_521:
        /*00dc*/ 	.byte	0x04, 0x39
        /*00de*/ 	.short	(.L_523 - .L_522)


	//   ....[0]....
.L_522:
        /*00e0*/ 	.word	0x00000290
        /*00e4*/ 	.word	0x000000ff
        /*00e8*/ 	.word	0x00026800
        /*00ec*/ 	.short	0x0100
        /*00ee*/ 	.byte	0x06
	.zero		1


	//   ....[1]....
        /*00f0*/ 	.word	0x00000390
        /*00f4*/ 	.word	0x000000ff
        /*00f8*/ 	.word	0x00026810
        /*00fc*/ 	.short	0x0100
        /*00fe*/ 	.byte	0x08
	.zero		1


	//   ....[2]....
        /*0100*/ 	.word	0x000003a0
        /*0104*/ 	.word	0x000000ff
        /*0108*/ 	.word	0x00026820
        /*010c*/ 	.short	0x0100
        /*010e*/ 	.byte	0x08
	.zero		1


	//   ....[3]....
        /*0110*/ 	.word	0x000003b0
        /*0114*/ 	.word	0x000000ff
        /*0118*/ 	.word	0x00026818
        /*011c*/ 	.short	0x0100
        /*011e*/ 	.byte	0x08
	.zero		1


	//   ....[4]....
        /*0120*/ 	.word	0x000003c0
        /*0124*/ 	.word	0x000000ff
        /*0128*/ 	.word	0x00026828
        /*012c*/ 	.short	0x0100
        /*012e*/ 	.byte	0x08
	.zero		1


	//   ....[5]....
        /*0130*/ 	.word	0x000004f0
        /*0134*/ 	.word	0x000000ff
        /*0138*/ 	.word	0x00026830
        /*013c*/ 	.short	0x0100
        /*013e*/ 	.byte	0x08
	.zero		1


	//   ....[6]....
        /*0140*/ 	.word	0x00000500
        /*0144*/ 	.word	0x000000ff
        /*0148*/ 	.word	0x00026840
        /*014c*/ 	.short	0x0100
        /*014e*/ 	.byte	0x08
	.zero		1


	//   ....[7]....
        /*0150*/ 	.word	0x00000510
        /*0154*/ 	.word	0x000000ff
        /*0158*/ 	.word	0x00026838
        /*015c*/ 	.short	0x0100
        /*015e*/ 	.byte	0x08
	.zero		1


	//   ....[8]....
        /*0160*/ 	.word	0x00000520
        /*0164*/ 	.word	0x000000ff
        /*0168*/ 	.word	0x00026848
        /*016c*/ 	.short	0x0100
        /*016e*/ 	.byte	0x08
	.zero		1


	//   ....[9]....
        /*0170*/ 	.word	0x00001550
        /*0174*/ 	.word	0x000000ed
        /*0178*/ 	.word	0x00026800
        /*017c*/ 	.short	0x010a
        /*017e*/ 	.byte	0x3f
	.zero		1


	//   ....[10]....
        /*0180*/ 	.word	0x000015f0
        /*0184*/ 	.word	0x000000ed
        /*0188*/ 	.word	0x00026800
        /*018c*/ 	.short	0x010a
        /*018e*/ 	.byte	0x3f
	.zero		1


	//   ....[11]....
        /*0190*/ 	.word	0x00001f80
        /*0194*/ 	.word	0x000000ff
        /*0198*/ 	.word	0x00026810
        /*019c*/ 	.short	0x010a
        /*019e*/ 	.byte	0x07
	.zero		1


	//   ....[12]....
        /*01a0*/ 	.word	0x00001fc0
        /*01a4*/ 	.word	0x000000ff
        /*01a8*/ 	.word	0x00026810
        /*01ac*/ 	.short	0x010a
        /*01ae*/ 	.byte	0x07
	.zero		1


	//   ....[13]....
        /*01b0*/ 	.word	0x00002400
        /*01b4*/ 	.word	0x000000ff
        /*01b8*/ 	.word	0x00026830
        /*01bc*/ 	.short	0x010a
        /*01be*/ 	.byte	0x07
	.zero		1


	//   ....[14]....
        /*01c0*/ 	.word	0x00002730
        /*01c4*/ 	.word	0x000000ff
        /*01c8*/ 	.word	0x00026830
        /*01cc*/ 	.short	0x010a
        /*01ce*/ 	.byte	0x07
	.zero		1


	//   ....[15]....
        /*01d0*/ 	.word	0x00004d10
        /*01d4*/ 	.word	0x000000ff
        /*01d8*/ 	.word	0x00000000
        /*01dc*/ 	.short	0x0101
        /*01de*/ 	.byte	0x0a
	.zero		1


	//   ....[16]....
        /*01e0*/ 	.word	0x00005020
        /*01e4*/ 	.word	0x000000ff
        /*01e8*/ 	.word	0x00000000
        /*01ec*/ 	.short	0x0101
        /*01ee*/ 	.byte	0x07
	.zero		1


	//   ....[17]....
        /*01f0*/ 	.word	0x00008cf0
        /*01f4*/ 	.word	0x0000000f
        /*01f8*/ 	.word	0x00026820
        /*01fc*/ 	.short	0x010a
        /*01fe*/ 	.byte	0x3f
	.zero		1


	//   ....[18]....
        /*0200*/ 	.word	0x00009600
        /*0204*/ 	.word	0x0000000f
        /*0208*/ 	.word	0x00026840
        /*020c*/ 	.short	0x010a
        /*020e*/ 	.byte	0x3f
	.zero		1


	//   ....[19]....
        /*0210*/ 	.word	0x00009940
        /*0214*/ 	.word	0x0000000f
        /*0218*/ 	.word	0x00026828
        /*021c*/ 	.short	0x010a
        /*021e*/ 	.byte	0x3f
	.zero		1


	//   ....[20]....
        /*0220*/ 	.word	0x00009c80
        /*0224*/ 	.word	0x0000000f
        /*0228*/ 	.word	0x00026848
        /*022c*/ 	.short	0x010a
        /*022e*/ 	.byte	0x3f
	.zero		1


	//   ....[21]....
        /*0230*/ 	.word	0x00009f60
        /*0234*/ 	.word	0x0000000f
        /*0238*/ 	.word	0x00026820
        /*023c*/ 	.short	0x010a
        /*023e*/ 	.byte	0x3f
	.zero		1


	//   ....[22]....
        /*0240*/ 	.word	0x0000a310
        /*0244*/ 	.word	0x0000000f
        /*0248*/ 	.word	0x00026840
        /*024c*/ 	.short	0x010a
        /*024e*/ 	.byte	0x3f
	.zero		1


	//   ....[23]....
        /*0250*/ 	.word	0x0000a620
        /*0254*/ 	.word	0x0000000f
        /*0258*/ 	.word	0x00026828
        /*025c*/ 	.short	0x010a
        /*025e*/ 	.byte	0x3f
	.zero		1


	//   ....[24]....
        /*0260*/ 	.word	0x0000a9a0
        /*0264*/ 	.word	0x00000003
        /*0268*/ 	.word	0x00026840
        /*026c*/ 	.short	0x010a
        /*026e*/ 	.byte	0x3f
	.zero		1


	//   ....[25]....
        /*0270*/ 	.word	0x0000ae70
        /*0274*/ 	.word	0x00000007
        /*0278*/ 	.word	0x00000000
        /*027c*/ 	.short	0x010a
        /*027e*/ 	.byte	0x3f
	.zero		1


	//   ....[26]....
        /*0280*/ 	.word	0x0000aec0
        /*0284*/ 	.word	0x00000003
        /*0288*/ 	.word	0x00000000
        /*028c*/ 	.short	0x010a
        /*028e*/ 	.byte	0x3f
	.zero		1


	//   ....[27]....
        /*0290*/ 	.word	0x0000af20
        /*0294*/ 	.word	0x00000005
        /*0298*/ 	.word	0x00000000
        /*029c*/ 	.short	0x010a
        /*029e*/ 	.byte	0x3f
	.zero		1


	//   ....[28]....
        /*02a0*/ 	.word	0x0000af50
        /*02a4*/ 	.word	0x00000003
        /*02a8*/ 	.word	0x00000000
        /*02ac*/ 	.short	0x010a
        /*02ae*/ 	.byte	0x3f
	.zero		1


	//   ....[29]....
        /*02b0*/ 	.word	0x0000b030
        /*02b4*/ 	.word	0x000000ed
        /*02b8*/ 	.word	0x00026800
        /*02bc*/ 	.short	0x010a
        /*02be*/ 	.byte	0x3f
	.zero		1


	//   ....[30]....
        /*02c0*/ 	.word	0x0000b090
        /*02c4*/ 	.word	0x00000005
        /*02c8*/ 	.word	0x00026810
        /*02cc*/ 	.short	0x010a
        /*02ce*/ 	.byte	0x3f
	.zero		1


	//   ....[31]....
        /*02d0*/ 	.word	0x0000b0f0
        /*02d4*/ 	.word	0x00000079
        /*02d8*/ 	.word	0x00026830
        /*02dc*/ 	.short	0x010a
        /*02de*/ 	.byte	0x3f
	.zero		1


	//   ....[32]....
        /*02e0*/ 	.word	0x0000b140
        /*02e4*/ 	.word	0x0000000f
        /*02e8*/ 	.word	0x00026820
        /*02ec*/ 	.short	0x010a
        /*02ee*/ 	.byte	0x3f
	.zero		1


	//   ....[33]....
        /*02f0*/ 	.word	0x0000b190
        /*02f4*/ 	.word	0x0000000f
        /*02f8*/ 	.word	0x00026840
        /*02fc*/ 	.short	0x010a
        /*02fe*/ 	.byte	0x3f
	.zero		1


	//   ....[34]....
        /*0300*/ 	.word	0x0000b1e0
        /*0304*/ 	.word	0x0000000f
        /*0308*/ 	.word	0x00026828
        /*030c*/ 	.short	0x010a
        /*030e*/ 	.byte	0x3f
	.zero		1


	//   ....[35]....
        /*0310*/ 	.word	0x0000b230
        /*0314*/ 	.word	0x0000000f
        /*0318*/ 	.word	0x00026848
        /*031c*/ 	.short	0x010a
        /*031e*/ 	.byte	0x3f
	.zero		1


	//   ....[36]....
        /*0320*/ 	.word	0x0000b290
        /*0324*/ 	.word	0x0000000f
        /*0328*/ 	.word	0x00026820
        /*032c*/ 	.short	0x010a
        /*032e*/ 	.byte	0x3f
	.zero		1


	//   ....[37]....
        /*0330*/ 	.word	0x0000b2e0
        /*0334*/ 	.word	0x0000000f
        /*0338*/ 	.word	0x00026840
        /*033c*/ 	.short	0x010a
        /*033e*/ 	.byte	0x3f
	.zero		1


	//   ....[38]....
        /*0340*/ 	.word	0x0000b330
        /*0344*/ 	.word	0x0000000f
        /*0348*/ 	.word	0x00026828
        /*034c*/ 	.short	0x010a
        /*034e*/ 	.byte	0x3f
	.zero		1


	//   ....[39]....
        /*0350*/ 	.word	0x0000b380
        /*0354*/ 	.word	0x00000003
        /*0358*/ 	.word	0x00026840
        /*035c*/ 	.short	0x010a
        /*035e*/ 	.byte	0x3f
	.zero		1


	//   ....[40]....
        /*0360*/ 	.word	0x0000b450
        /*0364*/ 	.word	0x00000007
        /*0368*/ 	.word	0x00000000
        /*036c*/ 	.short	0x010a
        /*036e*/ 	.byte	0x3f
	.zero		1


	//   ....[41]....
        /*0370*/ 	.word	0x0000b4a0
        /*0374*/ 	.word	0x00000003
        /*0378*/ 	.word	0x00000000
        /*037c*/ 	.short	0x010a
        /*037e*/ 	.byte	0x3f
	.zero		1


	//   ....[42]....
        /*0380*/ 	.word	0x0000b4f0
        /*0384*/ 	.word	0x00000005
        /*0388*/ 	.word	0x00000000
        /*038c*/ 	.short	0x010a
        /*038e*/ 	.byte	0x3f
	.zero		1


	//----- nvinfo : EIATTR_NUM_MBARRIERS
	.align		4
.L_523:
        /*0390*/ 	.byte	0x03, 0x38
        /*0392*/ 	.short	0x0009


	//----- nvinfo : EIATTR_EXIT_INSTR_OFFSETS
	.align		4
        /*0394*/ 	.byte	0x04, 0x1c
        /*0396*/ 	.short	(.L_525 - .L_524)


	//   ....[0]....
.L_524:
        /*0398*/ 	.word	0x0000afa0


	//----- nvinfo : EIATTR_MAX_THREADS
	.align		4
.L_525:
        /*039c*/ 	.byte	0x04, 0x05
        /*039e*/ 	.short	(.L_527 - .L_526)
.L_526:
        /*03a0*/ 	.word	0x00000180
        /*03a4*/ 	.word	0x00000001
        /*03a8*/ 	.word	0x00000001


	//----- nvinfo : EIATTR_CRS_STACK_SIZE
	.align		4
.L_527:
        /*03ac*/ 	.byte	0x04, 0x1e
        /*03ae*/ 	.short	(.L_529 - .L_528)
.L_528:
        /*03b0*/ 	.word	0x00000000


	//----- nvinfo : EIATTR_CBANK_PARAM_SIZE
	.align		4
.L_529:
        /*03b4*/ 	.byte	0x03, 0x19
        /*03b6*/ 	.short	0x06f0


	//----- nvinfo : EIATTR_PARAM_CBANK
	.align		4
        /*03b8*/ 	.byte	0x04, 0x0a
        /*03ba*/ 	.short	(.L_531 - .L_530)
	.align		4
.L_530:
        /*03bc*/ 	.word	index@(.nv.constant0._ZN7cutlass13device_kernelIN5flash11enable_sm90INS1_16FlashAttnBwdSm90INS1_25CollectiveMainloopBwdSm90ILi2ELi2ELi2EN4cute5tupleIJNS5_1CILi1EEES8_S8_EEENS6_IJNS7_ILi64EEENS7_ILi128EEENS7_ILi96EEEEEENS_10bfloat16_tEfNS_4arch4Sm90ELb0ELb1ELb1ELb1ELb0ELb1ELb0ELb0ELi2ELi1ELi2ELi1ELb1EEENS1_21CollectiveEpilogueBwdISD_SE_SG_Li256ELb1ELb0ELi1EEENS1_19SingleTileSchedulerILb1ELb0ELb0ELi128EEEEEEEEEvNT_6ParamsE)
        /*03c0*/ 	.short	0x0210
        /*03c2*/ 	.short	0x06f0


	//----- nvinfo : EIATTR_SW_WAR
	.align		4
.L_531:
        /*03c4*/ 	.byte	0x04, 0x36
        /*03c6*/ 	.short	(.L_533 - .L_532)
.L_532:
        /*03c8*/ 	.word	0x00000008
.L_533:


//--------------------- .nv.info._ZN7cutlass13device_kernelIN5flash11enable_sm90INS1_16FlashAttnBwdSm90INS1_25CollectiveMainloopBwdSm90ILi2ELi2ELi2EN4cute5tupleIJNS5_1CILi1EEES8_S8_EEENS6_IJNS7_ILi64EEENS7_ILi128EEENS7_ILi96EEEEEENS_10bfloat16_tEfNS_4arch4Sm90ELb0ELb1ELb1ELb1ELb1ELb1ELb0ELb0ELi2ELi1ELi2ELi1ELb1EEENS1_21CollectiveEpilogueBwdISD_SE_SG_Li256ELb1ELb0ELi1EEENS1_19SingleTileSchedulerILb1ELb0ELb0ELi128EEEEEEEEEvNT_6ParamsE --------------------------
	.section	.nv.info._ZN7cutlass13device_kernelIN5flash11enable_sm90INS1_16FlashAttnBwdSm90INS1_25CollectiveMainloopBwdSm90ILi2ELi2ELi2EN4cute5tupleIJNS5_1CILi1EEES8_S8_EEENS6_IJNS7_ILi64EEENS7_ILi128EEENS7_ILi96EEEEEENS_10bfloat16_tEfNS_4arch4Sm90ELb0ELb1ELb1ELb1ELb1ELb1ELb0ELb0ELi2ELi1ELi2ELi1ELb1EEENS1_21CollectiveEpilogueBwdISD_SE_SG_Li256ELb1ELb0ELi1EEENS1_19SingleTileSchedulerILb1ELb0ELb0ELi128EEEEEEEEEvNT_6ParamsE,"",@"SHT_CUDA_INFO"
	.sectionflags	@""
	.align	4


	//----- nvinfo : EIATTR_CUDA_API_VERSION
	.align		4
        /*0000*/ 	.byte	0x04, 0x37
        /*0002*/ 	.short	(.L_535 - .L_534)
.L_534:
        /*0004*/ 	.word	0x00000082


	//----- nvinfo : EIATTR_KPARAM_INFO
	.align		4
.L_535:
        /*0008*/ 	.byte	0x04, 0x17
        /*000a*/ 	.short	(.L_537 - .L_536)
.L_536:
        /*000c*/ 	.word	0x00000000
        /*0010*/ 	.short	0x0000
        /*0012*/ 	.short	0x0070
        /*0014*/ 	.byte	0x00, 0xf0, 0x01, 0x1a


	//----- nvinfo : EIATTR_SPARSE_MMA_MASK
	.align		4
.L_537:
        /*0018*/ 	.byte	0x03, 0x50
        /*001a*/ 	.short	0x0000


	//----- nvinfo : EIATTR_MAXREG_COUNT
	.align		4
        /*001c*/ 	.byte	0x03, 0x1b
        /*001e*/ 	.short	0x00a8


	//----- nvinfo : EIATTR_NUM_BARRIERS
	.align		4
        /*0020*/ 	.byte	0x02, 0x4c
        /*0022*/ 	.byte	0x10
	.zero		1


	//----- nvinfo : EIATTR_EXTERNS
	.align		4
        /*0024*/ 	.byte	0x04, 0x0f
        /*0026*/ 	.short	(.L_539 - .L_538)


	//   ....[0]....
	.align		4
.L_538:
        /*0028*/ 	.word	index@(__assertfail)


	//----- nvinfo : EIATTR_ANNOTATIONS
	.align		4
.L_539:
        /*002c*/ 	.byte	0x04, 0x55
        /*002e*/ 	.short	(.L_541 - .L_540)


	//   ....[0]....
.L_540:
        /*0030*/ 	.word	0x00000001
        /*0034*/ 	.byte	0x30, 0x1b, 0x00, 0x00, 0x01, 0x00, 0x00, 0x00, 0x20, 0x2d, 0x00, 0x00, 0x01, 0x00, 0x00, 0x00
        /*0044*/ 	.byte	0x30, 0xa2, 0x00, 0x00, 0x01, 0x00, 0x00, 0x00, 0xc0, 0xa4, 0x00, 0x00, 0x01, 0x00, 0x00, 0x00
        /*0054*/ 	.byte	0x00, 0xb2, 0x00, 0x00, 0x01, 0x00, 0x00, 0x00, 0x20, 0xb2, 0x00, 0x00, 0x01, 0x00, 0x00, 0x00
        /*0064*/ 	.byte	0x00, 0xb6, 0x00, 0x00


	//----- nvinfo : EIATTR_MERCURY_ISA_VERSION
	.align		4
.L_541:
        /*0068*/ 	.byte	0x03, 0x5f
        /*006a*/ 	.short	0x0101


	//----- nvinfo : EIATTR_INT_WARP_WIDE_INSTR_OFFSETS
	.align		4
        /*006c*/ 	.byte	0x04, 0x31
        /*006e*/ 	.short	(.L_543 - .L_542)


	//   ....[0]....
.L_542:
        /*0070*/ 	.word	0x00000190


	//   ....[1]....
        /*0074*/ 	.word	0x000001c0


	//   ....[2]....
        /*0078*/ 	.word	0x00007e60


	//   ....[3]....
        /*007c*/ 	.word	0x000084c0


	//   ....[4]....
        /*0080*/ 	.word	0x00008970


	//   ....[5]....
        /*0084*/ 	.word	0x00008c40


	//   ....[6]....
        /*0088*/ 	.word	0x00008ea0


	//   ....[7]....
        /*008c*/ 	.word	0x00009030


	//----- nvinfo : EIATTR_COOP_GROUP_MASK_REGIDS
	.align		4
.L_543:
        /*0090*/ 	.byte	0x04, 0x29
        /*0092*/ 	.short	(.L_545 - .L_544)


	//   ....[0]....
.L_544:
        /*0094*/ 	.word	0xffffffff


	//   ....[1]....
        /*0098*/ 	.word	0xffffffff


	//   ....[2]....
        /*009c*/ 	.word	0xffffffff


	//   ....[3]....
        /*00a0*/ 	.word	0xffffffff


	//   ....[4]....
        /*00a4*/ 	.word	0xffffffff


	//   ....[5]....
        /*00a8*/ 	.word	0xffffffff


	//   ....[6]....
        /*00ac*/ 	.word	0xffffffff


	//   ....[7]....
        /*00b0*/ 	.word	0xffffffff


	//   ....[8]....
        /*00b4*/ 	.word	0xffffffff


	//   ....[9]....
        /*00b8*/ 	.word	0xffffffff


	//   ....[10]....
        /*00bc*/ 	.word	0xffffffff


	//   ....[11]....
        /*00c0*/ 	.word	0xffffffff


	//   ....[12]....
        /*00c4*/ 	.word	0xffffffff


	//   ....[13]....
        /*00c8*/ 	.word	0xffffffff


	//   ....[14]....
        /*00cc*/ 	.word	0xffffffff


	//   ....[15]....
        /*00d0*/ 	.word	0xffffffff


	//   ....[16]....
        /*00d4*/ 	.word	0x0500000f


	//   ....[17]....
        /*00d8*/ 	.word	0x0500000f


	//   ....[18]....
        /*00dc*/ 	.word	0x0500000f


	//   ....[19]....
        /*00e0*/ 	.word	0x0500000f


	//----- nvinfo : EIATTR_COOP_GROUP_INSTR_OFFSETS
	.align		4
.L_545:
        /*00e4*/ 	.byte	0x04, 0x28
        /*00e6*/ 	.short	(.L_547 - .L_546)


	//   ....[0]....
.L_546:
        /*00e8*/ 	.word	0x00000070


	//   ....[1]....
        /*00ec*/ 	.word	0x000001a0


	//   ....[2]....
        /*00f0*/ 	.word	0x000001f0


	//   ....[3]....
        /*00f4*/ 	.word	0x000003e0


	//   ....[4]....
        /*00f8*/ 	.word	0x00000620


	//   ....[5]....
        /*00fc*/ 	.word	0x00001510


	//   ....[6]....
        /*0100*/ 	.word	0x00006f70


	//   ....[7]....
        /*0104*/ 	.word	0x00007a60


	//   ....[8]....
        /*0108*/ 	.word	0x00007d90


	//   ....[9]....
        /*010c*/ 	.word	0x00008120


	//   ....[10]....
        /*0110*/ 	.word	0x000083f0


	//   ....[11]....
        /*0114*/ 	.word	0x00008630


	//   ....[12]....
        /*0118*/ 	.word	0x000088a0


	//   ....[13]....
        /*011c*/ 	.word	0x00008b80


	//   ....[14]....
        /*0120*/ 	.word	0x00008da0


	//   ....[15]....
        /*0124*/ 	.word	0x00008f30


	//   ....[16]....
        /*0128*/ 	.word	0x0000bf40


	//   ....[17]....
        /*012c*/ 	.word	0x0000c0b0


	//   ....[18]....
        /*0130*/ 	.word	0x0000c120


	//   ....[19]....
        /*0134*/ 	.word	0x0000c190


	//----- nvinfo : EIATTR_REG_RECONFIG
	.align		4
.L_547:
        /*0138*/ 	.byte	0x01, 0x54
	.zero		2


	//----- nvinfo : EIATTR_SYSCALL_OFFSETS
	.align		4
        /*013c*/ 	.byte	0x04, 0x46
        /*013e*/ 	.short	(.L_549 - .L_548)


	//   ....[0]....
.L_548:
        /*0140*/ 	.word	0x00001170


	//   ....[1]....
        /*0144*/ 	.word	0x00001260


	//   ....[2]....
        /*0148*/ 	.word	0x000013c0


	//   ....[3]....
        /*014c*/ 	.word	0x000014b0


	//   ....[4]....
        /*0150*/ 	.word	0x00001730


	//----- nvinfo : EIATTR_MBARRIER_INSTR_OFFSETS
	.align		4
.L_549:
        /*0154*/ 	.byte	0x04, 0x39
        /*0156*/ 	.short	(.L_551 - .L_550)


	//   ....[0]....
.L_550:
        /*0158*/ 	.word	0x00000290
        /*015c*/ 	.word	0x000000ff
        /*0160*/ 	.word	0x00026800
        /*0164*/ 	.short	0x0100
        /*0166*/ 	.byte	0x06
	.zero		1


	//   ....[1]....
        /*0168*/ 	.word	0x00000390
        /*016c*/ 	.word	0x000000ff
        /*0170*/ 	.word	0x00026810
        /*0174*/ 	.short	0x0100
        /*0176*/ 	.byte	0x08
	.zero		1


	//   ....[2]....
        /*0178*/ 	.word	0x000003a0
        /*017c*/ 	.word	0x000000ff
        /*0180*/ 	.word	0x00026820
        /*0184*/ 	.short	0x0100
        /*0186*/ 	.byte	0x08
	.zero		1


	//   ....[3]....
        /*0188*/ 	.word	0x000003b0
        /*018c*/ 	.word	0x000000ff
        /*0190*/ 	.word	0x00026818
        /*0194*/ 	.short	0x0100
        /*0196*/ 	.byte	0x08
	.zero		1


	//   ....[4]....
        /*0198*/ 	.word	0x000003c0
        /*019c*/ 	.word	0x000000ff
        /*01a0*/ 	.word	0x00026828
        /*01a4*/ 	.short	0x0100
        /*01a6*/ 	.byte	0x08
	.zero		1


	//   ....[5]....
        /*01a8*/ 	.word	0x000004f0
        /*01ac*/ 	.word	0x000000ff
        /*01b0*/ 	.word	0x00026830
        /*01b4*/ 	.short	0x0100
        /*01b6*/ 	.byte	0x08
	.zero		1


	//   ....[6]....
        /*01b8*/ 	.word	0x00000500
        /*01bc*/ 	.word	0x000000ff
        /*01c0*/ 	.word	0x00026840
        /*01c4*/ 	.short	0x0100
        /*01c6*/ 	.byte	0x08
	.zero		1


	//   ....[7]....
        /*01c8*/ 	.word	0x00000510
        /*01cc*/ 	.word	0x000000ff
        /*01d0*/ 	.word	0x00026838
        /*01d4*/ 	.short	0x0100
        /*01d6*/ 	.byte	0x08
	.zero		1


	//   ....[8]....
        /*01d8*/ 	.word	0x00000520
        /*01dc*/ 	.word	0x000000ff
        /*01e0*/ 	.word	0x00026848
        /*01e4*/ 	.short	0x0100
        /*01e6*/ 	.byte	0x08
	.zero		1


	//   ....[9]....
        /*01e8*/ 	.word	0x00001550
        /*01ec*/ 	.word	0x000000ed
        /*01f0*/ 	.word	0x00026800
        /*01f4*/ 	.short	0x010a
        /*01f6*/ 	.byte	0x3f
	.zero		1


	//   ....[10]....
        /*01f8*/ 	.word	0x000015f0
        /*01fc*/ 	.word	0x000000ed
        /*0200*/ 	.word	0x00026800
        /*0204*/ 	.short	0x010a
        /*0206*/ 	.byte	0x3f
	.zero		1


	//   ....[11]....
        /*0208*/ 	.word	0x00001f80
        /*020c*/ 	.word	0x000000ff
        /*0210*/ 	.word	0x00026810
        /*0214*/ 	.short	0x010a
        /*0216*/ 	.byte	0x07
	.zero		1


	//   ....[12]....
        /*0218*/ 	.word	0x00001fc0
        /*021c*/ 	.word	0x000000ff
        /*0220*/ 	.word	0x00026810
        /*0224*/ 	.short	0x010a
        /*0226*/ 	.byte	0x07
	.zero		1


	//   ....[13]....
        /*0228*/ 	.word	0x00002400
        /*022c*/ 	.word	0x000000ff
        /*0230*/ 	.word	0x00026830
        /*0234*/ 	.short	0x010a
        /*0236*/ 	.byte	0x07
	.zero		1


	//   ....[14]....
        /*0238*/ 	.word	0x00002730
        /*023c*/ 	.word	0x000000ff
        /*0240*/ 	.word	0x00026830
        /*0244*/ 	.short	0x010a
        /*0246*/ 	.byte	0x07
	.zero		1


	//   ....[15]....
        /*0248*/ 	.word	0x00004d10
        /*024c*/ 	.word	0x000000ff
        /*0250*/ 	.word	0x00000000
        /*0254*/ 	.short	0x0101
        /*0256*/ 	.byte	0x0a
	.zero		1


	//   ....[16]....
        /*0258*/ 	.word	0x00005020
        /*025c*/ 	.word	0x000000ff
        /*0260*/ 	.word	0x00000000
        /*0264*/ 	.short	0x0101
        /*0266*/ 	.byte	0x07
	.zero		1


	//   ....[17]....
        /*0268*/ 	.word	0x00009c30
        /*026c*/ 	.word	0x0000000f
        /*0270*/ 	.word	0x00026820
        /*0274*/ 	.short	0x010a
        /*0276*/ 	.byte	0x3f
	.zero		1


	//   ....[18]....
        /*0278*/ 	.word	0x0000a540
        /*027c*/ 	.word	0x0000000f
        /*0280*/ 	.word	0x00026840
        /*0284*/ 	.short	0x010a
        /*0286*/ 	.byte	0x3f
	.zero		1


	//   ....[19]....
        /*0288*/ 	.word	0x0000a880
        /*028c*/ 	.word	0x0000000f
        /*0290*/ 	.word	0x00026828
        /*0294*/ 	.short	0x010a
        /*0296*/ 	.byte	0x3f
	.zero		1


	//   ....[20]....
        /*0298*/ 	.word	0x0000abc0
        /*029c*/ 	.word	0x0000000f
        /*02a0*/ 	.word	0x00026848
        /*02a4*/ 	.short	0x010a
        /*02a6*/ 	.byte	0x3f
	.zero		1


	//   ....[21]....
        /*02a8*/ 	.word	0x0000aea0
        /*02ac*/ 	.word	0x0000000f
        /*02b0*/ 	.word	0x00026820
        /*02b4*/ 	.short	0x010a
        /*02b6*/ 	.byte	0x3f
	.zero		1


	//   ....[22]....
        /*02b8*/ 	.word	0x0000b250
        /*02bc*/ 	.word	0x0000000f
        /*02c0*/ 	.word	0x00026840
        /*02c4*/ 	.short	0x010a
        /*02c6*/ 	.byte	0x3f
	.zero		1


	//   ....[23]....
        /*02c8*/ 	.word	0x0000b560
        /*02cc*/ 	.word	0x0000000f
        /*02d0*/ 	.word	0x00026828
        /*02d4*/ 	.short	0x010a
        /*02d6*/ 	.byte	0x3f
	.zero		1


	//   ....[24]....
        /*02d8*/ 	.word	0x0000b8e0
        /*02dc*/ 	.word	0x00000003
        /*02e0*/ 	.word	0x00026840
        /*02e4*/ 	.short	0x010a
        /*02e6*/ 	.byte	0x3f
	.zero		1


	//   ....[25]....
        /*02e8*/ 	.word	0x0000bdb0
        /*02ec*/ 	.word	0x00000007
        /*02f0*/ 	.word	0x00000000
        /*02f4*/ 	.short	0x010a
        /*02f6*/ 	.byte	0x3f
	.zero		1


	//   ....[26]....
        /*02f8*/ 	.word	0x0000be00
        /*02fc*/ 	.word	0x00000003
        /*0300*/ 	.word	0x00000000
        /*0304*/ 	.short	0x010a
        /*0306*/ 	.byte	0x3f
	.zero		1


	//   ....[27]....
        /*0308*/ 	.word	0x0000be60
        /*030c*/ 	.word	0x00000005
        /*0310*/ 	.word	0x00000000
        /*0314*/ 	.short	0x010a
        /*0316*/ 	.byte	0x3f
	.zero		1


	//   ....[28]....
        /*0318*/ 	.word	0x0000be90
        /*031c*/ 	.word	0x00000003
        /*0320*/ 	.word	0x00000000
        /*0324*/ 	.short	0x010a
        /*0326*/ 	.byte	0x3f
	.zero		1


	//   ....[29]....
        /*0328*/ 	.word	0x0000bf70
        /*032c*/ 	.word	0x000000ed
        /*0330*/ 	.word	0x00026800
        /*0334*/ 	.short	0x010a
        /*0336*/ 	.byte	0x3f
	.zero		1


	//   ....[30]....
        /*0338*/ 	.word	0x0000bfd0
        /*033c*/ 	.word	0x00000005
        /*0340*/ 	.word	0x00026810
        /*0344*/ 	.short	0x010a
        /*0346*/ 	.byte	0x3f
	.zero		1


	//   ....[31]....
        /*0348*/ 	.word	0x0000c030
        /*034c*/ 	.word	0x00000079
        /*0350*/ 	.word	0x00026830
        /*0354*/ 	.short	0x010a
        /*0356*/ 	.byte	0x3f
	.zero		1


	//   ....[32]....
        /*0358*/ 	.word	0x0000c1d0
        /*035c*/ 	.word	0x0000000f
        /*0360*/ 	.word	0x00026820
        /*0364*/ 	.short	0x010a
        /*0366*/ 	.byte	0x3f
	.zero		1


	//   ....[33]....
        /*0368*/ 	.word	0x0000c220
        /*036c*/ 	.word	0x0000000f
        /*0370*/ 	.word	0x00026840
        /*0374*/ 	.short	0x010a
        /*0376*/ 	.byte	0x3f
	.zero		1


	//   ....[34]....
        /*0378*/ 	.word	0x0000c270
        /*037c*/ 	.word	0x0000000f
        /*0380*/ 	.word	0x00026828
        /*0384*/ 	.short	0x010a
        /*0386*/ 	.byte	0x3f
	.zero		1


	//   ....[35]....
        /*0388*/ 	.word	0x0000c2c0
        /*038c*/ 	.word	0x0000000f
        /*0390*/ 	.word	0x00026848
        /*0394*/ 	.short	0x010a
        /*0396*/ 	.byte	0x3f
	.zero		1


	//   ....[36]....
        /*0398*/ 	.word	0x0000c320
        /*039c*/ 	.word	0x0000000f
        /*03a0*/ 	.word	0x00026820
        /*03a4*/ 	.short	0x010a
        /*03a6*/ 	.byte	0x3f
	.zero		1


	//   ....[37]....
        /*03a8*/ 	.word	0x0000c370
        /*03ac*/ 	.word	0x0000000f
        /*03b0*/ 	.word	0x00026840
        /*03b4*/ 	.short	0x010a
        /*03b6*/ 	.byte	0x3f
	.zero		1


	//   ....[38]....
        /*03b8*/ 	.word	0x0000c3c0
        /*03bc*/ 	.word	0x0000000f
        /*03c0*/ 	.word	0x00026828
        /*03c4*/ 	.short	0x010a
        /*03c6*/ 	.byte	0x3f
	.zero		1


	//   ....[39]....
        /*03c8*/ 	.word	0x0000c410
        /*03cc*/ 	.word	0x00000003
        /*03d0*/ 	.word	0x00026840
        /*03d4*/ 	.short	0x010a
        /*03d6*/ 	.byte	0x3f
	.zero		1


	//   ....[40]....
        /*03d8*/ 	.word	0x0000c4e0
        /*03dc*/ 	.word	0x00000007
        /*03e0*/ 	.word	0x00000000
        /*03e4*/ 	.short	0x010a
        /*03e6*/ 	.byte	0x3f
	.zero		1


	//   ....[41]....
        /*03e8*/ 	.word	0x0000c530
        /*03ec*/ 	.word	0x00000003
        /*03f0*/ 	.word	0x00000000
        /*03f4*/ 	.short	0x010a
        /*03f6*/ 	.byte	0x3f
	.zero		1


	//   ....[42]....
        /*03f8*/ 	.word	0x0000c580
        /*03fc*/ 	.word	0x00000005
        /*0400*/ 	.word	0x00000000
        /*0404*/ 	.short	0x010a
        /*0406*/ 	.byte	0x3f
	.zero		1


	//----- nvinfo : EIATTR_NUM_MBARRIERS
	.align		4
.L_551:
        /*0408*/ 	.byte	0x03, 0x38
        /*040a*/ 	.short	0x0009


	//----- nvinfo : EIATTR_EXIT_INSTR_OFFSETS
	.align		4
        /*040c*/ 	.byte	0x04, 0x1c
        /*040e*/ 	.short	(.L_553 - .L_552)


	//   ....[0]....
.L_552:
        /*0410*/ 	.word	0x0000bee0


	//----- nvinfo : EIATTR_MAX_THREADS
	.align		4
.L_553:
        /*0414*/ 	.byte	0x04, 0x05
        /*0416*/ 	.short	(.L_555 - .L_554)
.L_554:
        /*0418*/ 	.word	0x00000180
        /*041c*/ 	.word	0x00000001
        /*0420*/ 	.word	0x00000001


	//----- nvinfo : EIATTR_CRS_STACK_SIZE
	.align		4
.L_555:
        /*0424*/ 	.byte	0x04, 0x1e
        /*0426*/ 	.short	(.L_557 - .L_556)
.L_556:
        /*0428*/ 	.word	0x00000000


	//----- nvinfo : EIATTR_CBANK_PARAM_SIZE
	.align		4
.L_557:
        /*042c*/ 	.byte	0x03, 0x19
        /*042e*/ 	.short	0x06f0


	//----- nvinfo : EIATTR_PARAM_CBANK
	.align		4
        /*0430*/ 	.byte	0x04, 0x0a
        /*0432*/ 	.short	(.L_559 - .L_558)
	.align		4
.L_558:
        /*0434*/ 	.word	index@(.nv.constant0._ZN7cutlass13device_kernelIN5flash11enable_sm90INS1_16FlashAttnBwdSm90INS1_25CollectiveMainloopBwdSm90ILi2ELi2ELi2EN4cute5tupleIJNS5_1CILi1EEES8_S8_EEENS6_IJNS7_ILi64EEENS7_ILi128EEENS7_ILi96EEEEEENS_10bfloat16_tEfNS_4arch4Sm90ELb0ELb1ELb1ELb1ELb1ELb1ELb0ELb0ELi2ELi1ELi2ELi1ELb1EEENS1_21CollectiveEpilogueBwdISD_SE_SG_Li256ELb1ELb0ELi1EEENS1_19SingleTileSchedulerILb1ELb0ELb0ELi128EEEEEEEEEvNT_6ParamsE)
        /*0438*/ 	.short	0x0210
        /*043a*/ 	.short	0x06f0


	//----- nvinfo : EIATTR_SW_WAR
	.align		4
.L_559:
        /*043c*/ 	.byte	0x04, 0x36
        /*043e*/ 	.short	(.L_561 - .L_560)
.L_560:
        /*0440*/ 	.word	0x00000008
.L_561:


//--------------------- .nv.info._ZN7cutlass13device_kernelIN5flash11enable_sm90INS1_16FlashAttnBwdSm90INS1_25CollectiveMainloopBwdSm90ILi2ELi2ELi2EN4cute5tupleIJNS5_1CILi1EEES8_S8_EEENS6_IJNS7_ILi64EEENS7_ILi128EEENS7_ILi96EEEEEENS_10bfloat16_tEfNS_4arch4Sm90ELb0ELb1ELb1ELb1ELb0ELb1ELb0ELb0ELi2ELi1ELi2ELi1ELb1EEENS1_24CollectiveEpilogueBwdGQAISD_fSG_Li256ELb1ELb0EEENS1_19SingleTileSchedulerILb1ELb0ELb0ELi128EEEEEEEEEvNT_6ParamsE --------------------------
	.section	.nv.info._ZN7cutlass13device_kernelIN5flash11enable_sm90INS1_16FlashAttnBwdSm90INS1_25CollectiveMainloopBwdSm90ILi2ELi2ELi2EN4cute5tupleIJNS5_1CILi1EEES8_S8_EEENS6_IJNS7_ILi64EEENS7_ILi128EEENS7_ILi96EEEEEENS_10bfloat16_tEfNS_4arch4Sm90ELb0ELb1ELb1ELb1ELb0ELb1ELb0ELb0ELi2ELi1ELi2ELi1ELb1EEENS1_24CollectiveEpilogueBwdGQAISD_fSG_Li256ELb1ELb0EEENS1_19SingleTileSchedulerILb1ELb0ELb0ELi128EEEEEEEEEvNT_6ParamsE,"",@"SHT_CUDA_INFO"
	.sectionflags	@""
	.align	4


	//----- nvinfo : EIATTR_CUDA_API_VERSION
	.align		4
        /*0000*/ 	.byte	0x04, 0x37
        /*0002*/ 	.short	(.L_563 - .L_562)
.L_562:
        /*0004*/ 	.word	0x00000082


	//----- nvinfo : EIATTR_KPARAM_INFO
	.align		4
.L_563:
        /*0008*/ 	.byte	0x04, 0x17
        /*000a*/ 	.short	(.L_565 - .L_564)
.L_564:
        /*000c*/ 	.word	0x00000000
        /*0010*/ 	.short	0x0000
        /*0012*/ 	.short	0x0070
        /*0014*/ 	.byte	0x00, 0xf0, 0x01, 0x1a


	//----- nvinfo : EIATTR_SPARSE_MMA_MASK
	.align		4
.L_565:
        /*0018*/ 	.byte	0x03, 0x50
        /*001a*/ 	.short	0x0000


	//----- nvinfo : EIATTR_MAXREG_COUNT
	.align		4
        /*001c*/ 	.byte	0x03, 0x1b
        /*001e*/ 	.short	0x00a8


	//----- nvinfo : EIATTR_NUM_BARRIERS
	.align		4
        /*0020*/ 	.byte	0x02, 0x4c
        /*0022*/ 	.byte	0x10
	.zero		1


	//----- nvinfo : EIATTR_EXTERNS
	.align		4
        /*0024*/ 	.byte	0x04, 0x0f
        /*0026*/ 	.short	(.L_567 - .L_566)


	//   ....[0]....
	.align		4
.L_566:
        /*0028*/ 	.word	index@(__assertfail)


	//----- nvinfo : EIATTR_ANNOTATIONS
	.align		4
.L_567:
        /*002c*/ 	.byte	0x04, 0x55
        /*002e*/ 	.short	(.L_569 - .L_568)


	//   ....[0]....
.L_568:
        /*0030*/ 	.word	0x00000001
        /*0034*/ 	.byte	0x30, 0x1b, 0x00, 0x00, 0x01, 0x00, 0x00, 0x00, 0x20, 0x2d, 0x00, 0x00, 0x01, 0x00, 0x00, 0x00
        /*0044*/ 	.byte	0x90, 0x80, 0x00, 0x00, 0x01, 0x00, 0x00, 0x00, 0x20, 0x83, 0x00, 0x00, 0x01, 0x00, 0x00, 0x00
        /*0054*/ 	.byte	0x60, 0x90, 0x00, 0x00, 0x01, 0x00, 0x00, 0x00, 0x80, 0x90, 0x00, 0x00, 0x01, 0x00, 0x00, 0x00
        /*0064*/ 	.byte	0x60, 0x94, 0x00, 0x00


	//----- nvinfo : EIATTR_MERCURY_ISA_VERSION
	.align		4
.L_569:
        /*0068*/ 	.byte	0x03, 0x5f
        /*006a*/ 	.short	0x0101


	//----- nvinfo : EIATTR_INT_WARP_WIDE_INSTR_OFFSETS
	.align		4
        /*006c*/ 	.byte	0x04, 0x31
        /*006e*/ 	.short	(.L_571 - .L_570)


	//   ....[0]....
.L_570:
        /*0070*/ 	.word	0x00000190


	//   ....[1]....
        /*0074*/ 	.word	0x000001c0


	//----- nvinfo : EIATTR_COOP_GROUP_MASK_REGIDS
	.align		4
.L_571:
        /*0078*/ 	.byte	0x04, 0x29
        /*007a*/ 	.short	(.L_573 - .L_572)


	//   ....[0]....
.L_572:
        /*007c*/ 	.word	0xffffffff


	//   ....[1]....
        /*0080*/ 	.word	0xffffffff


	//   ....[2]....
        /*0084*/ 	.word	0xffffffff


	//   ....[3]....
        /*0088*/ 	.word	0xffffffff


	//   ....[4]....
        /*008c*/ 	.word	0xffffffff


	//   ....[5]....
        /*0090*/ 	.word	0xffffffff


	//   ....[6]....
        /*0094*/ 	.word	0xffffffff


	//   ....[7]....
        /*0098*/ 	.word	0x0500000f


	//----- nvinfo : EIATTR_COOP_GROUP_INSTR_OFFSETS
	.align		4
.L_573:
        /*009c*/ 	.byte	0x04, 0x28
        /*009e*/ 	.short	(.L_575 - .L_574)


	//   ....[0]....
.L_574:
        /*00a0*/ 	.word	0x00000070


	//   ....[1]....
        /*00a4*/ 	.word	0x000001a0


	//   ....[2]....
        /*00a8*/ 	.word	0x000001f0


	//   ....[3]....
        /*00ac*/ 	.word	0x000003e0


	//   ....[4]....
        /*00b0*/ 	.word	0x00000620


	//   ....[5]....
        /*00b4*/ 	.word	0x00001510


	//   ....[6]....
        /*00b8*/ 	.word	0x00005cd0


	//   ....[7]....
        /*00bc*/ 	.word	0x00009da0


	//----- nvinfo : EIATTR_REG_RECONFIG
	.align		4
.L_575:
        /*00c0*/ 	.byte	0x01, 0x54
	.zero		2


	//----- nvinfo : EIATTR_SYSCALL_OFFSETS
	.align		4
        /*00c4*/ 	.byte	0x04, 0x46
        /*00c6*/ 	.short	(.L_577 - .L_576)


	//   ....[0]....
.L_576:
        /*00c8*/ 	.word	0x00001170


	//   ....[1]....
        /*00cc*/ 	.word	0x00001260


	//   ....[2]....
        /*00d0*/ 	.word	0x000013c0


	//   ....[3]....
        /*00d4*/ 	.word	0x000014b0


	//   ....[4]....
        /*00d8*/ 	.word	0x00001730


	//----- nvinfo : EIATTR_MBARRIER_INSTR_OFFSETS
	.align		4
.L_577:
        /*00dc*/ 	.byte	0x04, 0x39
        /*00de*/ 	.short	(.L_579 - .L_578)


	//   ....[0]....
.L_578:
        /*00e0*/ 	.word	0x00000290
        /*00e4*/ 	.word	0x000000ff
        /*00e8*/ 	.word	0x00026800
        /*00ec*/ 	.short	0x0100
        /*00ee*/ 	.byte	0x06
	.zero		1


	//   ....[1]....
        /*00f0*/ 	.word	0x00000390
        /*00f4*/ 	.word	0x000000ff
        /*00f8*/ 	.word	0x00026810
        /*00fc*/ 	.short	0x0100
        /*00fe*/ 	.byte	0x08
	.zero		1


	//   ....[2]....
        /*0100*/ 	.word	0x000003a0
        /*0104*/ 	.word	0x000000ff
        /*0108*/ 	.word	0x00026820
        /*010c*/ 	.short	0x0100
        /*010e*/ 	.byte	0x08
	.zero		1


	//   ....[3]....
        /*0110*/ 	.word	0x000003b0
        /*0114*/ 	.word	0x000000ff
        /*0118*/ 	.word	0x00026818
        /*011c*/ 	.short	0x0100
        /*011e*/ 	.byte	0x08
	.zero		1


	//   ....[4]....
        /*0120*/ 	.word	0x000003c0
        /*0124*/ 	.word	0x000000ff
        /*0128*/ 	.word	0x00026828
        /*012c*/ 	.short	0x0100
        /*012e*/ 	.byte	0x08
	.zero		1


	//   ....[5]....
        /*0130*/ 	.word	0x000004f0
        /*0134*/ 	.word	0x000000ff
        /*0138*/ 	.word	0x00026830
        /*013c*/ 	.short	0x0100
        /*013e*/ 	.byte	0x08
	.zero		1


	//   ....[6]....
        /*0140*/ 	.word	0x00000500
        /*0144*/ 	.word	0x000000ff
        /*0148*/ 	.word	0x00026840
        /*014c*/ 	.short	0x0100
        /*014e*/ 	.byte	0x08
	.zero		1


	//   ....[7]....
        /*0150*/ 	.word	0x00000510
        /*0154*/ 	.word	0x000000ff
        /*0158*/ 	.word	0x00026838
        /*015c*/ 	.short	0x0100
        /*015e*/ 	.byte	0x08
	.zero		1


	//   ....[8]....
        /*0160*/ 	.word	0x00000520
        /*0164*/ 	.word	0x000000ff
        /*0168*/ 	.word	0x00026848
        /*016c*/ 	.short	0x0100
        /*016e*/ 	.byte	0x08
	.zero		1


	//   ....[9]....
        /*0170*/ 	.word	0x00001550
        /*0174*/ 	.word	0x000000ed
        /*0178*/ 	.word	0x00026800
        /*017c*/ 	.short	0x010a
        /*017e*/ 	.byte	0x3f
	.zero		1


	//   ....[10]....
        /*0180*/ 	.word	0x000015f0
        /*0184*/ 	.word	0x000000ed
        /*0188*/ 	.word	0x00026800
        /*018c*/ 	.short	0x010a
        /*018e*/ 	.byte	0x3f
	.zero		1


	//   ....[11]....
        /*0190*/ 	.word	0x00001f80
        /*0194*/ 	.word	0x000000ff
        /*0198*/ 	.word	0x00026810
        /*019c*/ 	.short	0x010a
        /*019e*/ 	.byte	0x07
	.zero		1


	//   ....[12]....
        /*01a0*/ 	.word	0x00001fc0
        /*01a4*/ 	.word	0x000000ff
        /*01a8*/ 	.word	0x00026810
        /*01ac*/ 	.short	0x010a
        /*01ae*/ 	.byte	0x07
	.zero		1


	//   ....[13]....
        /*01b0*/ 	.word	0x00002400
        /*01b4*/ 	.word	0x000000ff
        /*01b8*/ 	.word	0x00026830
        /*01bc*/ 	.short	0x010a
        /*01be*/ 	.byte	0x07
	.zero		1


	//   ....[14]....
        /*01c0*/ 	.word	0x00002730
        /*01c4*/ 	.word	0x000000ff
        /*01c8*/ 	.word	0x00026830
        /*01cc*/ 	.short	0x010a
        /*01ce*/ 	.byte	0x07
	.zero		1


	//   ....[15]....
        /*01d0*/ 	.word	0x00004d10
        /*01d4*/ 	.word	0x000000ff
        /*01d8*/ 	.word	0x00000000
        /*01dc*/ 	.short	0x0101
        /*01de*/ 	.byte	0x0a
	.zero		1


	//   ....[16]....
        /*01e0*/ 	.word	0x00005020
        /*01e4*/ 	.word	0x000000ff
        /*01e8*/ 	.word	0x00000000
        /*01ec*/ 	.short	0x0101
        /*01ee*/ 	.byte	0x07
	.zero		1


	//   ....[17]....
        /*01f0*/ 	.word	0x00007a90
        /*01f4*/ 	.word	0x0000000f
        /*01f8*/ 	.word	0x00026820
        /*01fc*/ 	.short	0x010a
        /*01fe*/ 	.byte	0x3f
	.zero		1


	//   ....[18]....
        /*0200*/ 	.word	0x000083a0
        /*0204*/ 	.word	0x0000000f
        /*0208*/ 	.word	0x00026840
        /*020c*/ 	.short	0x010a
        /*020e*/ 	.byte	0x3f
	.zero		1


	//   ....[19]....
        /*0210*/ 	.word	0x000086e0
        /*0214*/ 	.word	0x0000000f
        /*0218*/ 	.word	0x00026828
        /*021c*/ 	.short	0x010a
        /*021e*/ 	.byte	0x3f
	.zero		1


	//   ....[20]....
        /*0220*/ 	.word	0x00008a20
        /*0224*/ 	.word	0x0000000f
        /*0228*/ 	.word	0x00026848
        /*022c*/ 	.short	0x010a
        /*022e*/ 	.byte	0x3f
	.zero		1


	//   ....[21]....
        /*0230*/ 	.word	0x00008d00
        /*0234*/ 	.word	0x0000000f
        /*0238*/ 	.word	0x00026820
        /*023c*/ 	.short	0x010a
        /*023e*/ 	.byte	0x3f
	.zero		1


	//   ....[22]....
        /*0240*/ 	.word	0x000090b0
        /*0244*/ 	.word	0x0000000f
        /*0248*/ 	.word	0x00026840
        /*024c*/ 	.short	0x010a
        /*024e*/ 	.byte	0x3f
	.zero		1


	//   ....[23]....
        /*0250*/ 	.word	0x000093c0
        /*0254*/ 	.word	0x0000000f
        /*0258*/ 	.word	0x00026828
        /*025c*/ 	.short	0x010a
        /*025e*/ 	.byte	0x3f
	.zero		1


	//   ....[24]....
        /*0260*/ 	.word	0x00009740
        /*0264*/ 	.word	0x00000003
        /*0268*/ 	.word	0x00026840
        /*026c*/ 	.short	0x010a
        /*026e*/ 	.byte	0x3f
	.zero		1


	//   ....[25]....
        /*0270*/ 	.word	0x00009c10
        /*0274*/ 	.word	0x00000007
        /*0278*/ 	.word	0x00000000
        /*027c*/ 	.short	0x010a
        /*027e*/ 	.byte	0x3f
	.zero		1


	//   ....[26]....
        /*0280*/ 	.word	0x00009c60
        /*0284*/ 	.word	0x00000003
        /*0288*/ 	.word	0x00000000
        /*028c*/ 	.short	0x010a
        /*028e*/ 	.byte	0x3f
	.zero		1


	//   ....[27]....
        /*0290*/ 	.word	0x00009cc0
        /*0294*/ 	.word	0x00000005
        /*0298*/ 	.word	0x00000000
        /*029c*/ 	.short	0x010a
        /*029e*/ 	.byte	0x3f
	.zero		1


	//   ....[28]....
        /*02a0*/ 	.word	0x00009cf0
        /*02a4*/ 	.word	0x00000003
        /*02a8*/ 	.word	0x00000000
        /*02ac*/ 	.short	0x010a
        /*02ae*/ 	.byte	0x3f
	.zero		1


	//   ....[29]....
        /*02b0*/ 	.word	0x00009dd0
        /*02b4*/ 	.word	0x000000ed
        /*02b8*/ 	.word	0x00026800
        /*02bc*/ 	.short	0x010a
        /*02be*/ 	.byte	0x3f
	.zero		1


	//   ....[30]....
        /*02c0*/ 	.word	0x00009e30
        /*02c4*/ 	.word	0x00000005
        /*02c8*/ 	.word	0x00026810
        /*02cc*/ 	.short	0x010a
        /*02ce*/ 	.byte	0x3f
	.zero		1


	//   ....[31]....
        /*02d0*/ 	.word	0x00009e90
        /*02d4*/ 	.word	0x00000079
        /*02d8*/ 	.word	0x00026830
        /*02dc*/ 	.short	0x010a
        /*02de*/ 	.byte	0x3f
	.zero		1


	//   ....[32]....
        /*02e0*/ 	.word	0x00009ee0
        /*02e4*/ 	.word	0x0000000f
        /*02e8*/ 	.word	0x00026820
        /*02ec*/ 	.short	0x010a
        /*02ee*/ 	.byte	0x3f
	.zero		1


	//   ....[33]....
        /*02f0*/ 	.word	0x00009f30
        /*02f4*/ 	.word	0x0000000f
        /*02f8*/ 	.word	0x00026840
        /*02fc*/ 	.short	0x010a
        /*02fe*/ 	.byte	0x3f
	.zero		1


	//   ....[34]....
        /*0300*/ 	.word	0x00009f80
        /*0304*/ 	.word	0x0000000f
        /*0308*/ 	.word	0x00026828
        /*030c*/ 	.short	0x010a
        /*030e*/ 	.byte	0x3f
	.zero		1


	//   ....[35]....
        /*0310*/ 	.word	0x00009fd0
        /*0314*/ 	.word	0x0000000f
        /*0318*/ 	.word	0x00026848
        /*031c*/ 	.short	0x010a
        /*031e*/ 	.byte	0x3f
	.zero		1


	//   ....[36]....
        /*0320*/ 	.word	0x0000a030
        /*0324*/ 	.word	0x0000000f
        /*0328*/ 	.word	0x00026820
        /*032c*/ 	.short	0x010a
        /*032e*/ 	.byte	0x3f
	.zero		1


	//   ....[37]....
        /*0330*/ 	.word	0x0000a080
        /*0334*/ 	.word	0x0000000f
        /*0338*/ 	.word	0x00026840
        /*033c*/ 	.short	0x010a
        /*033e*/ 	.byte	0x3f
	.zero		1


	//   ....[38]....
        /*0340*/ 	.word	0x0000a0d0
        /*0344*/ 	.word	0x0000000f
        /*0348*/ 	.word	0x00026828
        /*034c*/ 	.short	0x010a
        /*034e*/ 	.byte	0x3f
	.zero		1


	//   ....[39]....
        /*0350*/ 	.word	0x0000a120
        /*0354*/ 	.word	0x00000003
        /*0358*/ 	.word	0x00026840
        /*035c*/ 	.short	0x010a
        /*035e*/ 	.byte	0x3f
	.zero		1


	//   ....[40]....
        /*0360*/ 	.word	0x0000a1f0
        /*0364*/ 	.word	0x00000007
        /*0368*/ 	.word	0x00000000
        /*036c*/ 	.short	0x010a
        /*036e*/ 	.byte	0x3f
	.zero		1


	//   ....[41]....
        /*0370*/ 	.word	0x0000a240
        /*0374*/ 	.word	0x00000003
        /*0378*/ 	.word	0x00000000
        /*037c*/ 	.short	0x010a
        /*037e*/ 	.byte	0x3f
	.zero		1


	//   ....[42]....
        /*0380*/ 	.word	0x0000a290
        /*0384*/ 	.word	0x00000005
        /*0388*/ 	.word	0x00000000
        /*038c*/ 	.short	0x010a
        /*038e*/ 	.byte	0x3f
	.zero		1


	//----- nvinfo : EIATTR_NUM_MBARRIERS
	.align		4
.L_579:
        /*0390*/ 	.byte	0x03, 0x38
        /*0392*/ 	.short	0x0009


	//----- nvinfo : EIATTR_EXIT_INSTR_OFFSETS
	.align		4
        /*0394*/ 	.byte	0x04, 0x1c
        /*0396*/ 	.short	(.L_581 - .L_580)


	//   ....[0]....
.L_580:
        /*0398*/ 	.word	0x00009d40


	//----- nvinfo : EIATTR_MAX_THREADS
	.align		4
.L_581:
        /*039c*/ 	.byte	0x04, 0x05
        /*039e*/ 	.short	(.L_583 - .L_582)
.L_582:
        /*03a0*/ 	.word	0x00000180
        /*03a4*/ 	.word	0x00000001
        /*03a8*/ 	.word	0x00000001


	//----- nvinfo : EIATTR_CRS_STACK_SIZE
	.align		4
.L_583:
        /*03ac*/ 	.byte	0x04, 0x1e
        /*03ae*/ 	.short	(.L_585 - .L_584)
.L_584:
        /*03b0*/ 	.word	0x00000000


	//----- nvinfo : EIATTR_CBANK_PARAM_SIZE
	.align		4
.L_585:
        /*03b4*/ 	.byte	0x03, 0x19
        /*03b6*/ 	.short	0x06f0


	//----- nvinfo : EIATTR_PARAM_CBANK
	.align		4
        /*03b8*/ 	.byte	0x04, 0x0a
        /*03ba*/ 	.short	(.L_587 - .L_586)
	.align		4
.L_586:
        /*03bc*/ 	.word	index@(.nv.constant0._ZN7cutlass13device_kernelIN5flash11enable_sm90INS1_16FlashAttnBwdSm90INS1_25CollectiveMainloopBwdSm90ILi2ELi2ELi2EN4cute5tupleIJNS5_1CILi1EEES8_S8_EEENS6_IJNS7_ILi64EEENS7_ILi128EEENS7_ILi96EEEEEENS_10bfloat16_tEfNS_4arch4Sm90ELb0ELb1ELb1ELb1ELb0ELb1ELb0ELb0ELi2ELi1ELi2ELi1ELb1EEENS1_24CollectiveEpilogueBwdGQAISD_fSG_Li256ELb1ELb0EEENS1_19SingleTileSchedulerILb1ELb0ELb0ELi128EEEEEEEEEvNT_6ParamsE)
        /*03c0*/ 	.short	0x0210
        /*03c2*/ 	.short	0x06f0


	//----- nvinfo : EIATTR_SW_WAR
	.align		4
.L_587:
        /*03c4*/ 	.byte	0x04, 0x36
        /*03c6*/ 	.short	(.L_589 - .L_588)
.L_588:
        /*03c8*/ 	.word	0x00000008
.L_589:


//--------------------- .nv.info._ZN7cutlass13device_kernelIN5flash11enable_sm90INS1_16FlashAttnBwdSm90INS1_25CollectiveMainloopBwdSm90ILi2ELi2ELi2EN4cute5tupleIJNS5_1CILi1EEES8_S8_EEENS6_IJNS7_ILi64EEENS7_ILi128EEENS7_ILi96EEEEEENS_10bfloat16_tEfNS_4arch4Sm90ELb0ELb1ELb1ELb1ELb1ELb1ELb0ELb0ELi2ELi1ELi2ELi1ELb1EEENS1_24CollectiveEpilogueBwdGQAISD_fSG_Li256ELb1ELb1EEENS1_19SingleTileSchedulerILb1ELb0ELb0ELi128EEEEEEEEEvNT_6ParamsE --------------------------
	.section	.nv.info._ZN7cutlass13device_kernelIN5flash11enable_sm90INS1_16FlashAttnBwdSm90INS1_25CollectiveMainloopBwdSm90ILi2ELi2ELi2EN4cute5tupleIJNS5_1CILi1EEES8_S8_EEENS6_IJNS7_ILi64EEENS7_ILi128EEENS7_ILi96EEEEEENS_10bfloat16_tEfNS_4arch4Sm90ELb0ELb1ELb1ELb1ELb1ELb1ELb0ELb0ELi2ELi1ELi2ELi1ELb1EEENS1_24CollectiveEpilogueBwdGQAISD_fSG_Li256ELb1ELb1EEENS1_19SingleTileSchedulerILb1ELb0ELb0ELi128EEEEEEEEEvNT_6ParamsE,"",@"SHT_CUDA_INFO"
	.sectionflags	@""
	.align	4


	//----- nvinfo : EIATTR_CUDA_API_VERSION
	.align		4
        /*0000*/ 	.byte	0x04, 0x37
        /*0002*/ 	.short	(.L_591 - .L_590)
.L_590:
        /*0004*/ 	.word	0x00000082


	//----- nvinfo : EIATTR_KPARAM_INFO
	.align		4
.L_591:
        /*0008*/ 	.byte	0x04, 0x17
        /*000a*/ 	.short	(.L_593 - .L_592)
.L_592:
        /*000c*/ 	.word	0x00000000
        /*0010*/ 	.short	0x0000
        /*0012*/ 	.short	0x0070
        /*0014*/ 	.byte	0x00, 0xf0, 0x01, 0x1a


	//----- nvinfo : EIATTR_SPARSE_MMA_MASK
	.align		4
.L_593:
        /*0018*/ 	.byte	0x03, 0x50
        /*001a*/ 	.short	0x0000


	//----- nvinfo : EIATTR_MAXREG_COUNT
	.align		4
        /*001c*/ 	.byte	0x03, 0x1b
        /*001e*/ 	.short	0x00a8


	//----- nvinfo : EIATTR_NUM_BARRIERS
	.align		4
        /*0020*/ 	.byte	0x02, 0x4c
        /*0022*/ 	.byte	0x10
	.zero		1


	//----- nvinfo : EIATTR_EXTERNS
	.align		4
        /*0024*/ 	.byte	0x04, 0x0f
        /*0026*/ 	.short	(.L_595 - .L_594)


	//   ....[0]....
	.align		4
.L_594:
        /*0028*/ 	.word	index@(__assertfail)


	//----- nvinfo : EIATTR_ANNOTATIONS
	.align		4
.L_595:
        /*002c*/ 	.byte	0x04, 0x55
        /*002e*/ 	.short	(.L_597 - .L_596)


	//   ....[0]....
.L_596:
        /*0030*/ 	.word	0x00000001
        /*0034*/ 	.byte	0x30, 0x1b, 0x00, 0x00, 0x01, 0x00, 0x00, 0x00, 0x20, 0x2d, 0x00, 0x00, 0x01, 0x00, 0x00, 0x00
        /*0044*/ 	.byte	0x80, 0x94, 0x00, 0x00, 0x01, 0x00, 0x00, 0x00, 0x10, 0x97, 0x00, 0x00, 0x01, 0x00, 0x00, 0x00
        /*0054*/ 	.byte	0x50, 0xa4, 0x00, 0x00, 0x01, 0x00, 0x00, 0x00, 0x70, 0xa4, 0x00, 0x00, 0x01, 0x00, 0x00, 0x00
        /*0064*/ 	.byte	0x50, 0xa8, 0x00, 0x00


	//----- nvinfo : EIATTR_MERCURY_ISA_VERSION
	.align		4
.L_597:
        /*0068*/ 	.byte	0x03, 0x5f
        /*006a*/ 	.short	0x0101


	//----- nvinfo : EIATTR_INT_WARP_WIDE_INSTR_OFFSETS
	.align		4
        /*006c*/ 	.byte	0x04, 0x31
        /*006e*/ 	.short	(.L_599 - .L_598)


	//   ....[0]....
.L_598:
        /*0070*/ 	.word	0x00000190


	//   ....[1]....
        /*0074*/ 	.word	0x000001c0


	//   ....[2]....
        /*0078*/ 	.word	0x000070b0


	//   ....[3]....
        /*007c*/ 	.word	0x00007710


	//   ....[4]....
        /*0080*/ 	.word	0x00007bc0


	//   ....[5]....
        /*0084*/ 	.word	0x00007e90


	//   ....[6]....
        /*0088*/ 	.word	0x000080f0


	//   ....[7]....
        /*008c*/ 	.word	0x00008280


	//----- nvinfo : EIATTR_COOP_GROUP_MASK_REGIDS
	.align		4
.L_599:
        /*0090*/ 	.byte	0x04, 0x29
        /*0092*/ 	.short	(.L_601 - .L_600)


	//   ....[0]....
.L_600:
        /*0094*/ 	.word	0xffffffff


	//   ....[1]....
        /*0098*/ 	.word	0xffffffff


	//   ....[2]....
        /*009c*/ 	.word	0xffffffff


	//   ....[3]....
        /*00a0*/ 	.word	0xffffffff


	//   ....[4]....
        /*00a4*/ 	.word	0xffffffff


	//   ....[5]....
        /*00a8*/ 	.word	0xffffffff


	//   ....[6]....
        /*00ac*/ 	.word	0xffffffff


	//   ....[7]....
        /*00b0*/ 	.word	0xffffffff


	//   ....[8]....
        /*00b4*/ 	.word	0xffffffff


	//   ....[9]....
        /*00b8*/ 	.word	0xffffffff


	//   ....[10]....
        /*00bc*/ 	.word	0xffffffff


	//   ....[11]....
        /*00c0*/ 	.word	0xffffffff


	//   ....[12]....
        /*00c4*/ 	.word	0xffffffff


	//   ....[13]....
        /*00c8*/ 	.word	0xffffffff


	//   ....[14]....
        /*00cc*/ 	.word	0xffffffff


	//   ....[15]....
        /*00d0*/ 	.word	0xffffffff


	//   ....[16]....
        /*00d4*/ 	.word	0xffffffff


	//   ....[17]....
        /*00d8*/ 	.word	0xffffffff


	//   ....[18]....
        /*00dc*/ 	.word	0xffffffff


	//   ....[19]....
        /*00e0*/ 	.word	0xffffffff


	//   ....[20]....
        /*00e4*/ 	.word	0x0500000f


	//   ....[21]....
        /*00e8*/ 	.word	0x0500000f


	//   ....[22]....
        /*00ec*/ 	.word	0x0500000f


	//   ....[23]....
        /*00f0*/ 	.word	0x0500000f


	//   ....[24]....
        /*00f4*/ 	.word	0x0500000f


	//   ....[25]....
        /*00f8*/ 	.word	0x0500000f


	//----- nvinfo : EIATTR_COOP_GROUP_INSTR_OFFSETS
	.align		4
.L_601:
        /*00fc*/ 	.byte	0x04, 0x28
        /*00fe*/ 	.short	(.L_603 - .L_602)


	//   ....[0]....
.L_602:
        /*0100*/ 	.word	0x00000070


	//   ....[1]....
        /*0104*/ 	.word	0x000001a0


	//   ....[2]....
        /*0108*/ 	.word	0x000001f0


	//   ....[3]....
        /*010c*/ 	.word	0x000003e0


	//   ....[4]....
        /*0110*/ 	.word	0x00000620


	//   ....[5]....
        /*0114*/ 	.word	0x00001510


	//   ....[6]....
        /*0118*/ 	.word	0x00005ae0


	//   ....[7]....
        /*011c*/ 	.word	0x00005c70


	//   ....[8]....
        /*0120*/ 	.word	0x00005f20


	//   ....[9]....
        /*0124*/ 	.word	0x000060b0


	//   ....[10]....
        /*0128*/ 	.word	0x000061c0


	//   ....[11]....
        /*012c*/ 	.word	0x00006cb0


	//   ....[12]....
        /*0130*/ 	.word	0x00006fe0


	//   ....[13]....
        /*0134*/ 	.word	0x00007370


	//   ....[14]....
        /*0138*/ 	.word	0x00007640


	//   ....[15]....
        /*013c*/ 	.word	0x00007880


	//   ....[16]....
        /*0140*/ 	.word	0x00007af0


	//   ....[17]....
        /*0144*/ 	.word	0x00007dd0


	//   ....[18]....
        /*0148*/ 	.word	0x00007ff0


	//   ....[19]....
        /*014c*/ 	.word	0x00008180


	//   ....[20]....
        /*0150*/ 	.word	0x0000b190


	//   ....[21]....
        /*0154*/ 	.word	0x0000b300


	//   ....[22]....
        /*0158*/ 	.word	0x0000b370


	//   ....[23]....
        /*015c*/ 	.word	0x0000b3e0


	//   ....[24]....
        /*0160*/ 	.word	0x0000b450


	//   ....[25]....
        /*0164*/ 	.word	0x0000b4c0


	//----- nvinfo : EIATTR_REG_RECONFIG
	.align		4
.L_603:
        /*0168*/ 	.byte	0x01, 0x54
	.zero		2


	//----- nvinfo : EIATTR_SYSCALL_OFFSETS
	.align		4
        /*016c*/ 	.byte	0x04, 0x46
        /*016e*/ 	.short	(.L_605 - .L_604)


	//   ....[0]....
.L_604:
        /*0170*/ 	.word	0x00001170


	//   ....[1]....
        /*0174*/ 	.word	0x00001260


	//   ....[2]....
        /*0178*/ 	.word	0x000013c0


	//   ....[3]....
        /*017c*/ 	.word	0x000014b0


	//   ....[4]....
        /*0180*/ 	.word	0x00001730


	//----- nvinfo : EIATTR_MBARRIER_INSTR_OFFSETS
	.align		4
.L_605:
        /*0184*/ 	.byte	0x04, 0x39
        /*0186*/ 	.short	(.L_607 - .L_606)


	//   ....[0]....
.L_606:
        /*0188*/ 	.word	0x00000290
        /*018c*/ 	.word	0x000000ff
        /*0190*/ 	.word	0x00026800
        /*0194*/ 	.short	0x0100
        /*0196*/ 	.byte	0x06
	.zero		1


	//   ....[1]....
        /*0198*/ 	.word	0x00000390
        /*019c*/ 	.word	0x000000ff
        /*01a0*/ 	.word	0x00026810
        /*01a4*/ 	.short	0x0100
        /*01a6*/ 	.byte	0x08
	.zero		1


	//   ....[2]....
        /*01a8*/ 	.word	0x000003a0
        /*01ac*/ 	.word	0x000000ff
        /*01b0*/ 	.word	0x00026820
        /*01b4*/ 	.short	0x0100
        /*01b6*/ 	.byte	0x08
	.zero		1


	//   ....[3]....
        /*01b8*/ 	.word	0x000003b0
        /*01bc*/ 	.word	0x000000ff
        /*01c0*/ 	.word	0x00026818
        /*01c4*/ 	.short	0x0100
        /*01c6*/ 	.byte	0x08
	.zero		1


	//   ....[4]....
        /*01c8*/ 	.word	0x000003c0
        /*01cc*/ 	.word	0x000000ff
        /*01d0*/ 	.word	0x00026828
        /*01d4*/ 	.short	0x0100
        /*01d6*/ 	.byte	0x08
	.zero		1


	//   ....[5]....
        /*01d8*/ 	.word	0x000004f0
        /*01dc*/ 	.word	0x000000ff
        /*01e0*/ 	.word	0x00026830
        /*01e4*/ 	.short	0x0100
        /*01e6*/ 	.byte	0x08
	.zero		1


	//   ....[6]....
        /*01e8*/ 	.word	0x00000500
        /*01ec*/ 	.word	0x000000ff
        /*01f0*/ 	.word	0x00026840
        /*01f4*/ 	.short	0x0100
        /*01f6*/ 	.byte	0x08
	.zero		1


	//   ....[7]....
        /*01f8*/ 	.word	0x00000510
        /*01fc*/ 	.word	0x000000ff
        /*0200*/ 	.word	0x00026838
        /*0204*/ 	.short	0x0100
        /*0206*/ 	.byte	0x08
	.zero		1


	//   ....[8]....
        /*0208*/ 	.word	0x00000520
        /*020c*/ 	.word	0x000000ff
        /*0210*/ 	.word	0x00026848
        /*0214*/ 	.short	0x0100
        /*0216*/ 	.byte	0x08
	.zero		1


	//   ....[9]....
        /*0218*/ 	.word	0x00001550
        /*021c*/ 	.word	0x000000ed
        /*0220*/ 	.word	0x00026800
        /*0224*/ 	.short	0x010a
        /*0226*/ 	.byte	0x3f
	.zero		1


	//   ....[10]....
        /*0228*/ 	.word	0x000015f0
        /*022c*/ 	.word	0x000000ed
        /*0230*/ 	.word	0x00026800
        /*0234*/ 	.short	0x010a
        /*0236*/ 	.byte	0x3f
	.zero		1


	//   ....[11]....
        /*0238*/ 	.word	0x00001f80
        /*023c*/ 	.word	0x000000ff
        /*0240*/ 	.word	0x00026810
        /*0244*/ 	.short	0x010a
        /*0246*/ 	.byte	0x07
	.zero		1


	//   ....[12]....
        /*0248*/ 	.word	0x00001fc0
        /*024c*/ 	.word	0x000000ff
        /*0250*/ 	.word	0x00026810
        /*0254*/ 	.short	0x010a
        /*0256*/ 	.byte	0x07
	.zero		1


	//   ....[13]....
        /*0258*/ 	.word	0x00002400
        /*025c*/ 	.word	0x000000ff
        /*0260*/ 	.word	0x00026830
        /*0264*/ 	.short	0x010a
        /*0266*/ 	.byte	0x07
	.zero		1


	//   ....[14]....
        /*0268*/ 	.word	0x00002730
        /*026c*/ 	.word	0x000000ff
        /*0270*/ 	.word	0x00026830
        /*0274*/ 	.short	0x010a
        /*0276*/ 	.byte	0x07
	.zero		1


	//   ....[15]....
        /*0278*/ 	.word	0x00004d10
        /*027c*/ 	.word	0x000000ff
        /*0280*/ 	.word	0x00000000
        /*0284*/ 	.short	0x0101
        /*0286*/ 	.byte	0x0a
	.zero		1


	//   ....[16]....
        /*0288*/ 	.word	0x00005020
        /*028c*/ 	.word	0x000000ff
        /*0290*/ 	.word	0x00000000
        /*0294*/ 	.short	0x0101
        /*0296*/ 	.byte	0x07
	.zero		1


	//   ....[17]....
        /*0298*/ 	.word	0x00008e80
        /*029c*/ 	.word	0x0000000f
        /*02a0*/ 	.word	0x00026820
        /*02a4*/ 	.short	0x010a
        /*02a6*/ 	.byte	0x3f
	.zero		1


	//   ....[18]....
        /*02a8*/ 	.word	0x00009790
        /*02ac*/ 	.word	0x0000000f
        /*02b0*/ 	.word	0x00026840
        /*02b4*/ 	.short	0x010a
        /*02b6*/ 	.byte	0x3f
	.zero		1


	//   ....[19]....
        /*02b8*/ 	.word	0x00009ad0
        /*02bc*/ 	.word	0x0000000f
        /*02c0*/ 	.word	0x00026828
        /*02c4*/ 	.short	0x010a
        /*02c6*/ 	.byte	0x3f
	.zero		1


	//   ....[20]....
        /*02c8*/ 	.word	0x00009e10
        /*02cc*/ 	.word	0x0000000f
        /*02d0*/ 	.word	0x00026848
        /*02d4*/ 	.short	0x010a
        /*02d6*/ 	.byte	0x3f
	.zero		1


	//   ....[21]....
        /*02d8*/ 	.word	0x0000a0f0
        /*02dc*/ 	.word	0x0000000f
        /*02e0*/ 	.word	0x00026820
        /*02e4*/ 	.short	0x010a
        /*02e6*/ 	.byte	0x3f
	.zero		1


	//   ....[22]....
        /*02e8*/ 	.word	0x0000a4a0
        /*02ec*/ 	.word	0x0000000f
        /*02f0*/ 	.word	0x00026840
        /*02f4*/ 	.short	0x010a
        /*02f6*/ 	.byte	0x3f
	.zero		1


	//   ....[23]....
        /*02f8*/ 	.word	0x0000a7b0
        /*02fc*/ 	.word	0x0000000f
        /*0300*/ 	.word	0x00026828
        /*0304*/ 	.short	0x010a
        /*0306*/ 	.byte	0x3f
	.zero		1


	//   ....[24]....
        /*0308*/ 	.word	0x0000ab30
        /*030c*/ 	.word	0x00000003
        /*0310*/ 	.word	0x00026840
        /*0314*/ 	.short	0x010a
        /*0316*/ 	.byte	0x3f
	.zero		1


	//   ....[25]....
        /*0318*/ 	.word	0x0000b000
        /*031c*/ 	.word	0x00000007
        /*0320*/ 	.word	0x00000000
        /*0324*/ 	.short	0x010a
        /*0326*/ 	.byte	0x3f
	.zero		1


	//   ....[26]....
        /*0328*/ 	.word	0x0000b050
        /*032c*/ 	.word	0x00000003
        /*0330*/ 	.word	0x00000000
        /*0334*/ 	.short	0x010a
        /*0336*/ 	.byte	0x3f
	.zero		1


	//   ....[27]....
        /*0338*/ 	.word	0x0000b0b0
        /*033c*/ 	.word	0x00000005
        /*0340*/ 	.word	0x00000000
        /*0344*/ 	.short	0x010a
        /*0346*/ 	.byte	0x3f
	.zero		1


	//   ....[28]....
        /*0348*/ 	.word	0x0000b0e0
        /*034c*/ 	.word	0x00000003
        /*0350*/ 	.word	0x00000000
        /*0354*/ 	.short	0x010a
        /*0356*/ 	.byte	0x3f
	.zero		1


	//   ....[29]....
        /*0358*/ 	.word	0x0000b1c0
        /*035c*/ 	.word	0x000000ed
        /*0360*/ 	.word	0x00026800
        /*0364*/ 	.short	0x010a
        /*0366*/ 	.byte	0x3f
	.zero		1


	//   ....[30]....
        /*0368*/ 	.word	0x0000b220
        /*036c*/ 	.word	0x00000005
        /*0370*/ 	.word	0x00026810
        /*0374*/ 	.short	0x010a
        /*0376*/ 	.byte	0x3f
	.zero		1


	//   ....[31]....
        /*0378*/ 	.word	0x0000b280
        /*037c*/ 	.word	0x00000079
        /*0380*/ 	.word	0x00026830
        /*0384*/ 	.short	0x010a
        /*0386*/ 	.byte	0x3f
	.zero		1


	//   ....[32]....
        /*0388*/ 	.word	0x0000b500
        /*038c*/ 	.word	0x0000000f
        /*0390*/ 	.word	0x00026820
        /*0394*/ 	.short	0x010a
        /*0396*/ 	.byte	0x3f
	.zero		1


	//   ....[33]....
        /*0398*/ 	.word	0x0000b550
        /*039c*/ 	.word	0x0000000f
        /*03a0*/ 	.word	0x00026840
        /*03a4*/ 	.short	0x010a
        /*03a6*/ 	.byte	0x3f
	.zero		1


	//   ....[34]....
        /*03a8*/ 	.word	0x0000b5a0
        /*03ac*/ 	.word	0x0000000f
        /*03b0*/ 	.word	0x00026828
        /*03b4*/ 	.short	0x010a
        /*03b6*/ 	.byte	0x3f
	.zero		1


	//   ....[35]....
        /*03b8*/ 	.word	0x0000b5f0
        /*03bc*/ 	.word	0x0000000f
        /*03c0*/ 	.word	0x00026848
        /*03c4*/ 	.short	0x010a
        /*03c6*/ 	.byte	0x3f
	.zero		1


	//   ....[36]....
        /*03c8*/ 	.word	0x0000b650
        /*03cc*/ 	.word	0x0000000f
        /*03d0*/ 	.word	0x00026820
        /*03d4*/ 	.short	0x010a
        /*03d6*/ 	.byte	0x3f
	.zero		1


	//   ....[37]....
        /*03d8*/ 	.word	0x0000b6a0
        /*03dc*/ 	.word	0x0000000f
        /*03e0*/ 	.word	0x00026840
        /*03e4*/ 	.short	0x010a
        /*03e6*/ 	.byte	0x3f
	.zero		1


	//   ....[38]....
        /*03e8*/ 	.word	0x0000b6f0
        /*03ec*/ 	.word	0x0000000f
        /*03f0*/ 	.word	0x00026828
        /*03f4*/ 	.short	0x010a
        /*03f6*/ 	.byte	0x3f
	.zero		1


	//   ....[39]....
        /*03f8*/ 	.word	0x0000b740
        /*03fc*/ 	.word	0x00000003
        /*0400*/ 	.word	0x00026840
        /*0404*/ 	.short	0x010a
        /*0406*/ 	.byte	0x3f
	.zero		1


	//   ....[40]....
        /*0408*/ 	.word	0x0000b810
        /*040c*/ 	.word	0x00000007
        /*0410*/ 	.word	0x00000000
        /*0414*/ 	.short	0x010a
        /*0416*/ 	.byte	0x3f
	.zero		1


	//   ....[41]....
        /*0418*/ 	.word	0x0000b860
        /*041c*/ 	.word	0x00000003
        /*0420*/ 	.word	0x00000000
        /*0424*/ 	.short	0x010a
        /*0426*/ 	.byte	0x3f
	.zero		1


	//   ....[42]....
        /*0428*/ 	.word	0x0000b8b0
        /*042c*/ 	.word	0x00000005
        /*0430*/ 	.word	0x00000000
        /*0434*/ 	.short	0x010a
        /*0436*/ 	.byte	0x3f
	.zero		1


	//----- nvinfo : EIATTR_NUM_MBARRIERS
	.align		4
.L_607:
        /*0438*/ 	.byte	0x03, 0x38
        /*043a*/ 	.short	0x0009


	//----- nvinfo : EIATTR_EXIT_INSTR_OFFSETS
	.align		4
        /*043c*/ 	.byte	0x04, 0x1c
        /*043e*/ 	.short	(.L_609 - .L_608)


	//   ....[0]....
.L_608:
        /*0440*/ 	.word	0x0000b130


	//----- nvinfo : EIATTR_MAX_THREADS
	.align		4
.L_609:
        /*0444*/ 	.byte	0x04, 0x05
        /*0446*/ 	.short	(.L_611 - .L_610)
.L_610:
        /*0448*/ 	.word	0x00000180
        /*044c*/ 	.word	0x00000001
        /*0450*/ 	.word	0x00000001


	//----- nvinfo : EIATTR_CRS_STACK_SIZE
	.align		4
.L_611:
        /*0454*/ 	.byte	0x04, 0x1e
        /*0456*/ 	.short	(.L_613 - .L_612)
.L_612:
        /*0458*/ 	.word	0x00000000


	//----- nvinfo : EIATTR_CBANK_PARAM_SIZE
	.align		4
.L_613:
        /*045c*/ 	.byte	0x03, 0x19
        /*045e*/ 	.short	0x06f0


	//----- nvinfo : EIATTR_PARAM_CBANK
	.align		4
        /*0460*/ 	.byte	0x04, 0x0a
        /*0462*/ 	.short	(.L_615 - .L_614)
	.align		4
.L_614:
        /*0464*/ 	.word	index@(.nv.constant0._ZN7cutlass13device_kernelIN5flash11enable_sm90INS1_16FlashAttnBwdSm90INS1_25CollectiveMainloopBwdSm90ILi2ELi2ELi2EN4cute5tupleIJNS5_1CILi1EEES8_S8_EEENS6_IJNS7_ILi64EEENS7_ILi128EEENS7_ILi96EEEEEENS_10bfloat16_tEfNS_4arch4Sm90ELb0ELb1ELb1ELb1ELb1ELb1ELb0ELb0ELi2ELi1ELi2ELi1ELb1EEENS1_24CollectiveEpilogueBwdGQAISD_fSG_Li256ELb1ELb1EEENS1_19SingleTileSchedulerILb1ELb0ELb0ELi128EEEEEEEEEvNT_6ParamsE)
        /*0468*/ 	.short	0x0210
        /*046a*/ 	.short	0x06f0


	//----- nvinfo : EIATTR_SW_WAR
	.align		4
.L_615:
        /*046c*/ 	.byte	0x04, 0x36
        /*046e*/ 	.short	(.L_617 - .L_616)
.L_616:
        /*0470*/ 	.word	0x00000008
.L_617:


//--------------------- .nv.info._ZN7cutlass13device_kernelIN5flash11enable_sm90INS1_16FlashAttnBwdSm90INS1_25CollectiveMainloopBwdSm90ILi2ELi2ELi2EN4cute5tupleIJNS5_1CILi1EEES8_S8_EEENS6_IJNS7_ILi64EEENS7_ILi128EEENS7_ILi96EEEEEENS_10bfloat16_tEfNS_4arch4Sm90ELb1ELb0ELb1ELb0ELb0ELb1ELb0ELb0ELi2ELi1ELi2ELi1ELb1EEENS1_21CollectiveEpilogueBwdISD_SE_SG_Li256ELb0ELb0ELi1EEENS1_25SingleTileBwdLPTSchedulerILb0ELi128ELb0EEEEEEEEEvNT_6ParamsE --------------------------
	.section	.nv.info._ZN7cutlass13device_kernelIN5flash11enable_sm90INS1_16FlashAttnBwdSm90INS1_25CollectiveMainloopBwdSm90ILi2ELi2ELi2EN4cute5tupleIJNS5_1CILi1EEES8_S8_EEENS6_IJNS7_ILi64EEENS7_ILi128EEENS7_ILi96EEEEEENS_10bfloat16_tEfNS_4arch4Sm90ELb1ELb0ELb1ELb0ELb0ELb1ELb0ELb0ELi2ELi1ELi2ELi1ELb1EEENS1_21CollectiveEpilogueBwdISD_SE_SG_Li256ELb0ELb0ELi1EEENS1_25SingleTileBwdLPTSchedulerILb0ELi128ELb0EEEEEEEEEvNT_6ParamsE,"",@"SHT_CUDA_INFO"
	.sectionflags	@""
	.align	4


	//----- nvinfo : EIATTR_CUDA_API_VERSION
	.align		4
        /*0000*/ 	.byte	0x04, 0x37
        /*0002*/ 	.short	(.L_619 - .L_618)
.L_618:
        /*0004*/ 	.word	0x00000082


	//----- nvinfo : EIATTR_KPARAM_INFO
	.align		4
.L_619:
        /*0008*/ 	.byte	0x04, 0x17
        /*000a*/ 	.short	(.L_621 - .L_620)
.L_620:
        /*000c*/ 	.word	0x00000000
        /*0010*/ 	.short	0x0000
        /*0012*/ 	.short	0x0070
        /*0014*/ 	.byte	0x00, 0xf0, 0x01, 0x24


	//----- nvinfo : EIATTR_SPARSE_MMA_MASK
	.align		4
.L_621:
        /*0018*/ 	.byte	0x03, 0x50
        /*001a*/ 	.short	0x0000


	//----- nvinfo : EIATTR_MAXREG_COUNT
	.align		4
        /*001c*/ 	.byte	0x03, 0x1b
        /*001e*/ 	.short	0x00a8


	//----- nvinfo : EIATTR_NUM_BARRIERS
	.align		4
        /*0020*/ 	.byte	0x02, 0x4c
        /*0022*/ 	.byte	0x10
	.zero		1


	//----- nvinfo : EIATTR_EXTERNS
	.align		4
        /*0024*/ 	.byte	0x04, 0x0f
        /*0026*/ 	.short	(.L_623 - .L_622)


	//   ....[0]....
	.align		4
.L_622:
        /*0028*/ 	.word	index@(__assertfail)


	//----- nvinfo : EIATTR_ANNOTATIONS
	.align		4
.L_623:
        /*002c*/ 	.byte	0x04, 0x55
        /*002e*/ 	.short	(.L_625 - .L_624)


	//   ....[0]....
.L_624:
        /*0030*/ 	.word	0x00000001
        /*0034*/ 	.byte	0x30, 0x81, 0x00, 0x00, 0x01, 0x00, 0x00, 0x00, 0xe0, 0x8d, 0x00, 0x00


	//----- nvinfo : EIATTR_MERCURY_ISA_VERSION
	.align		4
.L_625:
        /*0040*/ 	.byte	0x03, 0x5f
        /*0042*/ 	.short	0x0101


	//----- nvinfo : EIATTR_INT_WARP_WIDE_INSTR_OFFSETS
	.align		4
        /*0044*/ 	.byte	0x04, 0x31
        /*0046*/ 	.short	(.L_627 - .L_626)


	//   ....[0]....
.L_626:
        /*0048*/ 	.word	0x000001f0


	//   ....[1]....
        /*004c*/ 	.word	0x00000220


	//----- nvinfo : EIATTR_COOP_GROUP_MASK_REGIDS
	.align		4
.L_627:
        /*0050*/ 	.byte	0x04, 0x29
        /*0052*/ 	.short	(.L_629 - .L_628)


	//   ....[0]....
.L_628:
        /*0054*/ 	.word	0xffffffff


	//   ....[1]....
        /*0058*/ 	.word	0xffffffff


	//   ....[2]....
        /*005c*/ 	.word	0xffffffff


	//   ....[3]....
        /*0060*/ 	.word	0xffffffff


	//   ....[4]....
        /*0064*/ 	.word	0xffffffff


	//   ....[5]....
        /*0068*/ 	.word	0xffffffff


	//   ....[6]....
        /*006c*/ 	.word	0xffffffff


	//   ....[7]....
        /*0070*/ 	.word	0xffffffff


	//   ....[8]....
        /*0074*/ 	.word	0x0500000f


	//----- nvinfo : EIATTR_COOP_GROUP_INSTR_OFFSETS
	.align		4
.L_629:
        /*0078*/ 	.byte	0x04, 0x28
        /*007a*/ 	.short	(.L_631 - .L_630)


	//   ....[0]....
.L_630:
        /*007c*/ 	.word	0x00000070


	//   ....[1]....
        /*0080*/ 	.word	0x00000200


	//   ....[2]....
        /*0084*/ 	.word	0x00000250


	//   ....[3]....
        /*0088*/ 	.word	0x00000440


	//   ....[4]....
        /*008c*/ 	.word	0x00000670


	//   ....[5]....
        /*0090*/ 	.word	0x00001230


	//   ....[6]....
        /*0094*/ 	.word	0x00005730


	//   ....[7]....
        /*0098*/ 	.word	0x00006460


	//   ....[8]....
        /*009c*/ 	.word	0x00009b00


	//----- nvinfo : EIATTR_REG_RECONFIG
	.align		4
.L_631:
        /*00a0*/ 	.byte	0x01, 0x54
	.zero		2


	//----- nvinfo : EIATTR_SYSCALL_OFFSETS
	.align		4
        /*00a4*/ 	.byte	0x04, 0x46
        /*00a6*/ 	.short	(.L_633 - .L_632)


	//   ....[0]....
.L_632:
        /*00a8*/ 	.word	0x00000e90


	//   ....[1]....
        /*00ac*/ 	.word	0x00000f80


	//   ....[2]....
        /*00b0*/ 	.word	0x000010e0


	//   ....[3]....
        /*00b4*/ 	.word	0x000011d0


	//   ....[4]....
        /*00b8*/ 	.word	0x00001450


	//   ....[5]....
        /*00bc*/ 	.word	0x00004f60


	//   ....[6]....
        /*00c0*/ 	.word	0x000050a0


	//   ....[7]....
        /*00c4*/ 	.word	0x000051c0


	//   ....[8]....
        /*00c8*/ 	.word	0x000052e0


	//----- nvinfo : EIATTR_MBARRIER_INSTR_OFFSETS
	.align		4
.L_633:
        /*00cc*/ 	.byte	0x04, 0x39
        /*00ce*/ 	.short	(.L_635 - .L_634)


	//   ....[0]....
.L_634:
        /*00d0*/ 	.word	0x000002f0
        /*00d4*/ 	.word	0x000000ff
        /*00d8*/ 	.word	0x00026800
        /*00dc*/ 	.short	0x0100
        /*00de*/ 	.byte	0x06
	.zero		1


	//   ....[1]....
        /*00e0*/ 	.word	0x000003f0
        /*00e4*/ 	.word	0x000000ff
        /*00e8*/ 	.word	0x00026810
        /*00ec*/ 	.short	0x0100
        /*00ee*/ 	.byte	0x08
	.zero		1


	//   ....[2]....
        /*00f0*/ 	.word	0x00000400
        /*00f4*/ 	.word	0x000000ff
        /*00f8*/ 	.word	0x00026820
        /*00fc*/ 	.short	0x0100
        /*00fe*/ 	.byte	0x08
	.zero		1


	//   ....[3]....
        /*0100*/ 	.word	0x00000410
        /*0104*/ 	.word	0x000000ff
        /*0108*/ 	.word	0x00026818
        /*010c*/ 	.short	0x0100
        /*010e*/ 	.byte	0x08
	.zero		1


	//   ....[4]....
        /*0110*/ 	.word	0x00000420
        /*0114*/ 	.word	0x000000ff
        /*0118*/ 	.word	0x00026828
        /*011c*/ 	.short	0x0100
        /*011e*/ 	.byte	0x08
	.zero		1


	//   ....[5]....
        /*0120*/ 	.word	0x00000550
        /*0124*/ 	.word	0x000000ff
        /*0128*/ 	.word	0x00026830
        /*012c*/ 	.short	0x0100
        /*012e*/ 	.byte	0x08
	.zero		1


	//   ....[6]....
        /*0130*/ 	.word	0x00000560
        /*0134*/ 	.word	0x000000ff
        /*0138*/ 	.word	0x00026840
        /*013c*/ 	.short	0x0100
        /*013e*/ 	.byte	0x08
	.zero		1


	//   ....[7]....
        /*0140*/ 	.word	0x00000570
        /*0144*/ 	.word	0x000000ff
        /*0148*/ 	.word	0x00026838
        /*014c*/ 	.short	0x0100
        /*014e*/ 	.byte	0x08
	.zero		1


	//   ....[8]....
        /*0150*/ 	.word	0x00000580
        /*0154*/ 	.word	0x000000ff
        /*0158*/ 	.word	0x00026848
        /*015c*/ 	.short	0x0100
        /*015e*/ 	.byte	0x08
	.zero		1


	//   ....[9]....
        /*0160*/ 	.word	0x00001270
        /*0164*/ 	.word	0x000000eb
        /*0168*/ 	.word	0x00026800
        /*016c*/ 	.short	0x010a
        /*016e*/ 	.byte	0x3f
	.zero		1


	//   ....[10]....
        /*0170*/ 	.word	0x00001310
        /*0174*/ 	.word	0x000000eb
        /*0178*/ 	.word	0x00026800
        /*017c*/ 	.short	0x010a
        /*017e*/ 	.byte	0x3f
	.zero		1


	//   ....[11]....
        /*0180*/ 	.word	0x00001ca0
        /*0184*/ 	.word	0x000000ff
        /*0188*/ 	.word	0x00026810
        /*018c*/ 	.short	0x010a
        /*018e*/ 	.byte	0x09
	.zero		1


	//   ....[12]....
        /*0190*/ 	.word	0x00001ce0
        /*0194*/ 	.word	0x000000ff
        /*0198*/ 	.word	0x00026810
        /*019c*/ 	.short	0x010a
        /*019e*/ 	.byte	0x09
	.zero		1


	//   ....[13]....
        /*01a0*/ 	.word	0x00002120
        /*01a4*/ 	.word	0x000000ff
        /*01a8*/ 	.word	0x00026830
        /*01ac*/ 	.short	0x010a
        /*01ae*/ 	.byte	0x09
	.zero		1


	//   ....[14]....
        /*01b0*/ 	.word	0x00002450
        /*01b4*/ 	.word	0x000000ff
        /*01b8*/ 	.word	0x00026830
        /*01bc*/ 	.short	0x010a
        /*01be*/ 	.byte	0x09
	.zero		1


	//   ....[15]....
        /*01c0*/ 	.word	0x00004780
        /*01c4*/ 	.word	0x000000ff
        /*01c8*/ 	.word	0x00000000
        /*01cc*/ 	.short	0x0101
        /*01ce*/ 	.byte	0x0c
	.zero		1


	//   ....[16]....
        /*01d0*/ 	.word	0x00004a90
        /*01d4*/ 	.word	0x000000ff
        /*01d8*/ 	.word	0x00000000
        /*01dc*/ 	.short	0x0101
        /*01de*/ 	.byte	0x09
	.zero		1


	//   ....[17]....
        /*01e0*/ 	.word	0x000078b0
        /*01e4*/ 	.word	0x00000010
        /*01e8*/ 	.word	0x00026820
        /*01ec*/ 	.short	0x010a
        /*01ee*/ 	.byte	0x3f
	.zero		1


	//   ....[18]....
        /*01f0*/ 	.word	0x000081c0
        /*01f4*/ 	.word	0x00000010
        /*01f8*/ 	.word	0x00026840
        /*01fc*/ 	.short	0x010a
        /*01fe*/ 	.byte	0x3f
	.zero		1


	//   ....[19]....
        /*0200*/ 	.word	0x000084d0
        /*0204*/ 	.word	0x00000010
        /*0208*/ 	.word	0x00026828
        /*020c*/ 	.short	0x010a
        /*020e*/ 	.byte	0x3f
	.zero		1


	//   ....[20]....
        /*0210*/ 	.word	0x000087e0
        /*0214*/ 	.word	0x00000010
        /*0218*/ 	.word	0x00026848
        /*021c*/ 	.short	0x010a
        /*021e*/ 	.byte	0x3f
	.zero		1


	//   ....[21]....
        /*0220*/ 	.word	0x00008aa0
        /*0224*/ 	.word	0x00000010
        /*0228*/ 	.word	0x00026820
        /*022c*/ 	.short	0x010a
        /*022e*/ 	.byte	0x3f
	.zero		1


	//   ....[22]....
        /*0230*/ 	.word	0x00008e40
        /*0234*/ 	.word	0x00000010
        /*0238*/ 	.word	0x00026840
        /*023c*/ 	.short	0x010a
        /*023e*/ 	.byte	0x3f
	.zero		1


	//   ....[23]....
        /*0240*/ 	.word	0x00009120
        /*0244*/ 	.word	0x00000010
        /*0248*/ 	.word	0x00026828
        /*024c*/ 	.short	0x010a
        /*024e*/ 	.byte	0x3f
	.zero		1


	//   ....[24]....
        /*0250*/ 	.word	0x000094b0
        /*0254*/ 	.word	0x00000003
        /*0258*/ 	.word	0x00026840
        /*025c*/ 	.short	0x010a
        /*025e*/ 	.byte	0x3f
	.zero		1


	//   ....[25]....
        /*0260*/ 	.word	0x00009960
        /*0264*/ 	.word	0x00000006
        /*0268*/ 	.word	0x00000000
        /*026c*/ 	.short	0x010a
        /*026e*/ 	.byte	0x3f
	.zero		1


	//   ....[26]....
        /*0270*/ 	.word	0x000099c0
        /*0274*/ 	.word	0x00000003
        /*0278*/ 	.word	0x00000000
        /*027c*/ 	.short	0x010a
        /*027e*/ 	.byte	0x3f
	.zero		1


	//   ....[27]....
        /*0280*/ 	.word	0x00009a20
        /*0284*/ 	.word	0x00000000
        /*0288*/ 	.word	0x00000000
        /*028c*/ 	.short	0x010a
        /*028e*/ 	.byte	0x3f
	.zero		1


	//   ....[28]....
        /*0290*/ 	.word	0x00009a50
        /*0294*/ 	.word	0x00000003
        /*0298*/ 	.word	0x00000000
        /*029c*/ 	.short	0x010a
        /*029e*/ 	.byte	0x3f
	.zero		1


	//   ....[29]....
        /*02a0*/ 	.word	0x00009b30
        /*02a4*/ 	.word	0x000000eb
        /*02a8*/ 	.word	0x00026800
        /*02ac*/ 	.short	0x010a
        /*02ae*/ 	.byte	0x3f
	.zero		1


	//   ....[30]....
        /*02b0*/ 	.word	0x00009b90
        /*02b4*/ 	.word	0x00000005
        /*02b8*/ 	.word	0x00026810
        /*02bc*/ 	.short	0x010a
        /*02be*/ 	.byte	0x3f
	.zero		1


	//   ....[31]....
        /*02c0*/ 	.word	0x00009bf0
        /*02c4*/ 	.word	0x00000079
        /*02c8*/ 	.word	0x00026830
        /*02cc*/ 	.short	0x010a
        /*02ce*/ 	.byte	0x3f
	.zero		1


	//   ....[32]....
        /*02d0*/ 	.word	0x00009c40
        /*02d4*/ 	.word	0x00000010
        /*02d8*/ 	.word	0x00026820
        /*02dc*/ 	.short	0x010a
        /*02de*/ 	.byte	0x3f
	.zero		1


	//   ....[33]....
        /*02e0*/ 	.word	0x00009c90
        /*02e4*/ 	.word	0x00000010
        /*02e8*/ 	.word	0x00026840
        /*02ec*/ 	.short	0x010a
        /*02ee*/ 	.byte	0x3f
	.zero		1


	//   ....[34]....
        /*02f0*/ 	.word	0x00009ce0
        /*02f4*/ 	.word	0x00000010
        /*02f8*/ 	.word	0x00026828
        /*02fc*/ 	.short	0x010a
        /*02fe*/ 	.byte	0x3f
	.zero		1


	//   ....[35]....
        /*0300*/ 	.word	0x00009d30
        /*0304*/ 	.word	0x00000010
        /*0308*/ 	.word	0x00026848
        /*030c*/ 	.short	0x010a
        /*030e*/ 	.byte	0x3f
	.zero		1


	//   ....[36]....
        /*0310*/ 	.word	0x00009d90
        /*0314*/ 	.word	0x00000010
        /*0318*/ 	.word	0x00026820
        /*031c*/ 	.short	0x010a
        /*031e*/ 	.byte	0x3f
	.zero		1


	//   ....[37]....
        /*0320*/ 	.word	0x00009de0
        /*0324*/ 	.word	0x00000010
        /*0328*/ 	.word	0x00026840
        /*032c*/ 	.short	0x010a
        /*032e*/ 	.byte	0x3f
	.zero		1


	//   ....[38]....
        /*0330*/ 	.word	0x00009e30
        /*0334*/ 	.word	0x00000010
        /*0338*/ 	.word	0x00026828
        /*033c*/ 	.short	0x010a
        /*033e*/ 	.byte	0x3f
	.zero		1


	//   ....[39]....
        /*0340*/ 	.word	0x00009e80
        /*0344*/ 	.word	0x00000003
        /*0348*/ 	.word	0x00026840
        /*034c*/ 	.short	0x010a
        /*034e*/ 	.byte	0x3f
	.zero		1


	//   ....[40]....
        /*0350*/ 	.word	0x00009f50
        /*0354*/ 	.word	0x00000006
        /*0358*/ 	.word	0x00000000
        /*035c*/ 	.short	0x010a
        /*035e*/ 	.byte	0x3f
	.zero		1


	//   ....[41]....
        /*0360*/ 	.word	0x00009fa0
        /*0364*/ 	.word	0x00000003
        /*0368*/ 	.word	0x00000000
        /*036c*/ 	.short	0x010a
        /*036e*/ 	.byte	0x3f
	.zero		1


	//   ....[42]....
        /*0370*/ 	.word	0x00009ff0
        /*0374*/ 	.word	0x00000000
        /*0378*/ 	.word	0x00000000
        /*037c*/ 	.short	0x010a
        /*037e*/ 	.byte	0x3f
	.zero		1


	//----- nvinfo : EIATTR_NUM_MBARRIERS
	.align		4
.L_635:
        /*0380*/ 	.byte	0x03, 0x38
        /*0382*/ 	.short	0x0009


	//----- nvinfo : EIATTR_EXIT_INSTR_OFFSETS
	.align		4
        /*0384*/ 	.byte	0x04, 0x1c
        /*0386*/ 	.short	(.L_637 - .L_636)


	//   ....[0]....
.L_636:
        /*0388*/ 	.word	0x00000920


	//   ....[1]....
        /*038c*/ 	.word	0x00005c30


	//   ....[2]....
        /*0390*/ 	.word	0x00006410


	//   ....[3]....
        /*0394*/ 	.word	0x00009aa0


	//----- nvinfo : EIATTR_MAX_THREADS
	.align		4
.L_637:
        /*0398*/ 	.byte	0x04, 0x05
        /*039a*/ 	.short	(.L_639 - .L_638)
.L_638:
        /*039c*/ 	.word	0x00000180
        /*03a0*/ 	.word	0x00000001
        /*03a4*/ 	.word	0x00000001


	//----- nvinfo : EIATTR_CRS_STACK_SIZE
	.align		4
.L_639:
        /*03a8*/ 	.byte	0x04, 0x1e
        /*03aa*/ 	.short	(.L_641 - .L_640)
.L_640:
        /*03ac*/ 	.word	0x00000000


	//----- nvinfo : EIATTR_CBANK_PARAM_SIZE
	.align		4
.L_641:
        /*03b0*/ 	.byte	0x03, 0x19
        /*03b2*/ 	.short	0x0970


	//----- nvinfo : EIATTR_PARAM_CBANK
	.align		4
        /*03b4*/ 	.byte	0x04, 0x0a
        /*03b6*/ 	.short	(.L_643 - .L_642)
	.align		4
.L_642:
        /*03b8*/ 	.word	index@(.nv.constant0._ZN7cutlass13device_kernelIN5flash11enable_sm90INS1_16FlashAttnBwdSm90INS1_25CollectiveMainloopBwdSm90ILi2ELi2ELi2EN4cute5tupleIJNS5_1CILi1EEES8_S8_EEENS6_IJNS7_ILi64EEENS7_ILi128EEENS7_ILi96EEEEEENS_10bfloat16_tEfNS_4arch4Sm90ELb1ELb0ELb1ELb0ELb0ELb1ELb0ELb0ELi2ELi1ELi2ELi1ELb1EEENS1_21CollectiveEpilogueBwdISD_SE_SG_Li256ELb0ELb0ELi1EEENS1_25SingleTileBwdLPTSchedulerILb0ELi128ELb0EEEEEEEEEvNT_6ParamsE)
        /*03bc*/ 	.short	0x0210
        /*03be*/ 	.short	0x0970


	//----- nvinfo : EIATTR_SW_WAR
	.align		4
.L_643:
        /*03c0*/ 	.byte	0x04, 0x36
        /*03c2*/ 	.short	(.L_645 - .L_644)
.L_644:
        /*03c4*/ 	.word	0x00000008
.L_645:


//--------------------- .nv.info._ZN7cutlass13device_kernelIN5flash11enable_sm90INS1_16FlashAttnBwdSm90INS1_25CollectiveMainloopBwdSm90ILi2ELi2ELi2EN4cute5tupleIJNS5_1CILi1EEES8_S8_EEENS6_IJNS7_ILi64EEENS7_ILi128EEENS7_ILi96EEEEEENS_10bfloat16_tEfNS_4arch4Sm90ELb1ELb0ELb1ELb0ELb1ELb1ELb0ELb0ELi2ELi1ELi2ELi1ELb1EEENS1_21CollectiveEpilogueBwdISD_SE_SG_Li256ELb0ELb0ELi1EEENS1_25SingleTileBwdLPTSchedulerILb0ELi128ELb1EEEEEEEEEvNT_6ParamsE --------------------------
	.section	.nv.info._ZN7cutlass13device_kernelIN5flash11enable_sm90INS1_16FlashAttnBwdSm90INS1_25CollectiveMainloopBwdSm90ILi2ELi2ELi2EN4cute5tupleIJNS5_1CILi1EEES8_S8_EEENS6_IJNS7_ILi64EEENS7_ILi128EEENS7_ILi96EEEEEENS_10bfloat16_tEfNS_4arch4Sm90ELb1ELb0ELb1ELb0ELb1ELb1ELb0ELb0ELi2ELi1ELi2ELi1ELb1EEENS1_21CollectiveEpilogueBwdISD_SE_SG_Li256ELb0ELb0ELi1EEENS1_25SingleTileBwdLPTSchedulerILb0ELi128ELb1EEEEEEEEEvNT_6ParamsE,"",@"SHT_CUDA_INFO"
	.sectionflags	@""
	.align	4


	//----- nvinfo : EIATTR_CUDA_API_VERSION
	.align		4
        /*0000*/ 	.byte	0x04, 0x37
        /*0002*/ 	.short	(.L_647 - .L_646)
.L_646:
        /*0004*/ 	.word	0x00000082


	//----- nvinfo : EIATTR_KPARAM_INFO
	.align		4
.L_647:
        /*0008*/ 	.byte	0x04, 0x17
        /*000a*/ 	.short	(.L_649 - .L_648)
.L_648:
        /*000c*/ 	.word	0x00000000
        /*0010*/ 	.short	0x0000
        /*0012*/ 	.short	0x0070
        /*0014*/ 	.byte	0x00, 0xf0, 0x01, 0x24


	//----- nvinfo : EIATTR_SPARSE_MMA_MASK
	.align		4
.L_649:
        /*0018*/ 	.byte	0x03, 0x50
        /*001a*/ 	.short	0x0000


	//----- nvinfo : EIATTR_MAXREG_COUNT
	.align		4
        /*001c*/ 	.byte	0x03, 0x1b
        /*001e*/ 	.short	0x00a8


	//----- nvinfo : EIATTR_NUM_BARRIERS
	.align		4
        /*0020*/ 	.byte	0x02, 0x4c
        /*0022*/ 	.byte	0x10
	.zero		1


	//----- nvinfo : EIATTR_EXTERNS
	.align		4
        /*0024*/ 	.byte	0x04, 0x0f
        /*0026*/ 	.short	(.L_651 - .L_650)


	//   ....[0]....
	.align		4
.L_650:
        /*0028*/ 	.word	index@(__assertfail)


	//----- nvinfo : EIATTR_ANNOTATIONS
	.align		4
.L_651:
        /*002c*/ 	.byte	0x04, 0x55
        /*002e*/ 	.short	(.L_653 - .L_652)


	//   ....[0]....
.L_652:
        /*0030*/ 	.word	0x00000001
        /*0034*/ 	.byte	0x90, 0x8b, 0x00, 0x00, 0x01, 0x00, 0x00, 0x00, 0x40, 0x98, 0x00, 0x00


	//----- nvinfo : EIATTR_MERCURY_ISA_VERSION
	.align		4
.L_653:
        /*0040*/ 	.byte	0x03, 0x5f
        /*0042*/ 	.short	0x0101


	//----- nvinfo : EIATTR_INT_WARP_WIDE_INSTR_OFFSETS
	.align		4
        /*0044*/ 	.byte	0x04, 0x31
        /*0046*/ 	.short	(.L_655 - .L_654)


	//   ....[0]....
.L_654:
        /*0048*/ 	.word	0x000001f0


	//   ....[1]....
        /*004c*/ 	.word	0x00000220


	//   ....[2]....
        /*0050*/ 	.word	0x00007090


	//   ....[3]....
        /*0054*/ 	.word	0x00007700


	//   ....[4]....
        /*0058*/ 	.word	0x00007c20


	//----- nvinfo : EIATTR_COOP_GROUP_MASK_REGIDS
	.align		4
.L_655:
        /*005c*/ 	.byte	0x04, 0x29
        /*005e*/ 	.short	(.L_657 - .L_656)


	//   ....[0]....
.L_656:
        /*0060*/ 	.word	0xffffffff


	//   ....[1]....
        /*0064*/ 	.word	0xffffffff


	//   ....[2]....
        /*0068*/ 	.word	0xffffffff


	//   ....[3]....
        /*006c*/ 	.word	0xffffffff


	//   ....[4]....
        /*0070*/ 	.word	0xffffffff


	//   ....[5]....
        /*0074*/ 	.word	0xffffffff


	//   ....[6]....
        /*0078*/ 	.word	0xffffffff


	//   ....[7]....
        /*007c*/ 	.word	0xffffffff


	//   ....[8]....
        /*0080*/ 	.word	0xffffffff


	//   ....[9]....
        /*0084*/ 	.word	0xffffffff


	//   ....[10]....
        /*0088*/ 	.word	0xffffffff


	//   ....[11]....
        /*008c*/ 	.word	0xffffffff


	//   ....[12]....
        /*0090*/ 	.word	0xffffffff


	//   ....[13]....
        /*0094*/ 	.word	0xffffffff


	//   ....[14]....
        /*0098*/ 	.word	0x0500000f


	//   ....[15]....
        /*009c*/ 	.word	0x0500000f


	//   ....[16]....
        /*00a0*/ 	.word	0x0500000f


	//   ....[17]....
        /*00a4*/ 	.word	0x0500000f


	//----- nvinfo : EIATTR_COOP_GROUP_INSTR_OFFSETS
	.align		4
.L_657:
        /*00a8*/ 	.byte	0x04, 0x28
        /*00aa*/ 	.short	(.L_659 - .L_658)


	//   ....[0]....
.L_658:
        /*00ac*/ 	.word	0x00000070


	//   ....[1]....
        /*00b0*/ 	.word	0x00000200


	//   ....[2]....
        /*00b4*/ 	.word	0x00000250


	//   ....[3]....
        /*00b8*/ 	.word	0x00000440


	//   ....[4]....
        /*00bc*/ 	.word	0x00000680


	//   ....[5]....
        /*00c0*/ 	.word	0x00001270


	//   ....[6]....
        /*00c4*/ 	.word	0x00005750


	//   ....[7]....
        /*00c8*/ 	.word	0x000064c0


	//   ....[8]....
        /*00cc*/ 	.word	0x00006c90


	//   ....[9]....
        /*00d0*/ 	.word	0x00006fc0


	//   ....[10]....
        /*00d4*/ 	.word	0x00007380


	//   ....[11]....
        /*00d8*/ 	.word	0x00007630


	//   ....[12]....
        /*00dc*/ 	.word	0x000078e0


	//   ....[13]....
        /*00e0*/ 	.word	0x00007b50


	//   ....[14]....
        /*00e4*/ 	.word	0x0000a560


	//   ....[15]....
        /*00e8*/ 	.word	0x0000a6d0


	//   ....[16]....
        /*00ec*/ 	.word	0x0000a740


	//   ....[17]....
        /*00f0*/ 	.word	0x0000a7b0


	//----- nvinfo : EIATTR_REG_RECONFIG
	.align		4
.L_659:
        /*00f4*/ 	.byte	0x01, 0x54
	.zero		2


	//----- nvinfo : EIATTR_SYSCALL_OFFSETS
	.align		4
        /*00f8*/ 	.byte	0x04, 0x46
        /*00fa*/ 	.short	(.L_661 - .L_660)


	//   ....[0]....
.L_660:
        /*00fc*/ 	.word	0x00000ed0


	//   ....[1]....
        /*0100*/ 	.word	0x00000fc0


	//   ....[2]....
        /*0104*/ 	.word	0x00001120


	//   ....[3]....
        /*0108*/ 	.word	0x00001210


	//   ....[4]....
        /*010c*/ 	.word	0x00001490


	//   ....[5]....
        /*0110*/ 	.word	0x00004f80


	//   ....[6]....
        /*0114*/ 	.word	0x000050c0


	//   ....[7]....
        /*0118*/ 	.word	0x000051e0


	//   ....[8]....
        /*011c*/ 	.word	0x00005300


	//----- nvinfo : EIATTR_MBARRIER_INSTR_OFFSETS
	.align		4
.L_661:
        /*0120*/ 	.byte	0x04, 0x39
        /*0122*/ 	.short	(.L_663 - .L_662)


	//   ....[0]....
.L_662:
        /*0124*/ 	.word	0x000002f0
        /*0128*/ 	.word	0x000000ff
        /*012c*/ 	.word	0x00026800
        /*0130*/ 	.short	0x0100
        /*0132*/ 	.byte	0x06
	.zero		1


	//   ....[1]....
        /*0134*/ 	.word	0x000003f0
        /*0138*/ 	.word	0x000000ff
        /*013c*/ 	.word	0x00026810
        /*0140*/ 	.short	0x0100
        /*0142*/ 	.byte	0x08
	.zero		1


	//   ....[2]....
        /*0144*/ 	.word	0x00000400
        /*0148*/ 	.word	0x000000ff
        /*014c*/ 	.word	0x00026820
        /*0150*/ 	.short	0x0100
        /*0152*/ 	.byte	0x08
	.zero		1


	//   ....[3]....
        /*0154*/ 	.word	0x00000410
        /*0158*/ 	.word	0x000000ff
        /*015c*/ 	.word	0x00026818
        /*0160*/ 	.short	0x0100
        /*0162*/ 	.byte	0x08
	.zero		1


	//   ....[4]....
        /*0164*/ 	.word	0x00000420
        /*0168*/ 	.word	0x000000ff
        /*016c*/ 	.word	0x00026828
        /*0170*/ 	.short	0x0100
        /*0172*/ 	.byte	0x08
	.zero		1


	//   ....[5]....
        /*0174*/ 	.word	0x00000550
        /*0178*/ 	.word	0x000000ff
        /*017c*/ 	.word	0x00026830
        /*0180*/ 	.short	0x0100
        /*0182*/ 	.byte	0x08
	.zero		1


	//   ....[6]....
        /*0184*/ 	.word	0x00000560
        /*0188*/ 	.word	0x000000ff
        /*018c*/ 	.word	0x00026840
        /*0190*/ 	.short	0x0100
        /*0192*/ 	.byte	0x08
	.zero		1


	//   ....[7]....
        /*0194*/ 	.word	0x00000570
        /*0198*/ 	.word	0x000000ff
        /*019c*/ 	.word	0x00026838
        /*01a0*/ 	.short	0x0100
        /*01a2*/ 	.byte	0x08
	.zero		1


	//   ....[8]....
        /*01a4*/ 	.word	0x00000580
        /*01a8*/ 	.word	0x000000ff
        /*01ac*/ 	.word	0x00026848
        /*01b0*/ 	.short	0x0100
        /*01b2*/ 	.byte	0x08
	.zero		1


	//   ....[9]....
        /*01b4*/ 	.word	0x000012b0
        /*01b8*/ 	.word	0x000000eb
        /*01bc*/ 	.word	0x00026800
        /*01c0*/ 	.short	0x010a
        /*01c2*/ 	.byte	0x3f
	.zero		1


	//   ....[10]....
        /*01c4*/ 	.word	0x00001350
        /*01c8*/ 	.word	0x000000eb
        /*01cc*/ 	.word	0x00026800
        /*01d0*/ 	.short	0x010a
        /*01d2*/ 	.byte	0x3f
	.zero		1


	//   ....[11]....
        /*01d4*/ 	.word	0x00001ce0
        /*01d8*/ 	.word	0x000000ff
        /*01dc*/ 	.word	0x00026810
        /*01e0*/ 	.short	0x010a
        /*01e2*/ 	.byte	0x08
	.zero		1


	//   ....[12]....
        /*01e4*/ 	.word	0x00001d20
        /*01e8*/ 	.word	0x000000ff
        /*01ec*/ 	.word	0x00026810
        /*01f0*/ 	.short	0x010a
        /*01f2*/ 	.byte	0x08
	.zero		1


	//   ....[13]....
        /*01f4*/ 	.word	0x00002160
        /*01f8*/ 	.word	0x000000ff
        /*01fc*/ 	.word	0x00026830
        /*0200*/ 	.short	0x010a
        /*0202*/ 	.byte	0x08
	.zero		1


	//   ....[14]....
        /*0204*/ 	.word	0x00002490
        /*0208*/ 	.word	0x000000ff
        /*020c*/ 	.word	0x00026830
        /*0210*/ 	.short	0x010a
        /*0212*/ 	.byte	0x08
	.zero		1


	//   ....[15]....
        /*0214*/ 	.word	0x000047c0
        /*0218*/ 	.word	0x000000ff
        /*021c*/ 	.word	0x00000000
        /*0220*/ 	.short	0x0101
        /*0222*/ 	.byte	0x0c
	.zero		1


	//   ....[16]....
        /*0224*/ 	.word	0x00004ab0
        /*0228*/ 	.word	0x000000ff
        /*022c*/ 	.word	0x00000000
        /*0230*/ 	.short	0x0101
        /*0232*/ 	.byte	0x08
	.zero		1


	//   ....[17]....
        /*0234*/ 	.word	0x00008310
        /*0238*/ 	.word	0x00000010
        /*023c*/ 	.word	0x00026820
        /*0240*/ 	.short	0x010a
        /*0242*/ 	.byte	0x3f
	.zero		1


	//   ....[18]....
        /*0244*/ 	.word	0x00008c20
        /*0248*/ 	.word	0x00000010
        /*024c*/ 	.word	0x00026840
        /*0250*/ 	.short	0x010a
        /*0252*/ 	.byte	0x3f
	.zero		1


	//   ....[19]....
        /*0254*/ 	.word	0x00008f30
        /*0258*/ 	.word	0x00000010
        /*025c*/ 	.word	0x00026828
        /*0260*/ 	.short	0x010a
        /*0262*/ 	.byte	0x3f
	.zero		1


	//   ....[20]....
        /*0264*/ 	.word	0x00009240
        /*0268*/ 	.word	0x00000010
        /*026c*/ 	.word	0x00026848
        /*0270*/ 	.short	0x010a
        /*0272*/ 	.byte	0x3f
	.zero		1


	//   ....[21]....
        /*0274*/ 	.word	0x00009500
        /*0278*/ 	.word	0x00000010
        /*027c*/ 	.word	0x00026820
        /*0280*/ 	.short	0x010a
        /*0282*/ 	.byte	0x3f
	.zero		1


	//   ....[22]....
        /*0284*/ 	.word	0x000098a0
        /*0288*/ 	.word	0x00000010
        /*028c*/ 	.word	0x00026840
        /*0290*/ 	.short	0x010a
        /*0292*/ 	.byte	0x3f
	.zero		1


	//   ....[23]....
        /*0294*/ 	.word	0x00009b80
        /*0298*/ 	.word	0x00000010
        /*029c*/ 	.word	0x00026828
        /*02a0*/ 	.short	0x010a
        /*02a2*/ 	.byte	0x3f
	.zero		1


	//   ....[24]....
        /*02a4*/ 	.word	0x00009f10
        /*02a8*/ 	.word	0x00000003
        /*02ac*/ 	.word	0x00026840
        /*02b0*/ 	.short	0x010a
        /*02b2*/ 	.byte	0x3f
	.zero		1


	//   ....[25]....
        /*02b4*/ 	.word	0x0000a3c0
        /*02b8*/ 	.word	0x00000006
        /*02bc*/ 	.word	0x00000000
        /*02c0*/ 	.short	0x010a
        /*02c2*/ 	.byte	0x3f
	.zero		1


	//   ....[26]....
        /*02c4*/ 	.word	0x0000a420
        /*02c8*/ 	.word	0x00000003
        /*02cc*/ 	.word	0x00000000
        /*02d0*/ 	.short	0x010a
        /*02d2*/ 	.byte	0x3f
	.zero		1


	//   ....[27]....
        /*02d4*/ 	.word	0x0000a480
        /*02d8*/ 	.word	0x00000000
        /*02dc*/ 	.word	0x00000000
        /*02e0*/ 	.short	0x010a
        /*02e2*/ 	.byte	0x3f
	.zero		1


	//   ....[28]....
        /*02e4*/ 	.word	0x0000a4b0
        /*02e8*/ 	.word	0x00000003
        /*02ec*/ 	.word	0x00000000
        /*02f0*/ 	.short	0x010a
        /*02f2*/ 	.byte	0x3f
	.zero		1


	//   ....[29]....
        /*02f4*/ 	.word	0x0000a590
        /*02f8*/ 	.word	0x000000eb
        /*02fc*/ 	.word	0x00026800
        /*0300*/ 	.short	0x010a
        /*0302*/ 	.byte	0x3f
	.zero		1


	//   ....[30]....
        /*0304*/ 	.word	0x0000a5f0
        /*0308*/ 	.word	0x00000005
        /*030c*/ 	.word	0x00026810
        /*0310*/ 	.short	0x010a
        /*0312*/ 	.byte	0x3f
	.zero		1


	//   ....[31]....
        /*0314*/ 	.word	0x0000a650
        /*0318*/ 	.word	0x00000079
        /*031c*/ 	.word	0x00026830
        /*0320*/ 	.short	0x010a
        /*0322*/ 	.byte	0x3f
	.zero		1


	//   ....[32]....
        /*0324*/ 	.word	0x0000a7f0
        /*0328*/ 	.word	0x00000010
        /*032c*/ 	.word	0x00026820
        /*0330*/ 	.short	0x010a
        /*0332*/ 	.byte	0x3f
	.zero		1


	//   ....[33]....
        /*0334*/ 	.word	0x0000a840
        /*0338*/ 	.word	0x00000010
        /*033c*/ 	.word	0x00026840
        /*0340*/ 	.short	0x010a
        /*0342*/ 	.byte	0x3f
	.zero		1


	//   ....[34]....
        /*0344*/ 	.word	0x0000a890
        /*0348*/ 	.word	0x00000010
        /*034c*/ 	.word	0x00026828
        /*0350*/ 	.short	0x010a
        /*0352*/ 	.byte	0x3f
	.zero		1


	//   ....[35]....
        /*0354*/ 	.word	0x0000a8e0
        /*0358*/ 	.word	0x00000010
        /*035c*/ 	.word	0x00026848
        /*0360*/ 	.short	0x010a
        /*0362*/ 	.byte	0x3f
	.zero		1


	//   ....[36]....
        /*0364*/ 	.word	0x0000a940
        /*0368*/ 	.word	0x00000010
        /*036c*/ 	.word	0x00026820
        /*0370*/ 	.short	0x010a
        /*0372*/ 	.byte	0x3f
	.zero		1


	//   ....[37]....
        /*0374*/ 	.word	0x0000a990
        /*0378*/ 	.word	0x00000010
        /*037c*/ 	.word	0x00026840
        /*0380*/ 	.short	0x010a
        /*0382*/ 	.byte	0x3f
	.zero		1


	//   ....[38]....
        /*0384*/ 	.word	0x0000a9e0
        /*0388*/ 	.word	0x00000010
        /*038c*/ 	.word	0x00026828
        /*0390*/ 	.short	0x010a
        /*0392*/ 	.byte	0x3f
	.zero		1


	//   ....[39]....
        /*0394*/ 	.word	0x0000aa30
        /*0398*/ 	.word	0x00000003
        /*039c*/ 	.word	0x00026840
        /*03a0*/ 	.short	0x010a
        /*03a2*/ 	.byte	0x3f
	.zero		1


	//   ....[40]....
        /*03a4*/ 	.word	0x0000ab00
        /*03a8*/ 	.word	0x00000006
        /*03ac*/ 	.word	0x00000000
        /*03b0*/ 	.short	0x010a
        /*03b2*/ 	.byte	0x3f
	.zero		1


	//   ....[41]....
        /*03b4*/ 	.word	0x0000ab50
        /*03b8*/ 	.word	0x00000003
        /*03bc*/ 	.word	0x00000000
        /*03c0*/ 	.short	0x010a
        /*03c2*/ 	.byte	0x3f
	.zero		1


	//   ....[42]....
        /*03c4*/ 	.word	0x0000aba0
        /*03c8*/ 	.word	0x00000000
        /*03cc*/ 	.word	0x00000000
        /*03d0*/ 	.short	0x010a
        /*03d2*/ 	.byte	0x3f
	.zero		1


	//----- nvinfo : EIATTR_NUM_MBARRIERS
	.align		4
.L_663:
        /*03d4*/ 	.byte	0x03, 0x38
        /*03d6*/ 	.short	0x0009


	//----- nvinfo : EIATTR_EXIT_INSTR_OFFSETS
	.align		4
        /*03d8*/ 	.byte	0x04, 0x1c
        /*03da*/ 	.short	(.L_665 - .L_664)


	//   ....[0]....
.L_664:
        /*03dc*/ 	.word	0x00000960


	//   ....[1]....
        /*03e0*/ 	.word	0x00005c80


	//   ....[2]....
        /*03e4*/ 	.word	0x00006470


	//   ....[3]....
        /*03e8*/ 	.word	0x0000a500


	//----- nvinfo : EIATTR_MAX_THREADS
	.align		4
.L_665:
        /*03ec*/ 	.byte	0x04, 0x05
        /*03ee*/ 	.short	(.L_667 - .L_666)
.L_666:
        /*03f0*/ 	.word	0x00000180
        /*03f4*/ 	.word	0x00000001
        /*03f8*/ 	.word	0x00000001


	//----- nvinfo : EIATTR_CRS_STACK_SIZE
	.align		4
.L_667:
        /*03fc*/ 	.byte	0x04, 0x1e
        /*03fe*/ 	.short	(.L_669 - .L_668)
.L_668:
        /*0400*/ 	.word	0x00000000


	//----- nvinfo : EIATTR_CBANK_PARAM_SIZE
	.align		4
.L_669:
        /*0404*/ 	.byte	0x03, 0x19
        /*0406*/ 	.short	0x0970


	//----- nvinfo : EIATTR_PARAM_CBANK
	.align		4
        /*0408*/ 	.byte	0x04, 0x0a
        /*040a*/ 	.short	(.L_671 - .L_670)
	.align		4
.L_670:
        /*040c*/ 	.word	index@(.nv.constant0._ZN7cutlass13device_kernelIN5flash11enable_sm90INS1_16FlashAttnBwdSm90INS1_25CollectiveMainloopBwdSm90ILi2ELi2ELi2EN4cute5tupleIJNS5_1CILi1EEES8_S8_EEENS6_IJNS7_ILi64EEENS7_ILi128EEENS7_ILi96EEEEEENS_10bfloat16_tEfNS_4arch4Sm90ELb1ELb0ELb1ELb0ELb1ELb1ELb0ELb0ELi2ELi1ELi2ELi1ELb1EEENS1_21CollectiveEpilogueBwdISD_SE_SG_Li256ELb0ELb0ELi1EEENS1_25SingleTileBwdLPTSchedulerILb0ELi128ELb1EEEEEEEEEvNT_6ParamsE)
        /*0410*/ 	.short	0x0210
        /*0412*/ 	.short	0x0970


	//----- nvinfo : EIATTR_SW_WAR
	.align		4
.L_671:
        /*0414*/ 	.byte	0x04, 0x36
        /*0416*/ 	.short	(.L_673 - .L_672)
.L_672:
        /*0418*/ 	.word	0x00000008
.L_673:


//--------------------- .nv.info._ZN7cutlass13device_kernelIN5flash11enable_sm90INS1_16FlashAttnBwdSm90INS1_25CollectiveMainloopBwdSm90ILi2ELi2ELi2EN4cute5tupleIJNS5_1CILi1EEES8_S8_EEENS6_IJNS7_ILi64EEENS7_ILi128EEENS7_ILi96EEEEEENS_10bfloat16_tEfNS_4arch4Sm90ELb1ELb0ELb1ELb0ELb0ELb1ELb0ELb0ELi2ELi1ELi2ELi1ELb1EEENS1_24CollectiveEpilogueBwdGQAISD_fSG_Li256ELb0ELb0EEENS1_25SingleTileBwdLPTSchedulerILb0ELi128ELb0EEEEEEEEEvNT_6ParamsE --------------------------
	.section	.nv.info._ZN7cutlass13device_kernelIN5flash11enable_sm90INS1_16FlashAttnBwdSm90INS1_25CollectiveMainloopBwdSm90ILi2ELi2ELi2EN4cute5tupleIJNS5_1CILi1EEES8_S8_EEENS6_IJNS7_ILi64EEENS7_ILi128EEENS7_ILi96EEEEEENS_10bfloat16_tEfNS_4arch4Sm90ELb1ELb0ELb1ELb0ELb0ELb1ELb0ELb0ELi2ELi1ELi2ELi1ELb1EEENS1_24CollectiveEpilogueBwdGQAISD_fSG_Li256ELb0ELb0EEENS1_25SingleTileBwdLPTSchedulerILb0ELi128ELb0EEEEEEEEEvNT_6ParamsE,"",@"SHT_CUDA_INFO"
	.sectionflags	@""
	.align	4


	//----- nvinfo : EIATTR_CUDA_API_VERSION
	.align		4
        /*0000*/ 	.byte	0x04, 0x37
        /*0002*/ 	.short	(.L_675 - .L_674)
.L_674:
        /*0004*/ 	.word	0x00000082


	//----- nvinfo : EIATTR_KPARAM_INFO
	.align		4
.L_675:
        /*0008*/ 	.byte	0x04, 0x17
        /*000a*/ 	.short	(.L_677 - .L_676)
.L_676:
        /*000c*/ 	.word	0x00000000
        /*0010*/ 	.short	0x0000
        /*0012*/ 	.short	0x0070
        /*0014*/ 	.byte	0x00, 0xf0, 0x01, 0x1c


	//----- nvinfo : EIATTR_SPARSE_MMA_MASK
	.align		4
.L_677:
        /*0018*/ 	.byte	0x03, 0x50
        /*001a*/ 	.short	0x0000


	//----- nvinfo : EIATTR_MAXREG_COUNT
	.align		4
        /*001c*/ 	.byte	0x03, 0x1b
        /*001e*/ 	.short	0x00a8


	//----- nvinfo : EIATTR_NUM_BARRIERS
	.align		4
        /*0020*/ 	.byte	0x02, 0x4c
        /*0022*/ 	.byte	0x10
	.zero		1


	//----- nvinfo : EIATTR_EXTERNS
	.align		4
        /*0024*/ 	.byte	0x04, 0x0f
        /*0026*/ 	.short	(.L_679 - .L_678)


	//   ....[0]....
	.align		4
.L_678:
        /*0028*/ 	.word	index@(__assertfail)


	//----- nvinfo : EIATTR_ANNOTATIONS
	.align		4
.L_679:
        /*002c*/ 	.byte	0x04, 0x55
        /*002e*/ 	.short	(.L_681 - .L_680)


	//   ....[0]....
.L_680:
        /*0030*/ 	.word	0x00000001
        /*0034*/ 	.byte	0x20, 0x72, 0x00, 0x00, 0x01, 0x00, 0x00, 0x00, 0xd0, 0x7e, 0x00, 0x00


	//----- nvinfo : EIATTR_MERCURY_ISA_VERSION
	.align		4
.L_681:
        /*0040*/ 	.byte	0x03, 0x5f
        /*0042*/ 	.short	0x0101


	//----- nvinfo : EIATTR_INT_WARP_WIDE_INSTR_OFFSETS
	.align		4
        /*0044*/ 	.byte	0x04, 0x31
        /*0046*/ 	.short	(.L_683 - .L_682)


	//   ....[0]....
.L_682:
        /*0048*/ 	.word	0x00000190


	//   ....[1]....
        /*004c*/ 	.word	0x000001c0


	//----- nvinfo : EIATTR_COOP_GROUP_MASK_REGIDS
	.align		4
.L_683:
        /*0050*/ 	.byte	0x04, 0x29
        /*0052*/ 	.short	(.L_685 - .L_684)


	//   ....[0]....
.L_684:
        /*0054*/ 	.word	0xffffffff


	//   ....[1]....
        /*0058*/ 	.word	0xffffffff


	//   ....[2]....
        /*005c*/ 	.word	0xffffffff


	//   ....[3]....
        /*0060*/ 	.word	0xffffffff


	//   ....[4]....
        /*0064*/ 	.word	0xffffffff


	//   ....[5]....
        /*0068*/ 	.word	0xffffffff


	//   ....[6]....
        /*006c*/ 	.word	0xffffffff


	//   ....[7]....
        /*0070*/ 	.word	0x0500000f


	//----- nvinfo : EIATTR_COOP_GROUP_INSTR_OFFSETS
	.align		4
.L_685:
        /*0074*/ 	.byte	0x04, 0x28
        /*0076*/ 	.short	(.L_687 - .L_686)


	//   ....[0]....
.L_686:
        /*0078*/ 	.word	0x00000070


	//   ....[1]....
        /*007c*/ 	.word	0x000001a0


	//   ....[2]....
        /*0080*/ 	.word	0x000001f0


	//   ....[3]....
        /*0084*/ 	.word	0x000003e0


	//   ....[4]....
        /*0088*/ 	.word	0x00000620


	//   ....[5]....
        /*008c*/ 	.word	0x000011e0


	//   ....[6]....
        /*0090*/ 	.word	0x00005560


	//   ....[7]....
        /*0094*/ 	.word	0x00008bf0


	//----- nvinfo : EIATTR_REG_RECONFIG
	.align		4
.L_687:
        /*0098*/ 	.byte	0x01, 0x54
	.zero		2


	//----- nvinfo : EIATTR_SYSCALL_OFFSETS
	.align		4
        /*009c*/ 	.byte	0x04, 0x46
        /*009e*/ 	.short	(.L_689 - .L_688)


	//   ....[0]....
.L_688:
        /*00a0*/ 	.word	0x00000e40


	//   ....[1]....
        /*00a4*/ 	.word	0x00000f30


	//   ....[2]....
        /*00a8*/ 	.word	0x00001090


	//   ....[3]....
        /*00ac*/ 	.word	0x00001180


	//   ....[4]....
        /*00b0*/ 	.word	0x00001400


	//----- nvinfo : EIATTR_MBARRIER_INSTR_OFFSETS
	.align		4
.L_689:
        /*00b4*/ 	.byte	0x04, 0x39
        /*00b6*/ 	.short	(.L_691 - .L_690)


	//   ....[0]....
.L_690:
        /*00b8*/ 	.word	0x00000290
        /*00bc*/ 	.word	0x000000ff
        /*00c0*/ 	.word	0x00026800
        /*00c4*/ 	.short	0x0100
        /*00c6*/ 	.byte	0x06
	.zero		1


	//   ....[1]....
        /*00c8*/ 	.word	0x00000390
        /*00cc*/ 	.word	0x000000ff
        /*00d0*/ 	.word	0x00026810
        /*00d4*/ 	.short	0x0100
        /*00d6*/ 	.byte	0x08
	.zero		1


	//   ....[2]....
        /*00d8*/ 	.word	0x000003a0
        /*00dc*/ 	.word	0x000000ff
        /*00e0*/ 	.word	0x00026820
        /*00e4*/ 	.short	0x0100
        /*00e6*/ 	.byte	0x08
	.zero		1


	//   ....[3]....
        /*00e8*/ 	.word	0x000003b0
        /*00ec*/ 	.word	0x000000ff
        /*00f0*/ 	.word	0x00026818
        /*00f4*/ 	.short	0x0100
        /*00f6*/ 	.byte	0x08
	.zero		1


	//   ....[4]....
        /*00f8*/ 	.word	0x000003c0
        /*00fc*/ 	.word	0x000000ff
        /*0100*/ 	.word	0x00026828
        /*0104*/ 	.short	0x0100
        /*0106*/ 	.byte	0x08
	.zero		1


	//   ....[5]....
        /*0108*/ 	.word	0x000004f0
        /*010c*/ 	.word	0x000000ff
        /*0110*/ 	.word	0x00026830
        /*0114*/ 	.short	0x0100
        /*0116*/ 	.byte	0x08
	.zero		1


	//   ....[6]....
        /*0118*/ 	.word	0x00000500
        /*011c*/ 	.word	0x000000ff
        /*0120*/ 	.word	0x00026840
        /*0124*/ 	.short	0x0100
        /*0126*/ 	.byte	0x08
	.zero		1


	//   ....[7]....
        /*0128*/ 	.word	0x00000510
        /*012c*/ 	.word	0x000000ff
        /*0130*/ 	.word	0x00026838
        /*0134*/ 	.short	0x0100
        /*0136*/ 	.byte	0x08
	.zero		1


	//   ....[8]....
        /*0138*/ 	.word	0x00000520
        /*013c*/ 	.word	0x000000ff
        /*0140*/ 	.word	0x00026848
        /*0144*/ 	.short	0x0100
        /*0146*/ 	.byte	0x08
	.zero		1


	//   ....[9]....
        /*0148*/ 	.word	0x00001220
        /*014c*/ 	.word	0x000000eb
        /*0150*/ 	.word	0x00026800
        /*0154*/ 	.short	0x010a
        /*0156*/ 	.byte	0x3f
	.zero		1


	//   ....[10]....
        /*0158*/ 	.word	0x000012c0
        /*015c*/ 	.word	0x000000eb
        /*0160*/ 	.word	0x00026800
        /*0164*/ 	.short	0x010a
        /*0166*/ 	.byte	0x3f
	.zero		1


	//   ....[11]....
        /*0168*/ 	.word	0x00001c50
        /*016c*/ 	.word	0x000000ff
        /*0170*/ 	.word	0x00026810
        /*0174*/ 	.short	0x010a
        /*0176*/ 	.byte	0x09
	.zero		1


	//   ....[12]....
        /*0178*/ 	.word	0x00001c90
        /*017c*/ 	.word	0x000000ff
        /*0180*/ 	.word	0x00026810
        /*0184*/ 	.short	0x010a
        /*0186*/ 	.byte	0x09
	.zero		1


	//   ....[13]....
        /*0188*/ 	.word	0x000020d0
        /*018c*/ 	.word	0x000000ff
        /*0190*/ 	.word	0x00026830
        /*0194*/ 	.short	0x010a
        /*0196*/ 	.byte	0x09
	.zero		1


	//   ....[14]....
        /*0198*/ 	.word	0x00002400
        /*019c*/ 	.word	0x000000ff
        /*01a0*/ 	.word	0x00026830
        /*01a4*/ 	.short	0x010a
        /*01a6*/ 	.byte	0x09
	.zero		1


	//   ....[15]....
        /*01a8*/ 	.word	0x00004730
        /*01ac*/ 	.word	0x000000ff
        /*01b0*/ 	.word	0x00000000
        /*01b4*/ 	.short	0x0101
        /*01b6*/ 	.byte	0x0c
	.zero		1


	//   ....[16]....
        /*01b8*/ 	.word	0x00004a20
        /*01bc*/ 	.word	0x000000ff
        /*01c0*/ 	.word	0x00000000
        /*01c4*/ 	.short	0x0101
        /*01c6*/ 	.byte	0x09
	.zero		1


	//   ....[17]....
        /*01c8*/ 	.word	0x000069b0
        /*01cc*/ 	.word	0x00000010
        /*01d0*/ 	.word	0x00026820
        /*01d4*/ 	.short	0x010a
        /*01d6*/ 	.byte	0x3f
	.zero		1


	//   ....[18]....
        /*01d8*/ 	.word	0x000072b0
        /*01dc*/ 	.word	0x00000010
        /*01e0*/ 	.word	0x00026840
        /*01e4*/ 	.short	0x010a
        /*01e6*/ 	.byte	0x3f
	.zero		1


	//   ....[19]....
        /*01e8*/ 	.word	0x000075c0
        /*01ec*/ 	.word	0x00000010
        /*01f0*/ 	.word	0x00026828
        /*01f4*/ 	.short	0x010a
        /*01f6*/ 	.byte	0x3f
	.zero		1


	//   ....[20]....
        /*01f8*/ 	.word	0x000078d0
        /*01fc*/ 	.word	0x00000010
        /*0200*/ 	.word	0x00026848
        /*0204*/ 	.short	0x010a
        /*0206*/ 	.byte	0x3f
	.zero		1


	//   ....[21]....
        /*0208*/ 	.word	0x00007b90
        /*020c*/ 	.word	0x00000010
        /*0210*/ 	.word	0x00026820
        /*0214*/ 	.short	0x010a
        /*0216*/ 	.byte	0x3f
	.zero		1


	//   ....[22]....
        /*0218*/ 	.word	0x00007f30
        /*021c*/ 	.word	0x00000010
        /*0220*/ 	.word	0x00026840
        /*0224*/ 	.short	0x010a
        /*0226*/ 	.byte	0x3f
	.zero		1


	//   ....[23]....
        /*0228*/ 	.word	0x00008210
        /*022c*/ 	.word	0x00000010
        /*0230*/ 	.word	0x00026828
        /*0234*/ 	.short	0x010a
        /*0236*/ 	.byte	0x3f
	.zero		1


	//   ....[24]....
        /*0238*/ 	.word	0x000085a0
        /*023c*/ 	.word	0x00000003
        /*0240*/ 	.word	0x00026840
        /*0244*/ 	.short	0x010a
        /*0246*/ 	.byte	0x3f
	.zero		1


	//   ....[25]....
        /*0248*/ 	.word	0x00008a50
        /*024c*/ 	.word	0x00000006
        /*0250*/ 	.word	0x00000000
        /*0254*/ 	.short	0x010a
        /*0256*/ 	.byte	0x3f
	.zero		1


	//   ....[26]....
        /*0258*/ 	.word	0x00008ab0
        /*025c*/ 	.word	0x00000003
        /*0260*/ 	.word	0x00000000
        /*0264*/ 	.short	0x010a
        /*0266*/ 	.byte	0x3f
	.zero		1


	//   ....[27]....
        /*0268*/ 	.word	0x00008b10
        /*026c*/ 	.word	0x00000000
        /*0270*/ 	.word	0x00000000
        /*0274*/ 	.short	0x010a
        /*0276*/ 	.byte	0x3f
	.zero		1


	//   ....[28]....
        /*0278*/ 	.word	0x00008b40
        /*027c*/ 	.word	0x00000003
        /*0280*/ 	.word	0x00000000
        /*0284*/ 	.short	0x010a
        /*0286*/ 	.byte	0x3f
	.zero		1


	//   ....[29]....
        /*0288*/ 	.word	0x00008c20
        /*028c*/ 	.word	0x000000eb
        /*0290*/ 	.word	0x00026800
        /*0294*/ 	.short	0x010a
        /*0296*/ 	.byte	0x3f
	.zero		1


	//   ....[30]....
        /*0298*/ 	.word	0x00008c80
        /*029c*/ 	.word	0x00000005
        /*02a0*/ 	.word	0x00026810
        /*02a4*/ 	.short	0x010a
        /*02a6*/ 	.byte	0x3f
	.zero		1


	//   ....[31]....
        /*02a8*/ 	.word	0x00008ce0
        /*02ac*/ 	.word	0x00000079
        /*02b0*/ 	.word	0x00026830
        /*02b4*/ 	.short	0x010a
        /*02b6*/ 	.byte	0x3f
	.zero		1


	//   ....[32]....
        /*02b8*/ 	.word	0x00008d30
        /*02bc*/ 	.word	0x00000010
        /*02c0*/ 	.word	0x00026820
        /*02c4*/ 	.short	0x010a
        /*02c6*/ 	.byte	0x3f
	.zero		1


	//   ....[33]....
        /*02c8*/ 	.word	0x00008d80
        /*02cc*/ 	.word	0x00000010
        /*02d0*/ 	.word	0x00026840
        /*02d4*/ 	.short	0x010a
        /*02d6*/ 	.byte	0x3f
	.zero		1


	//   ....[34]....
        /*02d8*/ 	.word	0x00008dd0
        /*02dc*/ 	.word	0x00000010
        /*02e0*/ 	.word	0x00026828
        /*02e4*/ 	.short	0x010a
        /*02e6*/ 	.byte	0x3f
	.zero		1


	//   ....[35]....
        /*02e8*/ 	.word	0x00008e20
        /*02ec*/ 	.word	0x00000010
        /*02f0*/ 	.word	0x00026848
        /*02f4*/ 	.short	0x010a
        /*02f6*/ 	.byte	0x3f
	.zero		1


	//   ....[36]....
        /*02f8*/ 	.word	0x00008e80
        /*02fc*/ 	.word	0x00000010
        /*0300*/ 	.word	0x00026820
        /*0304*/ 	.short	0x010a
        /*0306*/ 	.byte	0x3f
	.zero		1


	//   ....[37]....
        /*0308*/ 	.word	0x00008ed0
        /*030c*/ 	.word	0x00000010
        /*0310*/ 	.word	0x00026840
        /*0314*/ 	.short	0x010a
        /*0316*/ 	.byte	0x3f
	.zero		1


	//   ....[38]....
        /*0318*/ 	.word	0x00008f20
        /*031c*/ 	.word	0x00000010
        /*0320*/ 	.word	0x00026828
        /*0324*/ 	.short	0x010a
        /*0326*/ 	.byte	0x3f
	.zero		1


	//   ....[39]....
        /*0328*/ 	.word	0x00008f70
        /*032c*/ 	.word	0x00000003
        /*0330*/ 	.word	0x00026840
        /*0334*/ 	.short	0x010a
        /*0336*/ 	.byte	0x3f
	.zero		1


	//   ....[40]....
        /*0338*/ 	.word	0x00009040
        /*033c*/ 	.word	0x00000006
        /*0340*/ 	.word	0x00000000
        /*0344*/ 	.short	0x010a
        /*0346*/ 	.byte	0x3f
	.zero		1


	//   ....[41]....
        /*0348*/ 	.word	0x00009090
        /*034c*/ 	.word	0x00000003
        /*0350*/ 	.word	0x00000000
        /*0354*/ 	.short	0x010a
        /*0356*/ 	.byte	0x3f
	.zero		1


	//   ....[42]....
        /*0358*/ 	.word	0x000090e0
        /*035c*/ 	.word	0x00000000
        /*0360*/ 	.word	0x00000000
        /*0364*/ 	.short	0x010a
        /*0366*/ 	.byte	0x3f
	.zero		1


	//----- nvinfo : EIATTR_NUM_MBARRIERS
	.align		4
.L_691:
        /*0368*/ 	.byte	0x03, 0x38
        /*036a*/ 	.short	0x0009


	//----- nvinfo : EIATTR_EXIT_INSTR_OFFSETS
	.align		4
        /*036c*/ 	.byte	0x04, 0x1c
        /*036e*/ 	.short	(.L_693 - .L_692)


	//   ....[0]....
.L_692:
        /*0370*/ 	.word	0x00008b90


	//----- nvinfo : EIATTR_MAX_THREADS
	.align		4
.L_693:
        /*0374*/ 	.byte	0x04, 0x05
        /*0376*/ 	.short	(.L_695 - .L_694)
.L_694:
        /*0378*/ 	.word	0x00000180
        /*037c*/ 	.word	0x00000001
        /*0380*/ 	.word	0x00000001


	//----- nvinfo : EIATTR_CRS_STACK_SIZE
	.align		4
.L_695:
        /*0384*/ 	.byte	0x04, 0x1e
        /*0386*/ 	.short	(.L_697 - .L_696)
.L_696:
        /*0388*/ 	.word	0x00000000


	//----- nvinfo : EIATTR_CBANK_PARAM_SIZE
	.align		4
.L_697:
        /*038c*/ 	.byte	0x03, 0x19
        /*038e*/ 	.short	0x0770


	//----- nvinfo : EIATTR_PARAM_CBANK
	.align		4
        /*0390*/ 	.byte	0x04, 0x0a
        /*0392*/ 	.short	(.L_699 - .L_698)
	.align		4
.L_698:
        /*0394*/ 	.word	index@(.nv.constant0._ZN7cutlass13device_kernelIN5flash11enable_sm90INS1_16FlashAttnBwdSm90INS1_25CollectiveMainloopBwdSm90ILi2ELi2ELi2EN4cute5tupleIJNS5_1CILi1EEES8_S8_EEENS6_IJNS7_ILi64EEENS7_ILi128EEENS7_ILi96EEEEEENS_10bfloat16_tEfNS_4arch4Sm90ELb1ELb0ELb1ELb0ELb0ELb1ELb0ELb0ELi2ELi1ELi2ELi1ELb1EEENS1_24CollectiveEpilogueBwdGQAISD_fSG_Li256ELb0ELb0EEENS1_25SingleTileBwdLPTSchedulerILb0ELi128ELb0EEEEEEEEEvNT_6ParamsE)
        /*0398*/ 	.short	0x0210
        /*039a*/ 	.short	0x0770


	//----- nvinfo : EIATTR_SW_WAR
	.align		4
.L_699:
        /*039c*/ 	.byte	0x04, 0x36
        /*039e*/ 	.short	(.L_701 - .L_700)
.L_700:
        /*03a0*/ 	.word	0x00000008
.L_701:


//--------------------- .nv.info._ZN7cutlass13device_kernelIN5flash11enable_sm90INS1_16FlashAttnBwdSm90INS1_25CollectiveMainloopBwdSm90ILi2ELi2ELi2EN4cute5tupleIJNS5_1CILi1EEES8_S8_EEENS6_IJNS7_ILi64EEENS7_ILi128EEENS7_ILi96EEEEEENS_10bfloat16_tEfNS_4arch4Sm90ELb1ELb0ELb1ELb0ELb1ELb1ELb0ELb0ELi2ELi1ELi2ELi1ELb1EEENS1_24CollectiveEpilogueBwdGQAISD_fSG_Li256ELb0ELb1EEENS1_25SingleTileBwdLPTSchedulerILb0ELi128ELb1EEEEEEEEEvNT_6ParamsE --------------------------
	.section	.nv.info._ZN7cutlass13device_kernelIN5flash11enable_sm90INS1_16FlashAttnBwdSm90INS1_25CollectiveMainloopBwdSm90ILi2ELi2ELi2EN4cute5tupleIJNS5_1CILi1EEES8_S8_EEENS6_IJNS7_ILi64EEENS7_ILi128EEENS7_ILi96EEEEEENS_10bfloat16_tEfNS_4arch4Sm90ELb1ELb0ELb1ELb0ELb1ELb1ELb0ELb0ELi2ELi1ELi2ELi1ELb1EEENS1_24CollectiveEpilogueBwdGQAISD_fSG_Li256ELb0ELb1EEENS1_25SingleTileBwdLPTSchedulerILb0ELi128ELb1EEEEEEEEEvNT_6ParamsE,"",@"SHT_CUDA_INFO"
	.sectionflags	@""
	.align	4


	//----- nvinfo : EIATTR_CUDA_API_VERSION
	.align		4
        /*0000*/ 	.byte	0x04, 0x37
        /*0002*/ 	.short	(.L_703 - .L_702)
.L_702:
        /*0004*/ 	.word	0x00000082


	//----- nvinfo : EIATTR_KPARAM_INFO
	.align		4
.L_703:
        /*0008*/ 	.byte	0x04, 0x17
        /*000a*/ 	.short	(.L_705 - .L_704)
.L_704:
        /*000c*/ 	.word	0x00000000
        /*0010*/ 	.short	0x0000
        /*0012*/ 	.short	0x0070
        /*0014*/ 	.byte	0x00, 0xf0, 0x01, 0x1c


	//----- nvinfo : EIATTR_SPARSE_MMA_MASK
	.align		4
.L_705:
        /*0018*/ 	.byte	0x03, 0x50
        /*001a*/ 	.short	0x0000


	//----- nvinfo : EIATTR_MAXREG_COUNT
	.align		4
        /*001c*/ 	.byte	0x03, 0x1b
        /*001e*/ 	.short	0x00a8


	//----- nvinfo : EIATTR_NUM_BARRIERS
	.align		4
        /*0020*/ 	.byte	0x02, 0x4c
        /*0022*/ 	.byte	0x10
	.zero		1


	//----- nvinfo : EIATTR_EXTERNS
	.align		4
        /*0024*/ 	.byte	0x04, 0x0f
        /*0026*/ 	.short	(.L_707 - .L_706)


	//   ....[0]....
	.align		4
.L_706:
        /*0028*/ 	.word	index@(__assertfail)


	//----- nvinfo : EIATTR_ANNOTATIONS
	.align		4
.L_707:
        /*002c*/ 	.byte	0x04, 0x55
        /*002e*/ 	.short	(.L_709 - .L_708)


	//   ....[0]....
.L_708:
        /*0030*/ 	.word	0x00000001
        /*0034*/ 	.byte	0x60, 0x81, 0x00, 0x00, 0x01, 0x00, 0x00, 0x00, 0x10, 0x8e, 0x00, 0x00


	//----- nvinfo : EIATTR_MERCURY_ISA_VERSION
	.align		4
.L_709:
        /*0040*/ 	.byte	0x03, 0x5f
        /*0042*/ 	.short	0x0101


	//----- nvinfo : EIATTR_INT_WARP_WIDE_INSTR_OFFSETS
	.align		4
        /*0044*/ 	.byte	0x04, 0x31
        /*0046*/ 	.short	(.L_711 - .L_710)


	//   ....[0]....
.L_710:
        /*0048*/ 	.word	0x00000190


	//   ....[1]....
        /*004c*/ 	.word	0x000001c0


	//   ....[2]....
        /*0050*/ 	.word	0x00006670


	//   ....[3]....
        /*0054*/ 	.word	0x00006ce0


	//   ....[4]....
        /*0058*/ 	.word	0x00007200


	//----- nvinfo : EIATTR_COOP_GROUP_MASK_REGIDS
	.align		4
.L_711:
        /*005c*/ 	.byte	0x04, 0x29
        /*005e*/ 	.short	(.L_713 - .L_712)


	//   ....[0]....
.L_712:
        /*0060*/ 	.word	0xffffffff


	//   ....[1]....
        /*0064*/ 	.word	0xffffffff


	//   ....[2]....
        /*0068*/ 	.word	0xffffffff


	//   ....[3]....
        /*006c*/ 	.word	0xffffffff


	//   ....[4]....
        /*0070*/ 	.word	0xffffffff


	//   ....[5]....
        /*0074*/ 	.word	0xffffffff


	//   ....[6]....
        /*0078*/ 	.word	0xffffffff


	//   ....[7]....
        /*007c*/ 	.word	0xffffffff


	//   ....[8]....
        /*0080*/ 	.word	0xffffffff


	//   ....[9]....
        /*0084*/ 	.word	0xffffffff


	//   ....[10]....
        /*0088*/ 	.word	0xffffffff


	//   ....[11]....
        /*008c*/ 	.word	0xffffffff


	//   ....[12]....
        /*0090*/ 	.word	0xffffffff


	//   ....[13]....
        /*0094*/ 	.word	0xffffffff


	//   ....[14]....
        /*0098*/ 	.word	0xffffffff


	//   ....[15]....
        /*009c*/ 	.word	0xffffffff


	//   ....[16]....
        /*00a0*/ 	.word	0xffffffff


	//   ....[17]....
        /*00a4*/ 	.word	0x0500000f


	//   ....[18]....
        /*00a8*/ 	.word	0x0500000f


	//   ....[19]....
        /*00ac*/ 	.word	0x0500000f


	//   ....[20]....
        /*00b0*/ 	.word	0x0500000f


	//   ....[21]....
        /*00b4*/ 	.word	0x0500000f


	//   ....[22]....
        /*00b8*/ 	.word	0x0500000f


	//----- nvinfo : EIATTR_COOP_GROUP_INSTR_OFFSETS
	.align		4
.L_713:
        /*00bc*/ 	.byte	0x04, 0x28
        /*00be*/ 	.short	(.L_715 - .L_714)


	//   ....[0]....
.L_714:
        /*00c0*/ 	.word	0x00000070


	//   ....[1]....
        /*00c4*/ 	.word	0x000001a0


	//   ....[2]....
        /*00c8*/ 	.word	0x000001f0


	//   ....[3]....
        /*00cc*/ 	.word	0x000003e0


	//   ....[4]....
        /*00d0*/ 	.word	0x00000630


	//   ....[5]....
        /*00d4*/ 	.word	0x00001220


	//   ....[6]....
        /*00d8*/ 	.word	0x000053d0


	//   ....[7]....
        /*00dc*/ 	.word	0x00005550


	//   ....[8]....
        /*00e0*/ 	.word	0x00005800


	//   ....[9]....
        /*00e4*/ 	.word	0x00005990


	//   ....[10]....
        /*00e8*/ 	.word	0x00005aa0


	//   ....[11]....
        /*00ec*/ 	.word	0x00006270


	//   ....[12]....
        /*00f0*/ 	.word	0x000065a0


	//   ....[13]....
        /*00f4*/ 	.word	0x00006960


	//   ....[14]....
        /*00f8*/ 	.word	0x00006c10


	//   ....[15]....
        /*00fc*/ 	.word	0x00006ec0


	//   ....[16]....
        /*0100*/ 	.word	0x00007130


	//   ....[17]....
        /*0104*/ 	.word	0x00009b30


	//   ....[18]....
        /*0108*/ 	.word	0x00009ca0


	//   ....[19]....
        /*010c*/ 	.word	0x00009d10


	//   ....[20]....
        /*0110*/ 	.word	0x00009d80


	//   ....[21]....
        /*0114*/ 	.word	0x00009df0


	//   ....[22]....
        /*0118*/ 	.word	0x00009e60


	//----- nvinfo : EIATTR_REG_RECONFIG
	.align		4
.L_715:
        /*011c*/ 	.byte	0x01, 0x54
	.zero		2


	//----- nvinfo : EIATTR_SYSCALL_OFFSETS
	.align		4
        /*0120*/ 	.byte	0x04, 0x46
        /*0122*/ 	.short	(.L_717 - .L_716)


	//   ....[0]....
.L_716:
        /*0124*/ 	.word	0x00000e80


	//   ....[1]....
        /*0128*/ 	.word	0x00000f70


	//   ....[2]....
        /*012c*/ 	.word	0x000010d0


	//   ....[3]....
        /*0130*/ 	.word	0x000011c0


	//   ....[4]....
        /*0134*/ 	.word	0x00001440


	//----- nvinfo : EIATTR_MBARRIER_INSTR_OFFSETS
	.align		4
.L_717:
        /*0138*/ 	.byte	0x04, 0x39
        /*013a*/ 	.short	(.L_719 - .L_718)


	//   ....[0]....
.L_718:
        /*013c*/ 	.word	0x00000290
        /*0140*/ 	.word	0x000000ff
        /*0144*/ 	.word	0x00026800
        /*0148*/ 	.short	0x0100
        /*014a*/ 	.byte	0x06
	.zero		1


	//   ....[1]....
        /*014c*/ 	.word	0x00000390
        /*0150*/ 	.word	0x000000ff
        /*0154*/ 	.word	0x00026810
        /*0158*/ 	.short	0x0100
        /*015a*/ 	.byte	0x08
	.zero		1


	//   ....[2]....
        /*015c*/ 	.word	0x000003a0
        /*0160*/ 	.word	0x000000ff
        /*0164*/ 	.word	0x00026820
        /*0168*/ 	.short	0x0100
        /*016a*/ 	.byte	0x08
	.zero		1


	//   ....[3]....
        /*016c*/ 	.word	0x000003b0
        /*0170*/ 	.word	0x000000ff
        /*0174*/ 	.word	0x00026818
        /*0178*/ 	.short	0x0100
        /*017a*/ 	.byte	0x08
	.zero		1


	//   ....[4]....
        /*017c*/ 	.word	0x000003c0
        /*0180*/ 	.word	0x000000ff
        /*0184*/ 	.word	0x00026828
        /*0188*/ 	.short	0x0100
        /*018a*/ 	.byte	0x08
	.zero		1


	//   ....[5]....
        /*018c*/ 	.word	0x000004f0
        /*0190*/ 	.word	0x000000ff
        /*0194*/ 	.word	0x00026830
        /*0198*/ 	.short	0x0100
        /*019a*/ 	.byte	0x08
	.zero		1


	//   ....[6]....
        /*019c*/ 	.word	0x00000500
        /*01a0*/ 	.word	0x000000ff
        /*01a4*/ 	.word	0x00026840
        /*01a8*/ 	.short	0x0100
        /*01aa*/ 	.byte	0x08
	.zero		1


	//   ....[7]....
        /*01ac*/ 	.word	0x00000510
        /*01b0*/ 	.word	0x000000ff
        /*01b4*/ 	.word	0x00026838
        /*01b8*/ 	.short	0x0100
        /*01ba*/ 	.byte	0x08
	.zero		1


	//   ....[8]....
        /*01bc*/ 	.word	0x00000520
        /*01c0*/ 	.word	0x000000ff
        /*01c4*/ 	.word	0x00026848
        /*01c8*/ 	.short	0x0100
        /*01ca*/ 	.byte	0x08
	.zero		1


	//   ....[9]....
        /*01cc*/ 	.word	0x00001260
        /*01d0*/ 	.word	0x000000eb
        /*01d4*/ 	.word	0x00026800
        /*01d8*/ 	.short	0x010a
        /*01da*/ 	.byte	0x3f
	.zero		1


	//   ....[10]....
        /*01dc*/ 	.word	0x00001300
        /*01e0*/ 	.word	0x000000eb
        /*01e4*/ 	.word	0x00026800
        /*01e8*/ 	.short	0x010a
        /*01ea*/ 	.byte	0x3f
	.zero		1


	//   ....[11]....
        /*01ec*/ 	.word	0x00001c90
        /*01f0*/ 	.word	0x000000ff
        /*01f4*/ 	.word	0x00026810
        /*01f8*/ 	.short	0x010a
        /*01fa*/ 	.byte	0x09
	.zero		1


	//   ....[12]....
        /*01fc*/ 	.word	0x00001cd0
        /*0200*/ 	.word	0x000000ff
        /*0204*/ 	.word	0x00026810
        /*0208*/ 	.short	0x010a
        /*020a*/ 	.byte	0x09
	.zero		1


	//   ....[13]....
        /*020c*/ 	.word	0x00002110
        /*0210*/ 	.word	0x000000ff
        /*0214*/ 	.word	0x00026830
        /*0218*/ 	.short	0x010a
        /*021a*/ 	.byte	0x09
	.zero		1


	//   ....[14]....
        /*021c*/ 	.word	0x00002440
        /*0220*/ 	.word	0x000000ff
        /*0224*/ 	.word	0x00026830
        /*0228*/ 	.short	0x010a
        /*022a*/ 	.byte	0x09
	.zero		1


	//   ....[15]....
        /*022c*/ 	.word	0x00004770
        /*0230*/ 	.word	0x000000ff
        /*0234*/ 	.word	0x00000000
        /*0238*/ 	.short	0x0101
        /*023a*/ 	.byte	0x0a
	.zero		1


	//   ....[16]....
        /*023c*/ 	.word	0x00004a50
        /*0240*/ 	.word	0x000000ff
        /*0244*/ 	.word	0x00000000
        /*0248*/ 	.short	0x0101
        /*024a*/ 	.byte	0x09
	.zero		1


	//   ....[17]....
        /*024c*/ 	.word	0x000078f0
        /*0250*/ 	.word	0x00000010
        /*0254*/ 	.word	0x00026820
        /*0258*/ 	.short	0x010a
        /*025a*/ 	.byte	0x3f
	.zero		1


	//   ....[18]....
        /*025c*/ 	.word	0x000081f0
        /*0260*/ 	.word	0x00000010
        /*0264*/ 	.word	0x00026840
        /*0268*/ 	.short	0x010a
        /*026a*/ 	.byte	0x3f
	.zero		1


	//   ....[19]....
        /*026c*/ 	.word	0x00008500
        /*0270*/ 	.word	0x00000010
        /*0274*/ 	.word	0x00026828
        /*0278*/ 	.short	0x010a
        /*027a*/ 	.byte	0x3f
	.zero		1


	//   ....[20]....
        /*027c*/ 	.word	0x00008810
        /*0280*/ 	.word	0x00000010
        /*0284*/ 	.word	0x00026848
        /*0288*/ 	.short	0x010a
        /*028a*/ 	.byte	0x3f
	.zero		1


	//   ....[21]....
        /*028c*/ 	.word	0x00008ad0
        /*0290*/ 	.word	0x00000010
        /*0294*/ 	.word	0x00026820
        /*0298*/ 	.short	0x010a
        /*029a*/ 	.byte	0x3f
	.zero		1


	//   ....[22]....
        /*029c*/ 	.word	0x00008e70
        /*02a0*/ 	.word	0x00000010
        /*02a4*/ 	.word	0x00026840
        /*02a8*/ 	.short	0x010a
        /*02aa*/ 	.byte	0x3f
	.zero		1


	//   ....[23]....
        /*02ac*/ 	.word	0x00009150
        /*02b0*/ 	.word	0x00000010
        /*02b4*/ 	.word	0x00026828
        /*02b8*/ 	.short	0x010a
        /*02ba*/ 	.byte	0x3f
	.zero		1


	//   ....[24]....
        /*02bc*/ 	.word	0x000094e0
        /*02c0*/ 	.word	0x00000003
        /*02c4*/ 	.word	0x00026840
        /*02c8*/ 	.short	0x010a
        /*02ca*/ 	.byte	0x3f
	.zero		1


	//   ....[25]....
        /*02cc*/ 	.word	0x00009990
        /*02d0*/ 	.word	0x00000006
        /*02d4*/ 	.word	0x00000000
        /*02d8*/ 	.short	0x010a
        /*02da*/ 	.byte	0x3f
	.zero		1


	//   ....[26]....
        /*02dc*/ 	.word	0x000099f0
        /*02e0*/ 	.word	0x00000003
        /*02e4*/ 	.word	0x00000000
        /*02e8*/ 	.short	0x010a
        /*02ea*/ 	.byte	0x3f
	.zero		1


	//   ....[27]....
        /*02ec*/ 	.word	0x00009a50
        /*02f0*/ 	.word	0x00000000
        /*02f4*/ 	.word	0x00000000
        /*02f8*/ 	.short	0x010a
        /*02fa*/ 	.byte	0x3f
	.zero		1


	//   ....[28]....
        /*02fc*/ 	.word	0x00009a80
        /*0300*/ 	.word	0x00000003
        /*0304*/ 	.word	0x00000000
        /*0308*/ 	.short	0x010a
        /*030a*/ 	.byte	0x3f
	.zero		1


	//   ....[29]....
        /*030c*/ 	.word	0x00009b60
        /*0310*/ 	.word	0x000000eb
        /*0314*/ 	.word	0x00026800
        /*0318*/ 	.short	0x010a
        /*031a*/ 	.byte	0x3f
	.zero		1


	//   ....[30]....
        /*031c*/ 	.word	0x00009bc0
        /*0320*/ 	.word	0x00000005
        /*0324*/ 	.word	0x00026810
        /*0328*/ 	.short	0x010a
        /*032a*/ 	.byte	0x3f
	.zero		1


	//   ....[31]....
        /*032c*/ 	.word	0x00009c20
        /*0330*/ 	.word	0x00000079
        /*0334*/ 	.word	0x00026830
        /*0338*/ 	.short	0x010a
        /*033a*/ 	.byte	0x3f
	.zero		1


	//   ....[32]....
        /*033c*/ 	.word	0x00009ea0
        /*0340*/ 	.word	0x00000010
        /*0344*/ 	.word	0x00026820
        /*0348*/ 	.short	0x010a
        /*034a*/ 	.byte	0x3f
	.zero		1


	//   ....[33]....
        /*034c*/ 	.word	0x00009ef0
        /*0350*/ 	.word	0x00000010
        /*0354*/ 	.word	0x00026840
        /*0358*/ 	.short	0x010a
        /*035a*/ 	.byte	0x3f
	.zero		1


	//   ....[34]....
        /*035c*/ 	.word	0x00009f40
        /*0360*/ 	.word	0x00000010
        /*0364*/ 	.word	0x00026828
        /*0368*/ 	.short	0x010a
        /*036a*/ 	.byte	0x3f
	.zero		1


	//   ....[35]....
        /*036c*/ 	.word	0x00009f90
        /*0370*/ 	.word	0x00000010
        /*0374*/ 	.word	0x00026848
        /*0378*/ 	.short	0x010a
        /*037a*/ 	.byte	0x3f
	.zero		1


	//   ....[36]....
        /*037c*/ 	.word	0x00009ff0
        /*0380*/ 	.word	0x00000010
        /*0384*/ 	.word	0x00026820
        /*0388*/ 	.short	0x010a
        /*038a*/ 	.byte	0x3f
	.zero		1


	//   ....[37]....
        /*038c*/ 	.word	0x0000a040
        /*0390*/ 	.word	0x00000010
        /*0394*/ 	.word	0x00026840
        /*0398*/ 	.short	0x010a
        /*039a*/ 	.byte	0x3f
	.zero		1


	//   ....[38]....
        /*039c*/ 	.word	0x0000a090
        /*03a0*/ 	.word	0x00000010
        /*03a4*/ 	.word	0x00026828
        /*03a8*/ 	.short	0x010a
        /*03aa*/ 	.byte	0x3f
	.zero		1


	//   ....[39]....
        /*03ac*/ 	.word	0x0000a0e0
        /*03b0*/ 	.word	0x00000003
        /*03b4*/ 	.word	0x00026840
        /*03b8*/ 	.short	0x010a
        /*03ba*/ 	.byte	0x3f
	.zero		1


	//   ....[40]....
        /*03bc*/ 	.word	0x0000a1b0
        /*03c0*/ 	.word	0x00000006
        /*03c4*/ 	.word	0x00000000
        /*03c8*/ 	.short	0x010a
        /*03ca*/ 	.byte	0x3f
	.zero		1


	//   ....[41]....
        /*03cc*/ 	.word	0x0000a200
        /*03d0*/ 	.word	0x00000003
        /*03d4*/ 	.word	0x00000000
        /*03d8*/ 	.short	0x010a
        /*03da*/ 	.byte	0x3f
	.zero		1


	//   ....[42]....
        /*03dc*/ 	.word	0x0000a250
        /*03e0*/ 	.word	0x00000000
        /*03e4*/ 	.word	0x00000000
        /*03e8*/ 	.short	0x010a
        /*03ea*/ 	.byte	0x3f
	.zero		1


	//----- nvinfo : EIATTR_NUM_MBARRIERS
	.align		4
.L_719:
        /*03ec*/ 	.byte	0x03, 0x38
        /*03ee*/ 	.short	0x0009


	//----- nvinfo : EIATTR_EXIT_INSTR_OFFSETS
	.align		4
        /*03f0*/ 	.byte	0x04, 0x1c
        /*03f2*/ 	.short	(.L_721 - .L_720)


	//   ....[0]....
.L_720:
        /*03f4*/ 	.word	0x00009ad0


	//----- nvinfo : EIATTR_MAX_THREADS
	.align		4
.L_721:
        /*03f8*/ 	.byte	0x04, 0x05
        /*03fa*/ 	.short	(.L_723 - .L_722)
.L_722:
        /*03fc*/ 	.word	0x00000180
        /*0400*/ 	.word	0x00000001
        /*0404*/ 	.word	0x00000001


	//----- nvinfo : EIATTR_CRS_STACK_SIZE
	.align		4
.L_723:
        /*0408*/ 	.byte	0x04, 0x1e
        /*040a*/ 	.short	(.L_725 - .L_724)
.L_724:
        /*040c*/ 	.word	0x00000000


	//----- nvinfo : EIATTR_CBANK_PARAM_SIZE
	.align		4
.L_725:
        /*0410*/ 	.byte	0x03, 0x19
        /*0412*/ 	.short	0x0770


	//----- nvinfo : EIATTR_PARAM_CBANK
	.align		4
        /*0414*/ 	.byte	0x04, 0x0a
        /*0416*/ 	.short	(.L_727 - .L_726)
	.align		4
.L_726:
        /*0418*/ 	.word	index@(.nv.constant0._ZN7cutlass13device_kernelIN5flash11enable_sm90INS1_16FlashAttnBwdSm90INS1_25CollectiveMainloopBwdSm90ILi2ELi2ELi2EN4cute5tupleIJNS5_1CILi1EEES8_S8_EEENS6_IJNS7_ILi64EEENS7_ILi128EEENS7_ILi96EEEEEENS_10bfloat16_tEfNS_4arch4Sm90ELb1ELb0ELb1ELb0ELb1ELb1ELb0ELb0ELi2ELi1ELi2ELi1ELb1EEENS1_24CollectiveEpilogueBwdGQAISD_fSG_Li256ELb0ELb1EEENS1_25SingleTileBwdLPTSchedulerILb0ELi128ELb1EEEEEEEEEvNT_6ParamsE)
        /*041c*/ 	.short	0x0210
        /*041e*/ 	.short	0x0770


	//----- nvinfo : EIATTR_SW_WAR
	.align		4
.L_727:
        /*0420*/ 	.byte	0x04, 0x36
        /*0422*/ 	.short	(.L_729 - .L_728)
.L_728:
        /*0424*/ 	.word	0x00000008
.L_729:


//--------------------- .nv.info._ZN7cutlass13device_kernelIN5flash22FlashAttnBwdPreprocessIN4cute5tupleIJNS3_1CILi64EEENS5_ILi96EEEEEENS_10bfloat16_tEfNS_4arch4Sm90ELb1ELb0EEEEEvNT_6ParamsE --------------------------
	.section	.nv.info._ZN7cutlass13device_kernelIN5flash22FlashAttnBwdPreprocessIN4cute5tupleIJNS3_1CILi64EEENS5_ILi96EEEEEENS_10bfloat16_tEfNS_4arch4Sm90ELb1ELb0EEEEEvNT_6ParamsE,"",@"SHT_CUDA_INFO"
	.sectionflags	@""
	.align	4


	//----- nvinfo : EIATTR_CUDA_API_VERSION
	.align		4
        /*0000*/ 	.byte	0x04, 0x37
        /*0002*/ 	.short	(.L_731 - .L_730)
.L_730:
        /*0004*/ 	.word	0x00000082


	//----- nvinfo : EIATTR_KPARAM_INFO
	.align		4
.L_731:
        /*0008*/ 	.byte	0x04, 0x17
        /*000a*/ 	.short	(.L_733 - .L_732)
.L_732:
        /*000c*/ 	.word	0x00000000
        /*0010*/ 	.short	0x0000
        /*0012*/ 	.short	0x0000
        /*0014*/ 	.byte	0x00, 0xf0, 0xc1, 0x03


	//----- nvinfo : EIATTR_SPARSE_MMA_MASK
	.align		4
.L_733:
        /*0018*/ 	.byte	0x03, 0x50
        /*001a*/ 	.short	0x0000


	//----- nvinfo : EIATTR_MAXREG_COUNT
	.align		4
        /*001c*/ 	.byte	0x03, 0x1b
        /*001e*/ 	.short	0x0080


	//----- nvinfo : EIATTR_MERCURY_ISA_VERSION
	.align		4
        /*0020*/ 	.byte	0x03, 0x5f
        /*0022*/ 	.short	0x0101


	//----- nvinfo : EIATTR_COOP_GROUP_MASK_REGIDS
	.align		4
        /*0024*/ 	.byte	0x04, 0x29
        /*0026*/ 	.short	(.L_735 - .L_734)


	//   ....[0]....
.L_734:
        /*0028*/ 	.word	0xffffffff


	//   ....[1]....
        /*002c*/ 	.word	0xffffffff


	//----- nvinfo : EIATTR_COOP_GROUP_INSTR_OFFSETS
	.align		4
.L_735:
        /*0030*/ 	.byte	0x04, 0x28
        /*0032*/ 	.short	(.L_737 - .L_736)


	//   ....[0]....
.L_736:
        /*0034*/ 	.word	0x00000c10


	//   ....[1]....
        /*0038*/ 	.word	0x00000c40


	//----- nvinfo : EIATTR_EXIT_INSTR_OFFSETS
	.align		4
.L_737:
        /*003c*/ 	.byte	0x04, 0x1c
        /*003e*/ 	.short	(.L_739 - .L_738)


	//   ....[0]....
.L_738:
        /*0040*/ 	.word	0x000010f0


	//   ....[1]....
        /*0044*/ 	.word	0x00001170


	//----- nvinfo : EIATTR_MAX_THREADS
	.align		4
.L_739:
        /*0048*/ 	.byte	0x04, 0x05
        /*004a*/ 	.short	(.L_741 - .L_740)
.L_740:
        /*004c*/ 	.word	0x00000100
        /*0050*/ 	.word	0x00000001
        /*0054*/ 	.word	0x00000001


	//----- nvinfo : EIATTR_CRS_STACK_SIZE
	.align		4
.L_741:
        /*0058*/ 	.byte	0x04, 0x1e
        /*005a*/ 	.short	(.L_743 - .L_742)
.L_742:
        /*005c*/ 	.word	0x00000000


	//----- nvinfo : EIATTR_CBANK_PARAM_SIZE
	.align		4
.L_743:
        /*0060*/ 	.byte	0x03, 0x19
        /*0062*/ 	.short	0x00f0


	//----- nvinfo : EIATTR_PARAM_CBANK
	.align		4
        /*0064*/ 	.byte	0x04, 0x0a
        /*0066*/ 	.short	(.L_745 - .L_744)
	.align		4
.L_744:
        /*0068*/ 	.word	index@(.nv.constant0._ZN7cutlass13device_kernelIN5flash22FlashAttnBwdPreprocessIN4cute5tupleIJNS3_1CILi64EEENS5_ILi96EEEEEENS_10bfloat16_tEfNS_4arch4Sm90ELb1ELb0EEEEEvNT_6ParamsE)
        /*006c*/ 	.short	0x0210
        /*006e*/ 	.short	0x00f0


	//----- nvinfo : EIATTR_SW_WAR
	.align		4
.L_745:
        /*0070*/ 	.byte	0x04, 0x36
        /*0072*/ 	.short	(.L_747 - .L_746)
.L_746:
        /*0074*/ 	.word	0x00000008
.L_747:


//--------------------- .nv.info._ZN7cutlass13device_kernelIN5flash11enable_sm90INS1_16FlashAttnBwdSm90INS1_25CollectiveMainloopBwdSm90ILi2ELi2ELi2EN4cute5tupleIJNS5_1CILi1EEES8_S8_EEENS6_IJNS7_ILi64EEENS7_ILi128EEENS7_ILi96EEEEEENS_10bfloat16_tEfNS_4arch4Sm90ELb1ELb0ELb1ELb1ELb0ELb1ELb0ELb0ELi2ELi1ELi2ELi1ELb1EEENS1_21CollectiveEpilogueBwdISD_SE_SG_Li256ELb1ELb0ELi1EEENS1_25SingleTileBwdLPTSchedulerILb1ELi128ELb0EEEEEEEEEvNT_6ParamsE --------------------------
	.section	.nv.info._ZN7cutlass13device_kernelIN5flash11enable_sm90INS1_16FlashAttnBwdSm90INS1_25CollectiveMainloopBwdSm90ILi2ELi2ELi2EN4cute5tupleIJNS5_1CILi1EEES8_S8_EEENS6_IJNS7_ILi64EEENS7_ILi128EEENS7_ILi96EEEEEENS_10bfloat16_tEfNS_4arch4Sm90ELb1ELb0ELb1ELb1ELb0ELb1ELb0ELb0ELi2ELi1ELi2ELi1ELb1EEENS1_21CollectiveEpilogueBwdISD_SE_SG_Li256ELb1ELb0ELi1EEENS1_25SingleTileBwdLPTSchedulerILb1ELi128ELb0EEEEEEEEEvNT_6ParamsE,"",@"SHT_CUDA_INFO"
	.sectionflags	@""
	.align	4


	//----- nvinfo : EIATTR_CUDA_API_VERSION
	.align		4
        /*0000*/ 	.byte	0x04, 0x37
        /*0002*/ 	.short	(.L_749 - .L_748)
.L_748:
        /*0004*/ 	.word	0x00000082


	//----- nvinfo : EIATTR_KPARAM_INFO
	.align		4
.L_749:
        /*0008*/ 	.byte	0x04, 0x17
        /*000a*/ 	.short	(.L_751 - .L_750)
.L_750:
        /*000c*/ 	.word	0x00000000
        /*0010*/ 	.short	0x0000
        /*0012*/ 	.short	0x0070
        /*0014*/ 	.byte	0x00, 0xf0, 0x01, 0x1a


	//----- nvinfo : EIATTR_SPARSE_MMA_MASK
	.align		4
.L_751:
        /*0018*/ 	.byte	0x03, 0x50
        /*001a*/ 	.short	0x0000


	//----- nvinfo : EIATTR_MAXREG_COUNT
	.align		4
        /*001c*/ 	.byte	0x03, 0x1b
        /*001e*/ 	.short	0x00a8


	//----- nvinfo : EIATTR_NUM_BARRIERS
	.align		4
        /*0020*/ 	.byte	0x02, 0x4c
        /*0022*/ 	.byte	0x10
	.zero		1


	//----- nvinfo : EIATTR_EXTERNS
	.align		4
        /*0024*/ 	.byte	0x04, 0x0f
        /*0026*/ 	.short	(.L_753 - .L_752)


	//   ....[0]....
	.align		4
.L_752:
        /*0028*/ 	.word	index@(__assertfail)


	//----- nvinfo : EIATTR_ANNOTATIONS
	.align		4
.L_753:
        /*002c*/ 	.byte	0x04, 0x55
        /*002e*/ 	.short	(.L_755 - .L_754)


	//   ....[0]....
.L_754:
        /*0030*/ 	.word	0x00000001
        /*0034*/ 	.byte	0x50, 0x94, 0x00, 0x00, 0x01, 0x00, 0x00, 0x00, 0x80, 0x98, 0x00, 0x00, 0x01, 0x00, 0x00, 0x00
        /*0044*/ 	.byte	0xa0, 0xa5, 0x00, 0x00, 0x01, 0x00, 0x00, 0x00, 0xc0, 0xa5, 0x00, 0x00, 0x01, 0x00, 0x00, 0x00
        /*0054*/ 	.byte	0xa0, 0xa9, 0x00, 0x00


	//----- nvinfo : EIATTR_MERCURY_ISA_VERSION
	.align		4
.L_755:
        /*0058*/ 	.byte	0x03, 0x5f
        /*005a*/ 	.short	0x0101


	//----- nvinfo : EIATTR_INT_WARP_WIDE_INSTR_OFFSETS
	.align		4
        /*005c*/ 	.byte	0x04, 0x31
        /*005e*/ 	.short	(.L_757 - .L_756)


	//   ....[0]....
.L_756:
        /*0060*/ 	.word	0x00000190


	//   ....[1]....
        /*0064*/ 	.word	0x000001c0


	//----- nvinfo : EIATTR_COOP_GROUP_MASK_REGIDS
	.align		4
.L_757:
        /*0068*/ 	.byte	0x04, 0x29
        /*006a*/ 	.short	(.L_759 - .L_758)


	//   ....[0]....
.L_758:
        /*006c*/ 	.word	0xffffffff


	//   ....[1]....
        /*0070*/ 	.word	0xffffffff


	//   ....[2]....
        /*0074*/ 	.word	0xffffffff


	//   ....[3]....
        /*0078*/ 	.word	0xffffffff


	//   ....[4]....
        /*007c*/ 	.word	0xffffffff


	//   ....[5]....
        /*0080*/ 	.word	0xffffffff


	//   ....[6]....
        /*0084*/ 	.word	0xffffffff


	//   ....[7]....
        /*0088*/ 	.word	0x0500000f


	//----- nvinfo : EIATTR_COOP_GROUP_INSTR_OFFSETS
	.align		4
.L_759:
        /*008c*/ 	.byte	0x04, 0x28
        /*008e*/ 	.short	(.L_761 - .L_760)


	//   ....[0]....
.L_760:
        /*0090*/ 	.word	0x00000070


	//   ....[1]....
        /*0094*/ 	.word	0x000001a0


	//   ....[2]....
        /*0098*/ 	.word	0x000001f0


	//   ....[3]....
        /*009c*/ 	.word	0x000003e0


	//   ....[4]....
        /*00a0*/ 	.word	0x00000630


	//   ....[5]....
        /*00a4*/ 	.word	0x00001710


	//   ....[6]....
        /*00a8*/ 	.word	0x00006ed0


	//   ....[7]....
        /*00ac*/ 	.word	0x0000b2e0


	//----- nvinfo : EIATTR_REG_RECONFIG
	.align		4
.L_761:
        /*00b0*/ 	.byte	0x01, 0x54
	.zero		2


	//----- nvinfo : EIATTR_SYSCALL_OFFSETS
	.align		4
        /*00b4*/ 	.byte	0x04, 0x46
        /*00b6*/ 	.short	(.L_763 - .L_762)


	//   ....[0]....
.L_762:
        /*00b8*/ 	.word	0x00001370


	//   ....[1]....
        /*00bc*/ 	.word	0x00001460


	//   ....[2]....
        /*00c0*/ 	.word	0x000015c0


	//   ....[3]....
        /*00c4*/ 	.word	0x000016b0


	//   ....[4]....
        /*00c8*/ 	.word	0x00001930


	//----- nvinfo : EIATTR_MBARRIER_INSTR_OFFSETS
	.align		4
.L_763:
        /*00cc*/ 	.byte	0x04, 0x39
        /*00ce*/ 	.short	(.L_765 - .L_764)


	//   ....[0]....
.L_764:
        /*00d0*/ 	.word	0x00000290
        /*00d4*/ 	.word	0x000000ff
        /*00d8*/ 	.word	0x00026800
        /*00dc*/ 	.short	0x0100
        /*00de*/ 	.byte	0x06
	.zero		1


	//   ....[1]....
        /*00e0*/ 	.word	0x00000390
        /*00e4*/ 	.word	0x000000ff
        /*00e8*/ 	.word	0x00026810
        /*00ec*/ 	.short	0x0100
        /*00ee*/ 	.byte	0x08
	.zero		1


	//   ....[2]....
        /*00f0*/ 	.word	0x000003a0
        /*00f4*/ 	.word	0x000000ff
        /*00f8*/ 	.word	0x00026820
        /*00fc*/ 	.short	0x0100
        /*00fe*/ 	.byte	0x08
	.zero		1


	//   ....[3]....
        /*0100*/ 	.word	0x000003b0
        /*0104*/ 	.word	0x000000ff
        /*0108*/ 	.word	0x00026818
        /*010c*/ 	.short	0x0100
        /*010e*/ 	.byte	0x08
	.zero		1


	//   ....[4]....
        /*0110*/ 	.word	0x000003c0
        /*0114*/ 	.word	0x000000ff
        /*0118*/ 	.word	0x00026828
        /*011c*/ 	.short	0x0100
        /*011e*/ 	.byte	0x08
	.zero		1


	//   ....[5]....
        /*0120*/ 	.word	0x000004f0
        /*0124*/ 	.word	0x000000ff
        /*0128*/ 	.word	0x00026830
        /*012c*/ 	.short	0x0100
        /*012e*/ 	.byte	0x08
	.zero		1


	//   ....[6]....
        /*0130*/ 	.word	0x00000500
        /*0134*/ 	.word	0x000000ff
        /*0138*/ 	.word	0x00026840
        /*013c*/ 	.short	0x0100
        /*013e*/ 	.byte	0x08
	.zero		1


	//   ....[7]....
        /*0140*/ 	.word	0x00000510
        /*0144*/ 	.word	0x000000ff
        /*0148*/ 	.word	0x00026838
        /*014c*/ 	.short	0x0100
        /*014e*/ 	.byte	0x08
	.zero		1


	//   ....[8]....
        /*0150*/ 	.word	0x00000520
        /*0154*/ 	.word	0x000000ff
        /*0158*/ 	.word	0x00026848
        /*015c*/ 	.short	0x0100
        /*015e*/ 	.byte	0x08
	.zero		1


	//   ....[9]....
        /*0160*/ 	.word	0x00001750
        /*0164*/ 	.word	0x000000eb
        /*0168*/ 	.word	0x00026800
        /*016c*/ 	.short	0x010a
        /*016e*/ 	.byte	0x3f
	.zero		1


	//   ....[10]....
        /*0170*/ 	.word	0x000017f0
        /*0174*/ 	.word	0x000000eb
        /*0178*/ 	.word	0x00026800
        /*017c*/ 	.short	0x010a
        /*017e*/ 	.byte	0x3f
	.zero		1


	//   ....[11]....
        /*0180*/ 	.word	0x00002160
        /*0184*/ 	.word	0x000000ff
        /*0188*/ 	.word	0x00026810
        /*018c*/ 	.short	0x010a
        /*018e*/ 	.byte	0x07
	.zero		1


	//   ....[12]....
        /*0190*/ 	.word	0x000021a0
        /*0194*/ 	.word	0x000000ff
        /*0198*/ 	.word	0x00026810
        /*019c*/ 	.short	0x010a
        /*019e*/ 	.byte	0x07
	.zero		1


	//   ....[13]....
        /*01a0*/ 	.word	0x000025e0
        /*01a4*/ 	.word	0x000000ff
        /*01a8*/ 	.word	0x00026830
        /*01ac*/ 	.short	0x010a
        /*01ae*/ 	.byte	0x07
	.zero		1


	//   ....[14]....
        /*01b0*/ 	.word	0x00002910
        /*01b4*/ 	.word	0x000000ff
        /*01b8*/ 	.word	0x00026830
        /*01bc*/ 	.short	0x010a
        /*01be*/ 	.byte	0x07
	.zero		1


	//   ....[15]....
        /*01c0*/ 	.word	0x00004c40
        /*01c4*/ 	.word	0x000000ff
        /*01c8*/ 	.word	0x00000000
        /*01cc*/ 	.short	0x0101
        /*01ce*/ 	.byte	0x08
	.zero		1


	//   ....[16]....
        /*01d0*/ 	.word	0x00004f20
        /*01d4*/ 	.word	0x000000ff
        /*01d8*/ 	.word	0x00000000
        /*01dc*/ 	.short	0x0101
        /*01de*/ 	.byte	0x07
	.zero		1


	//   ....[17]....
        /*01e0*/ 	.word	0x00009020
        /*01e4*/ 	.word	0x0000000f
        /*01e8*/ 	.word	0x00026820
        /*01ec*/ 	.short	0x010a
        /*01ee*/ 	.byte	0x3f
	.zero		1


	//   ....[18]....
        /*01f0*/ 	.word	0x000098e0
        /*01f4*/ 	.word	0x0000000f
        /*01f8*/ 	.word	0x00026840
        /*01fc*/ 	.short	0x010a
        /*01fe*/ 	.byte	0x3f
	.zero		1


	//   ....[19]....
        /*0200*/ 	.word	0x00009c20
        /*0204*/ 	.word	0x0000000f
        /*0208*/ 	.word	0x00026828
        /*020c*/ 	.short	0x010a
        /*020e*/ 	.byte	0x3f
	.zero		1


	//   ....[20]....
        /*0210*/ 	.word	0x00009f60
        /*0214*/ 	.word	0x0000000f
        /*0218*/ 	.word	0x00026848
        /*021c*/ 	.short	0x010a
        /*021e*/ 	.byte	0x3f
	.zero		1


	//   ....[21]....
        /*0220*/ 	.word	0x0000a240
        /*0224*/ 	.word	0x0000000f
        /*0228*/ 	.word	0x00026820
        /*022c*/ 	.short	0x010a
        /*022e*/ 	.byte	0x3f
	.zero		1


	//   ....[22]....
        /*0230*/ 	.word	0x0000a5f0
        /*0234*/ 	.word	0x0000000f
        /*0238*/ 	.word	0x00026840
        /*023c*/ 	.short	0x010a
        /*023e*/ 	.byte	0x3f
	.zero		1


	//   ....[23]....
        /*0240*/ 	.word	0x0000a900
        /*0244*/ 	.word	0x0000000f
        /*0248*/ 	.word	0x00026828
        /*024c*/ 	.short	0x010a
        /*024e*/ 	.byte	0x3f
	.zero		1


	//   ....[24]....
        /*0250*/ 	.word	0x0000ac80
        /*0254*/ 	.word	0x00000003
        /*0258*/ 	.word	0x00026840
        /*025c*/ 	.short	0x010a
        /*025e*/ 	.byte	0x3f
	.zero		1


	//   ....[25]....
        /*0260*/ 	.word	0x0000b150
        /*0264*/ 	.word	0x00000007
        /*0268*/ 	.word	0x00000000
        /*026c*/ 	.short	0x010a
        /*026e*/ 	.byte	0x3f
	.zero		1


	//   ....[26]....
        /*0270*/ 	.word	0x0000b1a0
        /*0274*/ 	.word	0x00000003
        /*0278*/ 	.word	0x00000000
        /*027c*/ 	.short	0x010a
        /*027e*/ 	.byte	0x3f
	.zero		1


	//   ....[27]....
        /*0280*/ 	.word	0x0000b200
        /*0284*/ 	.word	0x00000005
        /*0288*/ 	.word	0x00000000
        /*028c*/ 	.short	0x010a
        /*028e*/ 	.byte	0x3f
	.zero		1


	//   ....[28]....
        /*0290*/ 	.word	0x0000b230
        /*0294*/ 	.word	0x00000003
        /*0298*/ 	.word	0x00000000
        /*029c*/ 	.short	0x010a
        /*029e*/ 	.byte	0x3f
	.zero		1


	//   ....[29]....
        /*02a0*/ 	.word	0x0000b310
        /*02a4*/ 	.word	0x000000eb
        /*02a8*/ 	.word	0x00026800
        /*02ac*/ 	.short	0x010a
        /*02ae*/ 	.byte	0x3f
	.zero		1


	//   ....[30]....
        /*02b0*/ 	.word	0x0000b370
        /*02b4*/ 	.word	0x00000005
        /*02b8*/ 	.word	0x00026810
        /*02bc*/ 	.short	0x010a
        /*02be*/ 	.byte	0x3f
	.zero		1


	//   ....[31]....
        /*02c0*/ 	.word	0x0000b3d0
        /*02c4*/ 	.word	0x00000079
        /*02c8*/ 	.word	0x00026830
        /*02cc*/ 	.short	0x010a
        /*02ce*/ 	.byte	0x3f
	.zero		1


	//   ....[32]....
        /*02d0*/ 	.word	0x0000b420
        /*02d4*/ 	.word	0x0000000f
        /*02d8*/ 	.word	0x00026820
        /*02dc*/ 	.short	0x010a
        /*02de*/ 	.byte	0x3f
	.zero		1


	//   ....[33]....
        /*02e0*/ 	.word	0x0000b470
        /*02e4*/ 	.word	0x0000000f
        /*02e8*/ 	.word	0x00026840
        /*02ec*/ 	.short	0x010a
        /*02ee*/ 	.byte	0x3f
	.zero		1


	//   ....[34]....
        /*02f0*/ 	.word	0x0000b4c0
        /*02f4*/ 	.word	0x0000000f
        /*02f8*/ 	.word	0x00026828
        /*02fc*/ 	.short	0x010a
        /*02fe*/ 	.byte	0x3f
	.zero		1


	//   ....[35]....
        /*0300*/ 	.word	0x0000b510
        /*0304*/ 	.word	0x0000000f
        /*0308*/ 	.word	0x00026848
        /*030c*/ 	.short	0x010a
        /*030e*/ 	.byte	0x3f
	.zero		1


	//   ....[36]....
        /*0310*/ 	.word	0x0000b570
        /*0314*/ 	.word	0x0000000f
        /*0318*/ 	.word	0x00026820
        /*031c*/ 	.short	0x010a
        /*031e*/ 	.byte	0x3f
	.zero		1


	//   ....[37]....
        /*0320*/ 	.word	0x0000b5c0
        /*0324*/ 	.word	0x0000000f
        /*0328*/ 	.word	0x00026840
        /*032c*/ 	.short	0x010a
        /*032e*/ 	.byte	0x3f
	.zero		1


	//   ....[38]....
        /*0330*/ 	.word	0x0000b610
        /*0334*/ 	.word	0x0000000f
        /*0338*/ 	.word	0x00026828
        /*033c*/ 	.short	0x010a
        /*033e*/ 	.byte	0x3f
	.zero		1


	//   ....[39]....
        /*0340*/ 	.word	0x0000b660
        /*0344*/ 	.word	0x00000003
        /*0348*/ 	.word	0x00026840
        /*034c*/ 	.short	0x010a
        /*034e*/ 	.byte	0x3f
	.zero		1


	//   ....[40]....
        /*0350*/ 	.word	0x0000b730
        /*0354*/ 	.word	0x00000007
        /*0358*/ 	.word	0x00000000
        /*035c*/ 	.short	0x010a
        /*035e*/ 	.byte	0x3f
	.zero		1


	//   ....[41]....
        /*0360*/ 	.word	0x0000b780
        /*0364*/ 	.word	0x00000003
        /*0368*/ 	.word	0x00000000
        /*036c*/ 	.short	0x010a
        /*036e*/ 	.byte	0x3f
	.zero		1


	//   ....[42]....
        /*0370*/ 	.word	0x0000b7d0
        /*0374*/ 	.word	0x00000005
        /*0378*/ 	.word	0x00000000
        /*037c*/ 	.short	0x010a
        /*037e*/ 	.byte	0x3f
	.zero		1


	//----- nvinfo : EIATTR_NUM_MBARRIERS
	.align		4
.L_765:
        /*0380*/ 	.byte	0x03, 0x38
        /*0382*/ 	.short	0x0009


	//----- nvinfo : EIATTR_EXIT_INSTR_OFFSETS
	.align		4
        /*0384*/ 	.byte	0x04, 0x1c
        /*0386*/ 	.short	(.L_767 - .L_766)


	//   ....[0]....
.L_766:
        /*0388*/ 	.word	0x0000b280


	//----- nvinfo : EIATTR_MAX_THREADS
	.align		4
.L_767:
        /*038c*/ 	.byte	0x04, 0x05
        /*038e*/ 	.short	(.L_769 - .L_768)
.L_768:
        /*0390*/ 	.word	0x00000180
        /*0394*/ 	.word	0x00000001
        /*0398*/ 	.word	0x00000001


	//----- nvinfo : EIATTR_CRS_STACK_SIZE
	.align		4
.L_769:
        /*039c*/ 	.byte	0x04, 0x1e
        /*039e*/ 	.short	(.L_771 - .L_770)
.L_770:
        /*03a0*/ 	.word	0x00000000


	//----- nvinfo : EIATTR_CBANK_PARAM_SIZE
	.align		4
.L_771:
        /*03a4*/ 	.byte	0x03, 0x19
        /*03a6*/ 	.short	0x06f0


	//----- nvinfo : EIATTR_PARAM_CBANK
	.align		4
        /*03a8*/ 	.byte	0x04, 0x0a
        /*03aa*/ 	.short	(.L_773 - .L_772)
	.align		4
.L_772:
        /*03ac*/ 	.word	index@(.nv.constant0._ZN7cutlass13device_kernelIN5flash11enable_sm90INS1_16FlashAttnBwdSm90INS1_25CollectiveMainloopBwdSm90ILi2ELi2ELi2EN4cute5tupleIJNS5_1CILi1EEES8_S8_EEENS6_IJNS7_ILi64EEENS7_ILi128EEENS7_ILi96EEEEEENS_10bfloat16_tEfNS_4arch4Sm90ELb1ELb0ELb1ELb1ELb0ELb1ELb0ELb0ELi2ELi1ELi2ELi1ELb1EEENS1_21CollectiveEpilogueBwdISD_SE_SG_Li256ELb1ELb0ELi1EEENS1_25SingleTileBwdLPTSchedulerILb1ELi128ELb0EEEEEEEEEvNT_6ParamsE)
        /*03b0*/ 	.short	0x0210
        /*03b2*/ 	.short	0x06f0


	//----- nvinfo : EIATTR_SW_WAR
	.align		4
.L_773:
        /*03b4*/ 	.byte	0x04, 0x36
        /*03b6*/ 	.short	(.L_775 - .L_774)
.L_774:
        /*03b8*/ 	.word	0x00000008
.L_775:


//--------------------- .nv.info._ZN7cutlass13device_kernelIN5flash11enable_sm90INS1_16FlashAttnBwdSm90INS1_25CollectiveMainloopBwdSm90ILi2ELi2ELi2EN4cute5tupleIJNS5_1CILi1EEES8_S8_EEENS6_IJNS7_ILi64EEENS7_ILi128EEENS7_ILi96EEEEEENS_10bfloat16_tEfNS_4arch4Sm90ELb1ELb0ELb1ELb1ELb1ELb1ELb0ELb0ELi2ELi1ELi2ELi1ELb1EEENS1_21CollectiveEpilogueBwdISD_SE_SG_Li256ELb1ELb0ELi1EEENS1_25SingleTileBwdLPTSchedulerILb1ELi128ELb1EEEEEEEEEvNT_6ParamsE --------------------------
	.section	.nv.info._ZN7cutlass13device_kernelIN5flash11enable_sm90INS1_16FlashAttnBwdSm90INS1_25CollectiveMainloopBwdSm90ILi2ELi2ELi2EN4cute5tupleIJNS5_1CILi1EEES8_S8_EEENS6_IJNS7_ILi64EEENS7_ILi128EEENS7_ILi96EEEEEENS_10bfloat16_tEfNS_4arch4Sm90ELb1ELb0ELb1ELb1ELb1ELb1ELb0ELb0ELi2ELi1ELi2ELi1ELb1EEENS1_21CollectiveEpilogueBwdISD_SE_SG_Li256ELb1ELb0ELi1EEENS1_25SingleTileBwdLPTSchedulerILb1ELi128ELb1EEEEEEEEEvNT_6ParamsE,"",@"SHT_CUDA_INFO"
	.sectionflags	@""
	.align	4


	//----- nvinfo : EIATTR_CUDA_API_VERSION
	.align		4
        /*0000*/ 	.byte	0x04, 0x37
        /*0002*/ 	.short	(.L_777 - .L_776)
.L_776:
        /*0004*/ 	.word	0x00000082


	//----- nvinfo : EIATTR_KPARAM_INFO
	.align		4
.L_777:
        /*0008*/ 	.byte	0x04, 0x17
        /*000a*/ 	.short	(.L_779 - .L_778)
.L_778:
        /*000c*/ 	.word	0x00000000
        /*0010*/ 	.short	0x0000
        /*0012*/ 	.short	0x0070
        /*0014*/ 	.byte	0x00, 0xf0, 0x01, 0x1a


	//----- nvinfo : EIATTR_SPARSE_MMA_MASK
	.align		4
.L_779:
        /*0018*/ 	.byte	0x03, 0x50
        /*001a*/ 	.short	0x0000


	//----- nvinfo : EIATTR_MAXREG_COUNT
	.align		4
        /*001c*/ 	.byte	0x03, 0x1b
        /*001e*/ 	.short	0x00a8


	//----- nvinfo : EIATTR_NUM_BARRIERS
	.align		4
        /*0020*/ 	.byte	0x02, 0x4c
        /*0022*/ 	.byte	0x10
	.zero		1


	//----- nvinfo : EIATTR_EXTERNS
	.align		4
        /*0024*/ 	.byte	0x04, 0x0f
        /*0026*/ 	.short	(.L_781 - .L_780)


	//   ....[0]....
	.align		4
.L_780:
        /*0028*/ 	.word	index@(__assertfail)


	//----- nvinfo : EIATTR_ANNOTATIONS
	.align		4
.L_781:
        /*002c*/ 	.byte	0x04, 0x55
        /*002e*/ 	.short	(.L_783 - .L_782)


	//   ....[0]....
.L_782:
        /*0030*/ 	.word	0x00000001
        /*0034*/ 	.byte	0x60, 0x9d, 0x00, 0x00, 0x01, 0x00, 0x00, 0x00, 0x90, 0xa1, 0x00, 0x00, 0x01, 0x00, 0x00, 0x00
        /*0044*/ 	.byte	0xb0, 0xae, 0x00, 0x00, 0x01, 0x00, 0x00, 0x00, 0xd0, 0xae, 0x00, 0x00, 0x01, 0x00, 0x00, 0x00
        /*0054*/ 	.byte	0xb0, 0xb2, 0x00, 0x00


	//----- nvinfo : EIATTR_MERCURY_ISA_VERSION
	.align		4
.L_783:
        /*0058*/ 	.byte	0x03, 0x5f
        /*005a*/ 	.short	0x0101


	//----- nvinfo : EIATTR_INT_WARP_WIDE_INSTR_OFFSETS
	.align		4
        /*005c*/ 	.byte	0x04, 0x31
        /*005e*/ 	.short	(.L_785 - .L_784)


	//   ....[0]....
.L_784:
        /*0060*/ 	.word	0x00000190


	//   ....[1]....
        /*0064*/ 	.word	0x000001c0


	//   ....[2]....
        /*0068*/ 	.word	0x000080a0


	//   ....[3]....
        /*006c*/ 	.word	0x00008750


	//   ....[4]....
        /*0070*/ 	.word	0x00008c70


	//----- nvinfo : EIATTR_COOP_GROUP_MASK_REGIDS
	.align		4
.L_785:
        /*0074*/ 	.byte	0x04, 0x29
        /*0076*/ 	.short	(.L_787 - .L_786)


	//   ....[0]....
.L_786:
        /*0078*/ 	.word	0xffffffff


	//   ....[1]....
        /*007c*/ 	.word	0xffffffff


	//   ....[2]....
        /*0080*/ 	.word	0xffffffff


	//   ....[3]....
        /*0084*/ 	.word	0xffffffff


	//   ....[4]....
        /*0088*/ 	.word	0xffffffff


	//   ....[5]....
        /*008c*/ 	.word	0xffffffff


	//   ....[6]....
        /*0090*/ 	.word	0xffffffff


	//   ....[7]....
        /*0094*/ 	.word	0xffffffff


	//   ....[8]....
        /*0098*/ 	.word	0xffffffff


	//   ....[9]....
        /*009c*/ 	.word	0xffffffff


	//   ....[10]....
        /*00a0*/ 	.word	0xffffffff


	//   ....[11]....
        /*00a4*/ 	.word	0xffffffff


	//   ....[12]....
        /*00a8*/ 	.word	0xffffffff


	//   ....[13]....
        /*00ac*/ 	.word	0x0500000f


	//   ....[14]....
        /*00b0*/ 	.word	0x0500000f


	//   ....[15]....
        /*00b4*/ 	.word	0x0500000f


	//   ....[16]....
        /*00b8*/ 	.word	0x0500000f


	//----- nvinfo : EIATTR_COOP_GROUP_INSTR_OFFSETS
	.align		4
.L_787:
        /*00bc*/ 	.byte	0x04, 0x28
        /*00be*/ 	.short	(.L_789 - .L_788)


	//   ....[0]....
.L_788:
        /*00c0*/ 	.word	0x00000070


	//   ....[1]....
        /*00c4*/ 	.word	0x000001a0


	//   ....[2]....
        /*00c8*/ 	.word	0x000001f0


	//   ....[3]....
        /*00cc*/ 	.word	0x000003e0


	//   ....[4]....
        /*00d0*/ 	.word	0x00000630


	//   ....[5]....
        /*00d4*/ 	.word	0x00001730


	//   ....[6]....
        /*00d8*/ 	.word	0x00006ef0


	//   ....[7]....
        /*00dc*/ 	.word	0x00007ca0


	//   ....[8]....
        /*00e0*/ 	.word	0x00007fd0


	//   ....[9]....
        /*00e4*/ 	.word	0x000083d0


	//   ....[10]....
        /*00e8*/ 	.word	0x00008680


	//   ....[11]....
        /*00ec*/ 	.word	0x00008930


	//   ....[12]....
        /*00f0*/ 	.word	0x00008ba0


	//   ....[13]....
        /*00f4*/ 	.word	0x0000bbf0


	//   ....[14]....
        /*00f8*/ 	.word	0x0000bd60


	//   ....[15]....
        /*00fc*/ 	.word	0x0000bdd0


	//   ....[16]....
        /*0100*/ 	.word	0x0000be40


	//----- nvinfo : EIATTR_REG_RECONFIG
	.align		4
.L_789:
        /*0104*/ 	.byte	0x01, 0x54
	.zero		2


	//----- nvinfo : EIATTR_SYSCALL_OFFSETS
	.align		4
        /*0108*/ 	.byte	0x04, 0x46
        /*010a*/ 	.short	(.L_791 - .L_790)


	//   ....[0]....
.L_790:
        /*010c*/ 	.word	0x00001390


	//   ....[1]....
        /*0110*/ 	.word	0x00001480


	//   ....[2]....
        /*0114*/ 	.word	0x000015e0


	//   ....[3]....
        /*0118*/ 	.word	0x000016d0


	//   ....[4]....
        /*011c*/ 	.word	0x00001950


	//----- nvinfo : EIATTR_MBARRIER_INSTR_OFFSETS
	.align		4
.L_791:
        /*0120*/ 	.byte	0x04, 0x39
        /*0122*/ 	.short	(.L_793 - .L_792)


	//   ....[0]....
.L_792:
        /*0124*/ 	.word	0x00000290
        /*0128*/ 	.word	0x000000ff
        /*012c*/ 	.word	0x00026800
        /*0130*/ 	.short	0x0100
        /*0132*/ 	.byte	0x06
	.zero		1


	//   ....[1]....
        /*0134*/ 	.word	0x00000390
        /*0138*/ 	.word	0x000000ff
        /*013c*/ 	.word	0x00026810
        /*0140*/ 	.short	0x0100
        /*0142*/ 	.byte	0x08
	.zero		1


	//   ....[2]....
        /*0144*/ 	.word	0x000003a0
        /*0148*/ 	.word	0x000000ff
        /*014c*/ 	.word	0x00026820
        /*0150*/ 	.short	0x0100
        /*0152*/ 	.byte	0x08
	.zero		1


	//   ....[3]....
        /*0154*/ 	.word	0x000003b0
        /*0158*/ 	.word	0x000000ff
        /*015c*/ 	.word	0x00026818
        /*0160*/ 	.short	0x0100
        /*0162*/ 	.byte	0x08
	.zero		1


	//   ....[4]....
        /*0164*/ 	.word	0x000003c0
        /*0168*/ 	.word	0x000000ff
        /*016c*/ 	.word	0x00026828
        /*0170*/ 	.short	0x0100
        /*0172*/ 	.byte	0x08
	.zero		1


	//   ....[5]....
        /*0174*/ 	.word	0x000004f0
        /*0178*/ 	.word	0x000000ff
        /*017c*/ 	.word	0x00026830
        /*0180*/ 	.short	0x0100
        /*0182*/ 	.byte	0x08
	.zero		1


	//   ....[6]....
        /*0184*/ 	.word	0x00000500
        /*0188*/ 	.word	0x000000ff
        /*018c*/ 	.word	0x00026840
        /*0190*/ 	.short	0x0100
        /*0192*/ 	.byte	0x08
	.zero		1


	//   ....[7]....
        /*0194*/ 	.word	0x00000510
        /*0198*/ 	.word	0x000000ff
        /*019c*/ 	.word	0x00026838
        /*01a0*/ 	.short	0x0100
        /*01a2*/ 	.byte	0x08
	.zero		1


	//   ....[8]....
        /*01a4*/ 	.word	0x00000520
        /*01a8*/ 	.word	0x000000ff
        /*01ac*/ 	.word	0x00026848
        /*01b0*/ 	.short	0x0100
        /*01b2*/ 	.byte	0x08
	.zero		1


	//   ....[9]....
        /*01b4*/ 	.word	0x00001770
        /*01b8*/ 	.word	0x000000eb
        /*01bc*/ 	.word	0x00026800
        /*01c0*/ 	.short	0x010a
        /*01c2*/ 	.byte	0x3f
	.zero		1


	//   ....[10]....
        /*01c4*/ 	.word	0x00001810
        /*01c8*/ 	.word	0x000000eb
        /*01cc*/ 	.word	0x00026800
        /*01d0*/ 	.short	0x010a
        /*01d2*/ 	.byte	0x3f
	.zero		1


	//   ....[11]....
        /*01d4*/ 	.word	0x00002180
        /*01d8*/ 	.word	0x000000ff
        /*01dc*/ 	.word	0x00026810
        /*01e0*/ 	.short	0x010a
        /*01e2*/ 	.byte	0x07
	.zero		1


	//   ....[12]....
        /*01e4*/ 	.word	0x000021c0
        /*01e8*/ 	.word	0x000000ff
        /*01ec*/ 	.word	0x00026810
        /*01f0*/ 	.short	0x010a
        /*01f2*/ 	.byte	0x07
	.zero		1


	//   ....[13]....
        /*01f4*/ 	.word	0x00002600
        /*01f8*/ 	.word	0x000000ff
        /*01fc*/ 	.word	0x00026830
        /*0200*/ 	.short	0x010a
        /*0202*/ 	.byte	0x07
	.zero		1


	//   ....[14]....
        /*0204*/ 	.word	0x00002930
        /*0208*/ 	.word	0x000000ff
        /*020c*/ 	.word	0x00026830
        /*0210*/ 	.short	0x010a
        /*0212*/ 	.byte	0x07
	.zero		1


	//   ....[15]....
        /*0214*/ 	.word	0x00004c60
        /*0218*/ 	.word	0x000000ff
        /*021c*/ 	.word	0x00000000
        /*0220*/ 	.short	0x0101
        /*0222*/ 	.byte	0x08
	.zero		1


	//   ....[16]....
        /*0224*/ 	.word	0x00004f40
        /*0228*/ 	.word	0x000000ff
        /*022c*/ 	.word	0x00000000
        /*0230*/ 	.short	0x0101
        /*0232*/ 	.byte	0x07
	.zero		1


	//   ....[17]....
        /*0234*/ 	.word	0x00009930
        /*0238*/ 	.word	0x0000000f
        /*023c*/ 	.word	0x00026820
        /*0240*/ 	.short	0x010a
        /*0242*/ 	.byte	0x3f
	.zero		1


	//   ....[18]....
        /*0244*/ 	.word	0x0000a1f0
        /*0248*/ 	.word	0x0000000f
        /*024c*/ 	.word	0x00026840
        /*0250*/ 	.short	0x010a
        /*0252*/ 	.byte	0x3f
	.zero		1


	//   ....[19]....
        /*0254*/ 	.word	0x0000a530
        /*0258*/ 	.word	0x0000000f
        /*025c*/ 	.word	0x00026828
        /*0260*/ 	.short	0x010a
        /*0262*/ 	.byte	0x3f
	.zero		1


	//   ....[20]....
        /*0264*/ 	.word	0x0000a870
        /*0268*/ 	.word	0x0000000f
        /*026c*/ 	.word	0x00026848
        /*0270*/ 	.short	0x010a
        /*0272*/ 	.byte	0x3f
	.zero		1


	//   ....[21]....
        /*0274*/ 	.word	0x0000ab50
        /*0278*/ 	.word	0x0000000f
        /*027c*/ 	.word	0x00026820
        /*0280*/ 	.short	0x010a
        /*0282*/ 	.byte	0x3f
	.zero		1


	//   ....[22]....
        /*0284*/ 	.word	0x0000af00
        /*0288*/ 	.word	0x0000000f
        /*028c*/ 	.word	0x00026840
        /*0290*/ 	.short	0x010a
        /*0292*/ 	.byte	0x3f
	.zero		1


	//   ....[23]....
        /*0294*/ 	.word	0x0000b210
        /*0298*/ 	.word	0x0000000f
        /*029c*/ 	.word	0x00026828
        /*02a0*/ 	.short	0x010a
        /*02a2*/ 	.byte	0x3f
	.zero		1


	//   ....[24]....
        /*02a4*/ 	.word	0x0000b590
        /*02a8*/ 	.word	0x00000003
        /*02ac*/ 	.word	0x00026840
        /*02b0*/ 	.short	0x010a
        /*02b2*/ 	.byte	0x3f
	.zero		1


	//   ....[25]....
        /*02b4*/ 	.word	0x0000ba60
        /*02b8*/ 	.word	0x00000007
        /*02bc*/ 	.word	0x00000000
        /*02c0*/ 	.short	0x010a
        /*02c2*/ 	.byte	0x3f
	.zero		1


	//   ....[26]....
        /*02c4*/ 	.word	0x0000bab0
        /*02c8*/ 	.word	0x00000003
        /*02cc*/ 	.word	0x00000000
        /*02d0*/ 	.short	0x010a
        /*02d2*/ 	.byte	0x3f
	.zero		1


	//   ....[27]....
        /*02d4*/ 	.word	0x0000bb10
        /*02d8*/ 	.word	0x00000005
        /*02dc*/ 	.word	0x00000000
        /*02e0*/ 	.short	0x010a
        /*02e2*/ 	.byte	0x3f
	.zero		1


	//   ....[28]....
        /*02e4*/ 	.word	0x0000bb40
        /*02e8*/ 	.word	0x00000003
        /*02ec*/ 	.word	0x00000000
        /*02f0*/ 	.short	0x010a
        /*02f2*/ 	.byte	0x3f
	.zero		1


	//   ....[29]....
        /*02f4*/ 	.word	0x0000bc20
        /*02f8*/ 	.word	0x000000eb
        /*02fc*/ 	.word	0x00026800
        /*0300*/ 	.short	0x010a
        /*0302*/ 	.byte	0x3f
	.zero		1


	//   ....[30]....
        /*0304*/ 	.word	0x0000bc80
        /*0308*/ 	.word	0x00000005
        /*030c*/ 	.word	0x00026810
        /*0310*/ 	.short	0x010a
        /*0312*/ 	.byte	0x3f
	.zero		1


	//   ....[31]....
        /*0314*/ 	.word	0x0000bce0
        /*0318*/ 	.word	0x00000079
        /*031c*/ 	.word	0x00026830
        /*0320*/ 	.short	0x010a
        /*0322*/ 	.byte	0x3f
	.zero		1


	//   ....[32]....
        /*0324*/ 	.word	0x0000be80
        /*0328*/ 	.word	0x0000000f
        /*032c*/ 	.word	0x00026820
        /*0330*/ 	.short	0x010a
        /*0332*/ 	.byte	0x3f
	.zero		1


	//   ....[33]....
        /*0334*/ 	.word	0x0000bed0
        /*0338*/ 	.word	0x0000000f
        /*033c*/ 	.word	0x00026840
        /*0340*/ 	.short	0x010a
        /*0342*/ 	.byte	0x3f
	.zero		1


	//   ....[34]....
        /*0344*/ 	.word	0x0000bf20
        /*0348*/ 	.word	0x0000000f
        /*034c*/ 	.word	0x00026828
        /*0350*/ 	.short	0x010a
        /*0352*/ 	.byte	0x3f
	.zero		1


	//   ....[35]....
        /*0354*/ 	.word	0x0000bf70
        /*0358*/ 	.word	0x0000000f
        /*035c*/ 	.word	0x00026848
        /*0360*/ 	.short	0x010a
        /*0362*/ 	.byte	0x3f
	.zero		1


	//   ....[36]....
        /*0364*/ 	.word	0x0000bfd0
        /*0368*/ 	.word	0x0000000f
        /*036c*/ 	.word	0x00026820
        /*0370*/ 	.short	0x010a
        /*0372*/ 	.byte	0x3f
	.zero		1


	//   ....[37]....
        /*0374*/ 	.word	0x0000c020
        /*0378*/ 	.word	0x0000000f
        /*037c*/ 	.word	0x00026840
        /*0380*/ 	.short	0x010a
        /*0382*/ 	.byte	0x3f
	.zero		1


	//   ....[38]....
        /*0384*/ 	.word	0x0000c070
        /*0388*/ 	.word	0x0000000f
        /*038c*/ 	.word	0x00026828
        /*0390*/ 	.short	0x010a
        /*0392*/ 	.byte	0x3f
	.zero		1


	//   ....[39]....
        /*0394*/ 	.word	0x0000c0c0
        /*0398*/ 	.word	0x00000003
        /*039c*/ 	.word	0x00026840
        /*03a0*/ 	.short	0x010a
        /*03a2*/ 	.byte	0x3f
	.zero		1


	//   ....[40]....
        /*03a4*/ 	.word	0x0000c190
        /*03a8*/ 	.word	0x00000007
        /*03ac*/ 	.word	0x00000000
        /*03b0*/ 	.short	0x010a
        /*03b2*/ 	.byte	0x3f
	.zero		1


	//   ....[41]....
        /*03b4*/ 	.word	0x0000c1e0
        /*03b8*/ 	.word	0x00000003
        /*03bc*/ 	.word	0x00000000
        /*03c0*/ 	.short	0x010a
        /*03c2*/ 	.byte	0x3f
	.zero		1


	//   ....[42]....
        /*03c4*/ 	.word	0x0000c230
        /*03c8*/ 	.word	0x00000005
        /*03cc*/ 	.word	0x00000000
        /*03d0*/ 	.short	0x010a
        /*03d2*/ 	.byte	0x3f
	.zero		1


	//----- nvinfo : EIATTR_NUM_MBARRIERS
	.align		4
.L_793:
        /*03d4*/ 	.byte	0x03, 0x38
        /*03d6*/ 	.short	0x0009


	//----- nvinfo : EIATTR_EXIT_INSTR_OFFSETS
	.align		4
        /*03d8*/ 	.byte	0x04, 0x1c
        /*03da*/ 	.short	(.L_795 - .L_794)


	//   ....[0]....
.L_794:
        /*03dc*/ 	.word	0x0000bb90


	//----- nvinfo : EIATTR_MAX_THREADS
	.align		4
.L_795:
        /*03e0*/ 	.byte	0x04, 0x05
        /*03e2*/ 	.short	(.L_797 - .L_796)
.L_796:
        /*03e4*/ 	.word	0x00000180
        /*03e8*/ 	.word	0x00000001
        /*03ec*/ 	.word	0x00000001


	//----- nvinfo : EIATTR_CRS_STACK_SIZE
	.align		4
.L_797:
        /*03f0*/ 	.byte	0x04, 0x1e
        /*03f2*/ 	.short	(.L_799 - .L_798)
.L_798:
        /*03f4*/ 	.word	0x00000000


	//----- nvinfo : EIATTR_CBANK_PARAM_SIZE
	.align		4
.L_799:
        /*03f8*/ 	.byte	0x03, 0x19
        /*03fa*/ 	.short	0x06f0


	//----- nvinfo : EIATTR_PARAM_CBANK
	.align		4
        /*03fc*/ 	.byte	0x04, 0x0a
        /*03fe*/ 	.short	(.L_801 - .L_800)
	.align		4
.L_800:
        /*0400*/ 	.word	index@(.nv.constant0._ZN7cutlass13device_kernelIN5flash11enable_sm90INS1_16FlashAttnBwdSm90INS1_25CollectiveMainloopBwdSm90ILi2ELi2ELi2EN4cute5tupleIJNS5_1CILi1EEES8_S8_EEENS6_IJNS7_ILi64EEENS7_ILi128EEENS7_ILi96EEEEEENS_10bfloat16_tEfNS_4arch4Sm90ELb1ELb0ELb1ELb1ELb1ELb1ELb0ELb0ELi2ELi1ELi2ELi1ELb1EEENS1_21CollectiveEpilogueBwdISD_SE_SG_Li256ELb1ELb0ELi1EEENS1_25SingleTileBwdLPTSchedulerILb1ELi128ELb1EEEEEEEEEvNT_6ParamsE)
        /*0404*/ 	.short	0x0210
        /*0406*/ 	.short	0x06f0


	//----- nvinfo : EIATTR_SW_WAR
	.align		4
.L_801:
        /*0408*/ 	.byte	0x04, 0x36
        /*040a*/ 	.short	(.L_803 - .L_802)
.L_802:
        /*040c*/ 	.word	0x00000008
.L_803:


//--------------------- .nv.info._ZN7cutlass13device_kernelIN5flash11enable_sm90INS1_16FlashAttnBwdSm90INS1_25CollectiveMainloopBwdSm90ILi2ELi2ELi2EN4cute5tupleIJNS5_1CILi1EEES8_S8_EEENS6_IJNS7_ILi64EEENS7_ILi128EEENS7_ILi96EEEEEENS_10bfloat16_tEfNS_4arch4Sm90ELb1ELb0ELb1ELb1ELb0ELb1ELb0ELb0ELi2ELi1ELi2ELi1ELb1EEENS1_24CollectiveEpilogueBwdGQAISD_fSG_Li256ELb1ELb0EEENS1_25SingleTileBwdLPTSchedulerILb1ELi128ELb0EEEEEEEEEvNT_6ParamsE --------------------------
	.section	.nv.info._ZN7cutlass13device_kernelIN5flash11enable_sm90INS1_16FlashAttnBwdSm90INS1_25CollectiveMainloopBwdSm90ILi2ELi2ELi2EN4cute5tupleIJNS5_1CILi1EEES8_S8_EEENS6_IJNS7_ILi64EEENS7_ILi128EEENS7_ILi96EEEEEENS_10bfloat16_tEfNS_4arch4Sm90ELb1ELb0ELb1ELb1ELb0ELb1ELb0ELb0ELi2ELi1ELi2ELi1ELb1EEENS1_24CollectiveEpilogueBwdGQAISD_fSG_Li256ELb1ELb0EEENS1_25SingleTileBwdLPTSchedulerILb1ELi128ELb0EEEEEEEEEvNT_6ParamsE,"",@"SHT_CUDA_INFO"
	.sectionflags	@""
	.align	4


	//----- nvinfo : EIATTR_CUDA_API_VERSION
	.align		4
        /*0000*/ 	.byte	0x04, 0x37
        /*0002*/ 	.short	(.L_805 - .L_804)
.L_804:
        /*0004*/ 	.word	0x00000082


	//----- nvinfo : EIATTR_KPARAM_INFO
	.align		4
.L_805:
        /*0008*/ 	.byte	0x04, 0x17
        /*000a*/ 	.short	(.L_807 - .L_806)
.L_806:
        /*000c*/ 	.word	0x00000000
        /*0010*/ 	.short	0x0000
        /*0012*/ 	.short	0x0070
        /*0014*/ 	.byte	0x00, 0xf0, 0x01, 0x1c


	//----- nvinfo : EIATTR_SPARSE_MMA_MASK
	.align		4
.L_807:
        /*0018*/ 	.byte	0x03, 0x50
        /*001a*/ 	.short	0x0000


	//----- nvinfo : EIATTR_MAXREG_COUNT
	.align		4
        /*001c*/ 	.byte	0x03, 0x1b
        /*001e*/ 	.short	0x00a8


	//----- nvinfo : EIATTR_NUM_BARRIERS
	.align		4
        /*0020*/ 	.byte	0x02, 0x4c
        /*0022*/ 	.byte	0x10
	.zero		1


	//----- nvinfo : EIATTR_EXTERNS
	.align		4
        /*0024*/ 	.byte	0x04, 0x0f
        /*0026*/ 	.short	(.L_809 - .L_808)


	//   ....[0]....
	.align		4
.L_808:
        /*0028*/ 	.word	index@(__assertfail)


	//----- nvinfo : EIATTR_ANNOTATIONS
	.align		4
.L_809:
        /*002c*/ 	.byte	0x04, 0x55
        /*002e*/ 	.short	(.L_811 - .L_810)


	//   ....[0]....
.L_810:
        /*0030*/ 	.word	0x00000001
        /*0034*/ 	.byte	0x20, 0x81, 0x00, 0x00, 0x01, 0x00, 0x00, 0x00, 0x50, 0x85, 0x00, 0x00, 0x01, 0x00, 0x00, 0x00
        /*0044*/ 	.byte	0x70, 0x92, 0x00, 0x00, 0x01, 0x00, 0x00, 0x00, 0x90, 0x92, 0x00, 0x00, 0x01, 0x00, 0x00, 0x00
        /*0054*/ 	.byte	0x70, 0x96, 0x00, 0x00


	//----- nvinfo : EIATTR_MERCURY_ISA_VERSION
	.align		4
.L_811:
        /*0058*/ 	.byte	0x03, 0x5f
        /*005a*/ 	.short	0x0101


	//----- nvinfo : EIATTR_INT_WARP_WIDE_INSTR_OFFSETS
	.align		4
        /*005c*/ 	.byte	0x04, 0x31
        /*005e*/ 	.short	(.L_813 - .L_812)


	//   ....[0]....
.L_812:
        /*0060*/ 	.word	0x00000190


	//   ....[1]....
        /*0064*/ 	.word	0x000001c0


	//----- nvinfo : EIATTR_COOP_GROUP_MASK_REGIDS
	.align		4
.L_813:
        /*0068*/ 	.byte	0x04, 0x29
        /*006a*/ 	.short	(.L_815 - .L_814)


	//   ....[0]....
.L_814:
        /*006c*/ 	.word	0xffffffff


	//   ....[1]....
        /*0070*/ 	.word	0xffffffff


	//   ....[2]....
        /*0074*/ 	.word	0xffffffff


	//   ....[3]....
        /*0078*/ 	.word	0xffffffff


	//   ....[4]....
        /*007c*/ 	.word	0xffffffff


	//   ....[5]....
        /*0080*/ 	.word	0xffffffff


	//   ....[6]....
        /*0084*/ 	.word	0xffffffff


	//   ....[7]....
        /*0088*/ 	.word	0x0500000f


	//----- nvinfo : EIATTR_COOP_GROUP_INSTR_OFFSETS
	.align		4
.L_815:
        /*008c*/ 	.byte	0x04, 0x28
        /*008e*/ 	.short	(.L_817 - .L_816)


	//   ....[0]....
.L_816:
        /*0090*/ 	.word	0x00000070


	//   ....[1]....
        /*0094*/ 	.word	0x000001a0


	//   ....[2]....
        /*0098*/ 	.word	0x000001f0


	//   ....[3]....
        /*009c*/ 	.word	0x000003e0


	//   ....[4]....
        /*00a0*/ 	.word	0x00000630


	//   ....[5]....
        /*00a4*/ 	.word	0x00001700


	//   ....[6]....
        /*00a8*/ 	.word	0x00005ba0


	//   ....[7]....
        /*00ac*/ 	.word	0x00009fb0


	//----- nvinfo : EIATTR_REG_RECONFIG
	.align		4
.L_817:
        /*00b0*/ 	.byte	0x01, 0x54
	.zero		2


	//----- nvinfo : EIATTR_SYSCALL_OFFSETS
	.align		4
        /*00b4*/ 	.byte	0x04, 0x46
        /*00b6*/ 	.short	(.L_819 - .L_818)


	//   ....[0]....
.L_818:
        /*00b8*/ 	.word	0x00001360


	//   ....[1]....
        /*00bc*/ 	.word	0x00001450


	//   ....[2]....
        /*00c0*/ 	.word	0x000015b0


	//   ....[3]....
        /*00c4*/ 	.word	0x000016a0


	//   ....[4]....
        /*00c8*/ 	.word	0x00001920


	//----- nvinfo : EIATTR_MBARRIER_INSTR_OFFSETS
	.align		4
.L_819:
        /*00cc*/ 	.byte	0x04, 0x39
        /*00ce*/ 	.short	(.L_821 - .L_820)


	//   ....[0]....
.L_820:
        /*00d0*/ 	.word	0x00000290
        /*00d4*/ 	.word	0x000000ff
        /*00d8*/ 	.word	0x00026800
        /*00dc*/ 	.short	0x0100
        /*00de*/ 	.byte	0x06
	.zero		1


	//   ....[1]....
        /*00e0*/ 	.word	0x00000390
        /*00e4*/ 	.word	0x000000ff
        /*00e8*/ 	.word	0x00026810
        /*00ec*/ 	.short	0x0100
        /*00ee*/ 	.byte	0x08
	.zero		1


	//   ....[2]....
        /*00f0*/ 	.word	0x000003a0
        /*00f4*/ 	.word	0x000000ff
        /*00f8*/ 	.word	0x00026820
        /*00fc*/ 	.short	0x0100
        /*00fe*/ 	.byte	0x08
	.zero		1


	//   ....[3]....
        /*0100*/ 	.word	0x000003b0
        /*0104*/ 	.word	0x000000ff
        /*0108*/ 	.word	0x00026818
        /*010c*/ 	.short	0x0100
        /*010e*/ 	.byte	0x08
	.zero		1


	//   ....[4]....
        /*0110*/ 	.word	0x000003c0
        /*0114*/ 	.word	0x000000ff
        /*0118*/ 	.word	0x00026828
        /*011c*/ 	.short	0x0100
        /*011e*/ 	.byte	0x08
	.zero		1


	//   ....[5]....
        /*0120*/ 	.word	0x000004f0
        /*0124*/ 	.word	0x000000ff
        /*0128*/ 	.word	0x00026830
        /*012c*/ 	.short	0x0100
        /*012e*/ 	.byte	0x08
	.zero		1


	//   ....[6]....
        /*0130*/ 	.word	0x00000500
        /*0134*/ 	.word	0x000000ff
        /*0138*/ 	.word	0x00026840
        /*013c*/ 	.short	0x0100
        /*013e*/ 	.byte	0x08
	.zero		1


	//   ....[7]....
        /*0140*/ 	.word	0x00000510
        /*0144*/ 	.word	0x000000ff
        /*0148*/ 	.word	0x00026838
        /*014c*/ 	.short	0x0100
        /*014e*/ 	.byte	0x08
	.zero		1


	//   ....[8]....
        /*0150*/ 	.word	0x00000520
        /*0154*/ 	.word	0x000000ff
        /*0158*/ 	.word	0x00026848
        /*015c*/ 	.short	0x0100
        /*015e*/ 	.byte	0x08
	.zero		1


	//   ....[9]....
        /*0160*/ 	.word	0x00001740
        /*0164*/ 	.word	0x000000eb
        /*0168*/ 	.word	0x00026800
        /*016c*/ 	.short	0x010a
        /*016e*/ 	.byte	0x3f
	.zero		1


	//   ....[10]....
        /*0170*/ 	.word	0x000017e0
        /*0174*/ 	.word	0x000000eb
        /*0178*/ 	.word	0x00026800
        /*017c*/ 	.short	0x010a
        /*017e*/ 	.byte	0x3f
	.zero		1


	//   ....[11]....
        /*0180*/ 	.word	0x00002150
        /*0184*/ 	.word	0x000000ff
        /*0188*/ 	.word	0x00026810
        /*018c*/ 	.short	0x010a
        /*018e*/ 	.byte	0x08
	.zero		1


	//   ....[12]....
        /*0190*/ 	.word	0x00002190
        /*0194*/ 	.word	0x000000ff
        /*0198*/ 	.word	0x00026810
        /*019c*/ 	.short	0x010a
        /*019e*/ 	.byte	0x08
	.zero		1


	//   ....[13]....
        /*01a0*/ 	.word	0x000025d0
        /*01a4*/ 	.word	0x000000ff
        /*01a8*/ 	.word	0x00026830
        /*01ac*/ 	.short	0x010a
        /*01ae*/ 	.byte	0x08
	.zero		1


	//   ....[14]....
        /*01b0*/ 	.word	0x00002900
        /*01b4*/ 	.word	0x000000ff
        /*01b8*/ 	.word	0x00026830
        /*01bc*/ 	.short	0x010a
        /*01be*/ 	.byte	0x08
	.zero		1


	//   ....[15]....
        /*01c0*/ 	.word	0x00004c30
        /*01c4*/ 	.word	0x000000ff
        /*01c8*/ 	.word	0x00000000
        /*01cc*/ 	.short	0x0101
        /*01ce*/ 	.byte	0x0a
	.zero		1


	//   ....[16]....
        /*01d0*/ 	.word	0x00004f10
        /*01d4*/ 	.word	0x000000ff
        /*01d8*/ 	.word	0x00000000
        /*01dc*/ 	.short	0x0101
        /*01de*/ 	.byte	0x08
	.zero		1


	//   ....[17]....
        /*01e0*/ 	.word	0x00007cf0
        /*01e4*/ 	.word	0x0000000f
        /*01e8*/ 	.word	0x00026820
        /*01ec*/ 	.short	0x010a
        /*01ee*/ 	.byte	0x3f
	.zero		1


	//   ....[18]....
        /*01f0*/ 	.word	0x000085b0
        /*01f4*/ 	.word	0x0000000f
        /*01f8*/ 	.word	0x00026840
        /*01fc*/ 	.short	0x010a
        /*01fe*/ 	.byte	0x3f
	.zero		1


	//   ....[19]....
        /*0200*/ 	.word	0x000088f0
        /*0204*/ 	.word	0x0000000f
        /*0208*/ 	.word	0x00026828
        /*020c*/ 	.short	0x010a
        /*020e*/ 	.byte	0x3f
	.zero		1


	//   ....[20]....
        /*0210*/ 	.word	0x00008c30
        /*0214*/ 	.word	0x0000000f
        /*0218*/ 	.word	0x00026848
        /*021c*/ 	.short	0x010a
        /*021e*/ 	.byte	0x3f
	.zero		1


	//   ....[21]....
        /*0220*/ 	.word	0x00008f10
        /*0224*/ 	.word	0x0000000f
        /*0228*/ 	.word	0x00026820
        /*022c*/ 	.short	0x010a
        /*022e*/ 	.byte	0x3f
	.zero		1


	//   ....[22]....
        /*0230*/ 	.word	0x000092c0
        /*0234*/ 	.word	0x0000000f
        /*0238*/ 	.word	0x00026840
        /*023c*/ 	.short	0x010a
        /*023e*/ 	.byte	0x3f
	.zero		1


	//   ....[23]....
        /*0240*/ 	.word	0x000095d0
        /*0244*/ 	.word	0x0000000f
        /*0248*/ 	.word	0x00026828
        /*024c*/ 	.short	0x010a
        /*024e*/ 	.byte	0x3f
	.zero		1


	//   ....[24]....
        /*0250*/ 	.word	0x00009950
        /*0254*/ 	.word	0x00000003
        /*0258*/ 	.word	0x00026840
        /*025c*/ 	.short	0x010a
        /*025e*/ 	.byte	0x3f
	.zero		1


	//   ....[25]....
        /*0260*/ 	.word	0x00009e20
        /*0264*/ 	.word	0x00000007
        /*0268*/ 	.word	0x00000000
        /*026c*/ 	.short	0x010a
        /*026e*/ 	.byte	0x3f
	.zero		1


	//   ....[26]....
        /*0270*/ 	.word	0x00009e70
        /*0274*/ 	.word	0x00000003
        /*0278*/ 	.word	0x00000000
        /*027c*/ 	.short	0x010a
        /*027e*/ 	.byte	0x3f
	.zero		1


	//   ....[27]....
        /*0280*/ 	.word	0x00009ed0
        /*0284*/ 	.word	0x00000005
        /*0288*/ 	.word	0x00000000
        /*028c*/ 	.short	0x010a
        /*028e*/ 	.byte	0x3f
	.zero		1


	//   ....[28]....
        /*0290*/ 	.word	0x00009f00
        /*0294*/ 	.word	0x00000003
        /*0298*/ 	.word	0x00000000
        /*029c*/ 	.short	0x010a
        /*029e*/ 	.byte	0x3f
	.zero		1


	//   ....[29]....
        /*02a0*/ 	.word	0x00009fe0
        /*02a4*/ 	.word	0x000000eb
        /*02a8*/ 	.word	0x00026800
        /*02ac*/ 	.short	0x010a
        /*02ae*/ 	.byte	0x3f
	.zero		1


	//   ....[30]....
        /*02b0*/ 	.word	0x0000a040
        /*02b4*/ 	.word	0x00000005
        /*02b8*/ 	.word	0x00026810
        /*02bc*/ 	.short	0x010a
        /*02be*/ 	.byte	0x3f
	.zero		1


	//   ....[31]....
        /*02c0*/ 	.word	0x0000a0a0
        /*02c4*/ 	.word	0x00000079
        /*02c8*/ 	.word	0x00026830
        /*02cc*/ 	.short	0x010a
        /*02ce*/ 	.byte	0x3f
	.zero		1


	//   ....[32]....
        /*02d0*/ 	.word	0x0000a0f0
        /*02d4*/ 	.word	0x0000000f
        /*02d8*/ 	.word	0x00026820
        /*02dc*/ 	.short	0x010a
        /*02de*/ 	.byte	0x3f
	.zero		1


	//   ....[33]....
        /*02e0*/ 	.word	0x0000a140
        /*02e4*/ 	.word	0x0000000f
        /*02e8*/ 	.word	0x00026840
        /*02ec*/ 	.short	0x010a
        /*02ee*/ 	.byte	0x3f
	.zero		1


	//   ....[34]....
        /*02f0*/ 	.word	0x0000a190
        /*02f4*/ 	.word	0x0000000f
        /*02f8*/ 	.word	0x00026828
        /*02fc*/ 	.short	0x010a
        /*02fe*/ 	.byte	0x3f
	.zero		1


	//   ....[35]....
        /*0300*/ 	.word	0x0000a1e0
        /*0304*/ 	.word	0x0000000f
        /*0308*/ 	.word	0x00026848
        /*030c*/ 	.short	0x010a
        /*030e*/ 	.byte	0x3f
	.zero		1


	//   ....[36]....
        /*0310*/ 	.word	0x0000a240
        /*0314*/ 	.word	0x0000000f
        /*0318*/ 	.word	0x00026820
        /*031c*/ 	.short	0x010a
        /*031e*/ 	.byte	0x3f
	.zero		1


	//   ....[37]....
        /*0320*/ 	.word	0x0000a290
        /*0324*/ 	.word	0x0000000f
        /*0328*/ 	.word	0x00026840
        /*032c*/ 	.short	0x010a
        /*032e*/ 	.byte	0x3f
	.zero		1


	//   ....[38]....
        /*0330*/ 	.word	0x0000a2e0
        /*0334*/ 	.word	0x0000000f
        /*0338*/ 	.word	0x00026828
        /*033c*/ 	.short	0x010a
        /*033e*/ 	.byte	0x3f
	.zero		1


	//   ....[39]....
        /*0340*/ 	.word	0x0000a330
        /*0344*/ 	.word	0x00000003
        /*0348*/ 	.word	0x00026840
        /*034c*/ 	.short	0x010a
        /*034e*/ 	.byte	0x3f
	.zero		1


	//   ....[40]....
        /*0350*/ 	.word	0x0000a400
        /*0354*/ 	.word	0x00000007
        /*0358*/ 	.word	0x00000000
        /*035c*/ 	.short	0x010a
        /*035e*/ 	.byte	0x3f
	.zero		1


	//   ....[41]....
        /*0360*/ 	.word	0x0000a450
        /*0364*/ 	.word	0x00000003
        /*0368*/ 	.word	0x00000000
        /*036c*/ 	.short	0x010a
        /*036e*/ 	.byte	0x3f
	.zero		1


	//   ....[42]....
        /*0370*/ 	.word	0x0000a4a0
        /*0374*/ 	.word	0x00000005
        /*0378*/ 	.word	0x00000000
        /*037c*/ 	.short	0x010a
        /*037e*/ 	.byte	0x3f
	.zero		1


	//----- nvinfo : EIATTR_NUM_MBARRIERS
	.align		4
.L_821:
        /*0380*/ 	.byte	0x03, 0x38
        /*0382*/ 	.short	0x0009


	//----- nvinfo : EIATTR_EXIT_INSTR_OFFSETS
	.align		4
        /*0384*/ 	.byte	0x04, 0x1c
        /*0386*/ 	.short	(.L_823 - .L_822)


	//   ....[0]....
.L_822:
        /*0388*/ 	.word	0x00009f50


	//----- nvinfo : EIATTR_MAX_THREADS
	.align		4
.L_823:
        /*038c*/ 	.byte	0x04, 0x05
        /*038e*/ 	.short	(.L_825 - .L_824)
.L_824:
        /*0390*/ 	.word	0x00000180
        /*0394*/ 	.word	0x00000001
        /*0398*/ 	.word	0x00000001


	//----- nvinfo : EIATTR_CRS_STACK_SIZE
	.align		4
.L_825:
        /*039c*/ 	.byte	0x04, 0x1e
        /*039e*/ 	.short	(.L_827 - .L_826)
.L_826:
        /*03a0*/ 	.word	0x00000000


	//----- nvinfo : EIATTR_CBANK_PARAM_SIZE
	.align		4
.L_827:
        /*03a4*/ 	.byte	0x03, 0x19
        /*03a6*/ 	.short	0x0770


	//----- nvinfo : EIATTR_PARAM_CBANK
	.align		4
        /*03a8*/ 	.byte	0x04, 0x0a
        /*03aa*/ 	.short	(.L_829 - .L_828)
	.align		4
.L_828:
        /*03ac*/ 	.word	index@(.nv.constant0._ZN7cutlass13device_kernelIN5flash11enable_sm90INS1_16FlashAttnBwdSm90INS1_25CollectiveMainloopBwdSm90ILi2ELi2ELi2EN4cute5tupleIJNS5_1CILi1EEES8_S8_EEENS6_IJNS7_ILi64EEENS7_ILi128EEENS7_ILi96EEEEEENS_10bfloat16_tEfNS_4arch4Sm90ELb1ELb0ELb1ELb1ELb0ELb1ELb0ELb0ELi2ELi1ELi2ELi1ELb1EEENS1_24CollectiveEpilogueBwdGQAISD_fSG_Li256ELb1ELb0EEENS1_25SingleTileBwdLPTSchedulerILb1ELi128ELb0EEEEEEEEEvNT_6ParamsE)
        /*03b0*/ 	.short	0x0210
        /*03b2*/ 	.short	0x0770


	//----- nvinfo : EIATTR_SW_WAR
	.align		4
.L_829:
        /*03b4*/ 	.byte	0x04, 0x36
        /*03b6*/ 	.short	(.L_831 - .L_830)
.L_830:
        /*03b8*/ 	.word	0x00000008
.L_831:


//--------------------- .nv.info._ZN7cutlass13device_kernelIN5flash32FlashAttnBwdPostprocessConvertdQIN4cute5tupleIJNS3_1CILi128EEENS5_ILi96EEEEEENS_10bfloat16_tEfNS_4arch4Sm90ELi256ENS3_8TiledMMAINS3_8MMA_AtomIJNS3_4SM904GMMA27MMA_64x96x16_F32BF16BF16_RSILNSF_5MajorE0ELSH_1ELNSF_7ScaleInE1ELSI_1EEEEEENS3_6LayoutINS4_IJNS5_ILi2EEENS5_ILi1EEESN_EEENS4_IJSN_NS5_ILi0EEESP_EEEEENS4_IJNS3_10UnderscoreESS_SS_EEEEELb0EEEEEvNT_6ParamsE --------------------------
	.section	.nv.info._ZN7cutlass13device_kernelIN5flash32FlashAttnBwdPostprocessConvertdQIN4cute5tupleIJNS3_1CILi128EEENS5_ILi96EEEEEENS_10bfloat16_tEfNS_4arch4Sm90ELi256ENS3_8TiledMMAINS3_8MMA_AtomIJNS3_4SM904GMMA27MMA_64x96x16_F32BF16BF16_RSILNSF_5MajorE0ELSH_1ELNSF_7ScaleInE1ELSI_1EEEEEENS3_6LayoutINS4_IJNS5_ILi2EEENS5_ILi1EEESN_EEENS4_IJSN_NS5_ILi0EEESP_EEEEENS4_IJNS3_10UnderscoreESS_SS_EEEEELb0EEEEEvNT_6ParamsE,"",@"SHT_CUDA_INFO"
	.sectionflags	@""
	.align	4


	//----- nvinfo : EIATTR_CUDA_API_VERSION
	.align		4
        /*0000*/ 	.byte	0x04, 0x37
        /*0002*/ 	.short	(.L_833 - .L_832)
.L_832:
        /*0004*/ 	.word	0x00000082


	//----- nvinfo : EIATTR_KPARAM_INFO
	.align		4
.L_833:
        /*0008*/ 	.byte	0x04, 0x17
        /*000a*/ 	.short	(.L_835 - .L_834)
.L_834:
        /*000c*/ 	.word	0x00000000
        /*0010*/ 	.short	0x0000
        /*0012*/ 	.short	0x0000
        /*0014*/ 	.byte	0x00, 0xf0, 0xc1, 0x01


	//----- nvinfo : EIATTR_SPARSE_MMA_MASK
	.align		4
.L_835:
        /*0018*/ 	.byte	0x03, 0x50
        /*001a*/ 	.short	0x0000


	//----- nvinfo : EIATTR_MAXREG_COUNT
	.align		4
        /*001c*/ 	.byte	0x03, 0x1b
        /*001e*/ 	.short	0x0080


	//----- nvinfo : EIATTR_NUM_BARRIERS
	.align		4
        /*0020*/ 	.byte	0x02, 0x4c
        /*0022*/ 	.byte	0x01
	.zero		1


	//----- nvinfo : EIATTR_MERCURY_ISA_VERSION
	.align		4
        /*0024*/ 	.byte	0x03, 0x5f
        /*0026*/ 	.short	0x0101


	//----- nvinfo : EIATTR_MBARRIER_INSTR_OFFSETS
	.align		4
        /*0028*/ 	.byte	0x04, 0x39
        /*002a*/ 	.short	(.L_837 - .L_836)


	//   ....[0]....
.L_836:
        /*002c*/ 	.word	0x000004a0
        /*0030*/ 	.word	0x000000ff
        /*0034*/ 	.word	0x00012000
        /*0038*/ 	.short	0x0100
        /*003a*/ 	.byte	0x06
	.zero		1


	//   ....[1]....
        /*003c*/ 	.word	0x000005b0
        /*0040*/ 	.word	0x00000004
        /*0044*/ 	.word	0x00012000
        /*0048*/ 	.short	0x010a
        /*004a*/ 	.byte	0x3f
	.zero		1


	//----- nvinfo : EIATTR_NUM_MBARRIERS
	.align		4
.L_837:
        /*004c*/ 	.byte	0x03, 0x38
        /*004e*/ 	.short	0x0001


	//----- nvinfo : EIATTR_EXIT_INSTR_OFFSETS
	.align		4
        /*0050*/ 	.byte	0x04, 0x1c
        /*0052*/ 	.short	(.L_839 - .L_838)


	//   ....[0]....
.L_838:
        /*0054*/ 	.word	0x000001b0


	//   ....[1]....
        /*0058*/ 	.word	0x000011e0


	//   ....[2]....
        /*005c*/ 	.word	0x000013f0


	//   ....[3]....
        /*0060*/ 	.word	0x00001410


	//----- nvinfo : EIATTR_MAX_THREADS
	.align		4
.L_839:
        /*0064*/ 	.byte	0x04, 0x05
        /*0066*/ 	.short	(.L_841 - .L_840)
.L_840:
        /*0068*/ 	.word	0x00000100
        /*006c*/ 	.word	0x00000001
        /*0070*/ 	.word	0x00000001


	//----- nvinfo : EIATTR_CRS_STACK_SIZE
	.align		4
.L_841:
        /*0074*/ 	.byte	0x04, 0x1e
        /*0076*/ 	.short	(.L_843 - .L_842)
.L_842:
        /*0078*/ 	.word	0x00000000


	//----- nvinfo : EIATTR_CBANK_PARAM_SIZE
	.align		4
.L_843:
        /*007c*/ 	.byte	0x03, 0x19
        /*007e*/ 	.short	0x0070


	//----- nvinfo : EIATTR_PARAM_CBANK
	.align		4
        /*0080*/ 	.byte	0x04, 0x0a
        /*0082*/ 	.short	(.L_845 - .L_844)
	.align		4
.L_844:
        /*0084*/ 	.word	index@(.nv.constant0._ZN7cutlass13device_kernelIN5flash32FlashAttnBwdPostprocessConvertdQIN4cute5tupleIJNS3_1CILi128EEENS5_ILi96EEEEEENS_10bfloat16_tEfNS_4arch4Sm90ELi256ENS3_8TiledMMAINS3_8MMA_AtomIJNS3_4SM904GMMA27MMA_64x96x16_F32BF16BF16_RSILNSF_5MajorE0ELSH_1ELNSF_7ScaleInE1ELSI_1EEEEEENS3_6LayoutINS4_IJNS5_ILi2EEENS5_ILi1EEESN_EEENS4_IJSN_NS5_ILi0EEESP_EEEEENS4_IJNS3_10UnderscoreESS_SS_EEEEELb0EEEEEvNT_6ParamsE)
        /*0088*/ 	.short	0x0210
        /*008a*/ 	.short	0x0070


	//----- nvinfo : EIATTR_SW_WAR
	.align		4
.L_845:
        /*008c*/ 	.byte	0x04, 0x36
        /*008e*/ 	.short	(.L_847 - .L_846)
.L_846:
        /*0090*/ 	.word	0x00000008
.L_847:


//--------------------- .nv.info._ZN7cutlass13device_kernelIN5flash32FlashAttnBwdPostprocessConvertdQIN4cute5tupleIJNS3_1CILi64EEENS5_ILi96EEEEEENS_10bfloat16_tEfNS_4arch4Sm90ELi256ENS3_8TiledMMAINS3_8MMA_AtomIJNS3_4SM904GMMA27MMA_64x16x16_F32BF16BF16_SSILNSF_5MajorE0ELSH_1ELNSF_7ScaleInE1ELSI_1EEEEEENS3_6LayoutINS4_IJNS5_ILi1EEENS5_ILi2EEESM_EEENS4_IJNS5_ILi0EEESM_SP_EEEEENS4_IJNS3_10UnderscoreESS_SS_EEEEELb0EEEEEvNT_6ParamsE --------------------------
	.section	.nv.info._ZN7cutlass13device_kernelIN5flash32FlashAttnBwdPostprocessConvertdQIN4cute5tupleIJNS3_1CILi64EEENS5_ILi96EEEEEENS_10bfloat16_tEfNS_4arch4Sm90ELi256ENS3_8TiledMMAINS3_8MMA_AtomIJNS3_4SM904GMMA27MMA_64x16x16_F32BF16BF16_SSILNSF_5MajorE0ELSH_1ELNSF_7ScaleInE1ELSI_1EEEEEENS3_6LayoutINS4_IJNS5_ILi1EEENS5_ILi2EEESM_EEENS4_IJNS5_ILi0EEESM_SP_EEEEENS4_IJNS3_10UnderscoreESS_SS_EEEEELb0EEEEEvNT_6ParamsE,"",@"SHT_CUDA_INFO"
	.sectionflags	@""
	.align	4


	//----- nvinfo : EIATTR_CUDA_API_VERSION
	.align		4
        /*0000*/ 	.byte	0x04, 0x37
        /*0002*/ 	.short	(.L_849 - .L_848)
.L_848:
        /*0004*/ 	.word	0x00000082


	//----- nvinfo : EIATTR_KPARAM_INFO
	.align		4
.L_849:
        /*0008*/ 	.byte	0x04, 0x17
        /*000a*/ 	.short	(.L_851 - .L_850)
.L_850:
        /*000c*/ 	.word	0x00000000
        /*0010*/ 	.short	0x0000
        /*0012*/ 	.short	0x0000
        /*0014*/ 	.byte	0x00, 0xf0, 0xc1, 0x01


	//----- nvinfo : EIATTR_SPARSE_MMA_MASK
	.align		4
.L_851:
        /*0018*/ 	.byte	0x03, 0x50
        /*001a*/ 	.short	0x0000


	//----- nvinfo : EIATTR_MAXREG_COUNT
	.align		4
        /*001c*/ 	.byte	0x03, 0x1b
        /*001e*/ 	.short	0x0080


	//----- nvinfo : EIATTR_NUM_BARRIERS
	.align		4
        /*0020*/ 	.byte	0x02, 0x4c
        /*0022*/ 	.byte	0x01
	.zero		1


	//----- nvinfo : EIATTR_MERCURY_ISA_VERSION
	.align		4
        /*0024*/ 	.byte	0x03, 0x5f
        /*0026*/ 	.short	0x0101


	//----- nvinfo : EIATTR_MBARRIER_INSTR_OFFSETS
	.align		4
        /*0028*/ 	.byte	0x04, 0x39
        /*002a*/ 	.short	(.L_853 - .L_852)


	//   ....[0]....
.L_852:
        /*002c*/ 	.word	0x000004a0
        /*0030*/ 	.word	0x000000ff
        /*0034*/ 	.word	0x00009000
        /*0038*/ 	.short	0x0100
        /*003a*/ 	.byte	0x06
	.zero		1


	//   ....[1]....
        /*003c*/ 	.word	0x000005b0
        /*0040*/ 	.word	0x00000006
        /*0044*/ 	.word	0x00009000
        /*0048*/ 	.short	0x010a
        /*004a*/ 	.byte	0x3f
	.zero		1


	//----- nvinfo : EIATTR_NUM_MBARRIERS
	.align		4
.L_853:
        /*004c*/ 	.byte	0x03, 0x38
        /*004e*/ 	.short	0x0001


	//----- nvinfo : EIATTR_EXIT_INSTR_OFFSETS
	.align		4
        /*0050*/ 	.byte	0x04, 0x1c
        /*0052*/ 	.short	(.L_855 - .L_854)


	//   ....[0]....
.L_854:
        /*0054*/ 	.word	0x000001b0


	//   ....[1]....
        /*0058*/ 	.word	0x00000ca0


	//   ....[2]....
        /*005c*/ 	.word	0x00000ed0


	//   ....[3]....
        /*0060*/ 	.word	0x00000f00


	//----- nvinfo : EIATTR_MAX_THREADS
	.align		4
.L_855:
        /*0064*/ 	.byte	0x04, 0x05
        /*0066*/ 	.short	(.L_857 - .L_856)
.L_856:
        /*0068*/ 	.word	0x00000100
        /*006c*/ 	.word	0x00000001
        /*0070*/ 	.word	0x00000001


	//----- nvinfo : EIATTR_CRS_STACK_SIZE
	.align		4
.L_857:
        /*0074*/ 	.byte	0x04, 0x1e
        /*0076*/ 	.short	(.L_859 - .L_858)
.L_858:
        /*0078*/ 	.word	0x00000000


	//----- nvinfo : EIATTR_CBANK_PARAM_SIZE
	.align		4
.L_859:
        /*007c*/ 	.byte	0x03, 0x19
        /*007e*/ 	.short	0x0070


	//----- nvinfo : EIATTR_PARAM_CBANK
	.align		4
        /*0080*/ 	.byte	0x04, 0x0a
        /*0082*/ 	.short	(.L_861 - .L_860)
	.align		4
.L_860:
        /*0084*/ 	.word	index@(.nv.constant0._ZN7cutlass13device_kernelIN5flash32FlashAttnBwdPostprocessConvertdQIN4cute5tupleIJNS3_1CILi64EEENS5_ILi96EEEEEENS_10bfloat16_tEfNS_4arch4Sm90ELi256ENS3_8TiledMMAINS3_8MMA_AtomIJNS3_4SM904GMMA27MMA_64x16x16_F32BF16BF16_SSILNSF_5MajorE0ELSH_1ELNSF_7ScaleInE1ELSI_1EEEEEENS3_6LayoutINS4_IJNS5_ILi1EEENS5_ILi2EEESM_EEENS4_IJNS5_ILi0EEESM_SP_EEEEENS4_IJNS3_10UnderscoreESS_SS_EEEEELb0EEEEEvNT_6ParamsE)
        /*0088*/ 	.short	0x0210
        /*008a*/ 	.short	0x0070


	//----- nvinfo : EIATTR_SW_WAR
	.align		4
.L_861:
        /*008c*/ 	.byte	0x04, 0x36
        /*008e*/ 	.short	(.L_863 - .L_862)
.L_862:
        /*0090*/ 	.word	0x00000008
.L_863:


//--------------------- .nv.info._ZN7cutlass13device_kernelIN5flash11enable_sm90INS1_16FlashAttnBwdSm90INS1_25CollectiveMainloopBwdSm90ILi2ELi2ELi2EN4cute5tupleIJNS5_1CILi1EEES8_S8_EEENS6_IJNS7_ILi64EEENS7_ILi128EEENS7_ILi96EEEEEENS_10bfloat16_tEfNS_4arch4Sm90ELb1ELb0ELb1ELb1ELb1ELb1ELb0ELb0ELi2ELi1ELi2ELi1ELb1EEENS1_24CollectiveEpilogueBwdGQAISD_fSG_Li256ELb1ELb1EEENS1_25SingleTileBwdLPTSchedulerILb1ELi128ELb1EEEEEEEEEvNT_6ParamsE --------------------------
	.section	.nv.info._ZN7cutlass13device_kernelIN5flash11enable_sm90INS1_16FlashAttnBwdSm90INS1_25CollectiveMainloopBwdSm90ILi2ELi2ELi2EN4cute5tupleIJNS5_1CILi1EEES8_S8_EEENS6_IJNS7_ILi64EEENS7_ILi128EEENS7_ILi96EEEEEENS_10bfloat16_tEfNS_4arch4Sm90ELb1ELb0ELb1ELb1ELb1ELb1ELb0ELb0ELi2ELi1ELi2ELi1ELb1EEENS1_24CollectiveEpilogueBwdGQAISD_fSG_Li256ELb1ELb1EEENS1_25SingleTileBwdLPTSchedulerILb1ELi128ELb1EEEEEEEEEvNT_6ParamsE,"",@"SHT_CUDA_INFO"
	.sectionflags	@""
	.align	4


	//----- nvinfo : EIATTR_CUDA_API_VERSION
	.align		4
        /*0000*/ 	.byte	0x04, 0x37
        /*0002*/ 	.short	(.L_865 - .L_864)
.L_864:
        /*0004*/ 	.word	0x00000082


	//----- nvinfo : EIATTR_KPARAM_INFO
	.align		4
.L_865:
        /*0008*/ 	.byte	0x04, 0x17
        /*000a*/ 	.short	(.L_867 - .L_866)
.L_866:
        /*000c*/ 	.word	0x00000000
        /*0010*/ 	.short	0x0000
        /*0012*/ 	.short	0x0070
        /*0014*/ 	.byte	0x00, 0xf0, 0x01, 0x1c


	//----- nvinfo : EIATTR_SPARSE_MMA_MASK
	.align		4
.L_867:
        /*0018*/ 	.byte	0x03, 0x50
        /*001a*/ 	.short	0x0000


	//----- nvinfo : EIATTR_MAXREG_COUNT
	.align		4
        /*001c*/ 	.byte	0x03, 0x1b
        /*001e*/ 	.short	0x00a8


	//----- nvinfo : EIATTR_NUM_BARRIERS
	.align		4
        /*0020*/ 	.byte	0x02, 0x4c
        /*0022*/ 	.byte	0x10
	.zero		1


	//----- nvinfo : EIATTR_EXTERNS
	.align		4
        /*0024*/ 	.byte	0x04, 0x0f
        /*0026*/ 	.short	(.L_869 - .L_868)


	//   ....[0]....
	.align		4
.L_868:
        /*0028*/ 	.word	index@(__assertfail)


	//----- nvinfo : EIATTR_ANNOTATIONS
	.align		4
.L_869:
        /*002c*/ 	.byte	0x04, 0x55
        /*002e*/ 	.short	(.L_871 - .L_870)


	//   ....[0]....
.L_870:
        /*0030*/ 	.word	0x00000001
        /*0034*/ 	.byte	0x10, 0x8f, 0x00, 0x00, 0x01, 0x00, 0x00, 0x00, 0x40, 0x93, 0x00, 0x00, 0x01, 0x00, 0x00, 0x00
        /*0044*/ 	.byte	0x60, 0xa0, 0x00, 0x00, 0x01, 0x00, 0x00, 0x00, 0x80, 0xa0, 0x00, 0x00, 0x01, 0x00, 0x00, 0x00
        /*0054*/ 	.byte	0x60, 0xa4, 0x00, 0x00


	//----- nvinfo : EIATTR_MERCURY_ISA_VERSION
	.align		4
.L_871:
        /*0058*/ 	.byte	0x03, 0x5f
        /*005a*/ 	.short	0x0101


	//----- nvinfo : EIATTR_INT_WARP_WIDE_INSTR_OFFSETS
	.align		4
        /*005c*/ 	.byte	0x04, 0x31
        /*005e*/ 	.short	(.L_873 - .L_872)


	//   ....[0]....
.L_872:
        /*0060*/ 	.word	0x00000190


	//   ....[1]....
        /*0064*/ 	.word	0x000001c0


	//   ....[2]....
        /*0068*/ 	.word	0x00007250


	//   ....[3]....
        /*006c*/ 	.word	0x00007900


	//   ....[4]....
        /*0070*/ 	.word	0x00007e20


	//----- nvinfo : EIATTR_COOP_GROUP_MASK_REGIDS
	.align		4
.L_873:
        /*0074*/ 	.byte	0x04, 0x29
        /*0076*/ 	.short	(.L_875 - .L_874)


	//   ....[0]....
.L_874:
        /*0078*/ 	.word	0xffffffff


	//   ....[1]....
        /*007c*/ 	.word	0xffffffff


	//   ....[2]....
        /*0080*/ 	.word	0xffffffff


	//   ....[3]....
        /*0084*/ 	.word	0xffffffff


	//   ....[4]....
        /*0088*/ 	.word	0xffffffff


	//   ....[5]....
        /*008c*/ 	.word	0xffffffff


	//   ....[6]....
        /*0090*/ 	.word	0xffffffff


	//   ....[7]....
        /*0094*/ 	.word	0xffffffff


	//   ....[8]....
        /*0098*/ 	.word	0xffffffff


	//   ....[9]....
        /*009c*/ 	.word	0xffffffff


	//   ....[10]....
        /*00a0*/ 	.word	0xffffffff


	//   ....[11]....
        /*00a4*/ 	.word	0xffffffff


	//   ....[12]....
        /*00a8*/ 	.word	0xffffffff


	//   ....[13]....
        /*00ac*/ 	.word	0xffffffff


	//   ....[14]....
        /*00b0*/ 	.word	0xffffffff


	//   ....[15]....
        /*00b4*/ 	.word	0xffffffff


	//   ....[16]....
        /*00b8*/ 	.word	0xffffffff


	//   ....[17]....
        /*00bc*/ 	.word	0x0500000f


	//   ....[18]....
        /*00c0*/ 	.word	0x0500000f


	//   ....[19]....
        /*00c4*/ 	.word	0x0500000f


	//   ....[20]....
        /*00c8*/ 	.word	0x0500000f


	//   ....[21]....
        /*00cc*/ 	.word	0x0500000f


	//   ....[22]....
        /*00d0*/ 	.word	0x0500000f


	//----- nvinfo : EIATTR_COOP_GROUP_INSTR_OFFSETS
	.align		4
.L_875:
        /*00d4*/ 	.byte	0x04, 0x28
        /*00d6*/ 	.short	(.L_877 - .L_876)


	//   ....[0]....
.L_876:
        /*00d8*/ 	.word	0x00000070


	//   ....[1]....
        /*00dc*/ 	.word	0x000001a0


	//   ....[2]....
        /*00e0*/ 	.word	0x000001f0


	//   ....[3]....
        /*00e4*/ 	.word	0x000003e0


	//   ....[4]....
        /*00e8*/ 	.word	0x00000630


	//   ....[5]....
        /*00ec*/ 	.word	0x00001720


	//   ....[6]....
        /*00f0*/ 	.word	0x000059d0


	//   ....[7]....
        /*00f4*/ 	.word	0x00005b50


	//   ....[8]....
        /*00f8*/ 	.word	0x00005e00


	//   ....[9]....
        /*00fc*/ 	.word	0x00005f90


	//   ....[10]....
        /*0100*/ 	.word	0x000060a0


	//   ....[11]....
        /*0104*/ 	.word	0x00006e50


	//   ....[12]....
        /*0108*/ 	.word	0x00007180


	//   ....[13]....
        /*010c*/ 	.word	0x00007580


	//   ....[14]....
        /*0110*/ 	.word	0x00007830


	//   ....[15]....
        /*0114*/ 	.word	0x00007ae0


	//   ....[16]....
        /*0118*/ 	.word	0x00007d50


	//   ....[17]....
        /*011c*/ 	.word	0x0000ada0


	//   ....[18]....
        /*0120*/ 	.word	0x0000af10


	//   ....[19]....
        /*0124*/ 	.word	0x0000af80


	//   ....[20]....
        /*0128*/ 	.word	0x0000aff0


	//   ....[21]....
        /*012c*/ 	.word	0x0000b060


	//   ....[22]....
        /*0130*/ 	.word	0x0000b0d0


	//----- nvinfo : EIATTR_REG_RECONFIG
	.align		4
.L_877:
        /*0134*/ 	.byte	0x01, 0x54
	.zero		2


	//----- nvinfo : EIATTR_SYSCALL_OFFSETS
	.align		4
        /*0138*/ 	.byte	0x04, 0x46
        /*013a*/ 	.short	(.L_879 - .L_878)


	//   ....[0]....
.L_878:
        /*013c*/ 	.word	0x00001380


	//   ....[1]....
        /*0140*/ 	.word	0x00001470


	//   ....[2]....
        /*0144*/ 	.word	0x000015d0


	//   ....[3]....
        /*0148*/ 	.word	0x000016c0


	//   ....[4]....
        /*014c*/ 	.word	0x00001940


	//----- nvinfo : EIATTR_MBARRIER_INSTR_OFFSETS
	.align		4
.L_879:
        /*0150*/ 	.byte	0x04, 0x39
        /*0152*/ 	.short	(.L_881 - .L_880)


	//   ....[0]....
.L_880:
        /*0154*/ 	.word	0x00000290
        /*0158*/ 	.word	0x000000ff
        /*015c*/ 	.word	0x00026800
        /*0160*/ 	.short	0x0100
        /*0162*/ 	.byte	0x06
	.zero		1


	//   ....[1]....
        /*0164*/ 	.word	0x00000390
        /*0168*/ 	.word	0x000000ff
        /*016c*/ 	.word	0x00026810
        /*0170*/ 	.short	0x0100
        /*0172*/ 	.byte	0x08
	.zero		1


	//   ....[2]....
        /*0174*/ 	.word	0x000003a0
        /*0178*/ 	.word	0x000000ff
        /*017c*/ 	.word	0x00026820
        /*0180*/ 	.short	0x0100
        /*0182*/ 	.byte	0x08
	.zero		1


	//   ....[3]....
        /*0184*/ 	.word	0x000003b0
        /*0188*/ 	.word	0x000000ff
        /*018c*/ 	.word	0x00026818
        /*0190*/ 	.short	0x0100
        /*0192*/ 	.byte	0x08
	.zero		1


	//   ....[4]....
        /*0194*/ 	.word	0x000003c0
        /*0198*/ 	.word	0x000000ff
        /*019c*/ 	.word	0x00026828
        /*01a0*/ 	.short	0x0100
        /*01a2*/ 	.byte	0x08
	.zero		1


	//   ....[5]....
        /*01a4*/ 	.word	0x000004f0
        /*01a8*/ 	.word	0x000000ff
        /*01ac*/ 	.word	0x00026830
        /*01b0*/ 	.short	0x0100
        /*01b2*/ 	.byte	0x08
	.zero		1


	//   ....[6]....
        /*01b4*/ 	.word	0x00000500
        /*01b8*/ 	.word	0x000000ff
        /*01bc*/ 	.word	0x00026840
        /*01c0*/ 	.short	0x0100
        /*01c2*/ 	.byte	0x08
	.zero		1


	//   ....[7]....
        /*01c4*/ 	.word	0x00000510
        /*01c8*/ 	.word	0x000000ff
        /*01cc*/ 	.word	0x00026838
        /*01d0*/ 	.short	0x0100
        /*01d2*/ 	.byte	0x08
	.zero		1


	//   ....[8]....
        /*01d4*/ 	.word	0x00000520
        /*01d8*/ 	.word	0x000000ff
        /*01dc*/ 	.word	0x00026848
        /*01e0*/ 	.short	0x0100
        /*01e2*/ 	.byte	0x08
	.zero		1


	//   ....[9]....
        /*01e4*/ 	.word	0x00001760
        /*01e8*/ 	.word	0x000000eb
        /*01ec*/ 	.word	0x00026800
        /*01f0*/ 	.short	0x010a
        /*01f2*/ 	.byte	0x3f
	.zero		1


	//   ....[10]....
        /*01f4*/ 	.word	0x00001800
        /*01f8*/ 	.word	0x000000eb
        /*01fc*/ 	.word	0x00026800
        /*0200*/ 	.short	0x010a
        /*0202*/ 	.byte	0x3f
	.zero		1


	//   ....[11]....
        /*0204*/ 	.word	0x00002170
        /*0208*/ 	.word	0x000000ff
        /*020c*/ 	.word	0x00026810
        /*0210*/ 	.short	0x010a
        /*0212*/ 	.byte	0x08
	.zero		1


	//   ....[12]....
        /*0214*/ 	.word	0x000021b0
        /*0218*/ 	.word	0x000000ff
        /*021c*/ 	.word	0x00026810
        /*0220*/ 	.short	0x010a
        /*0222*/ 	.byte	0x08
	.zero		1


	//   ....[13]....
        /*0224*/ 	.word	0x000025f0
        /*0228*/ 	.word	0x000000ff
        /*022c*/ 	.word	0x00026830
        /*0230*/ 	.short	0x010a
        /*0232*/ 	.byte	0x08
	.zero		1


	//   ....[14]....
        /*0234*/ 	.word	0x00002920
        /*0238*/ 	.word	0x000000ff
        /*023c*/ 	.word	0x00026830
        /*0240*/ 	.short	0x010a
        /*0242*/ 	.byte	0x08
	.zero		1


	//   ....[15]....
        /*0244*/ 	.word	0x00004c50
        /*0248*/ 	.word	0x000000ff
        /*024c*/ 	.word	0x00000000
        /*0250*/ 	.short	0x0101
        /*0252*/ 	.byte	0x0a
	.zero		1


	//   ....[16]....
        /*0254*/ 	.word	0x00004f30
        /*0258*/ 	.word	0x000000ff
        /*025c*/ 	.word	0x00000000
        /*0260*/ 	.short	0x0101
        /*0262*/ 	.byte	0x08
	.zero		1


	//   ....[17]....
        /*0264*/ 	.word	0x00008ae0
        /*0268*/ 	.word	0x0000000f
        /*026c*/ 	.word	0x00026820
        /*0270*/ 	.short	0x010a
        /*0272*/ 	.byte	0x3f
	.zero		1


	//   ....[18]....
        /*0274*/ 	.word	0x000093a0
        /*0278*/ 	.word	0x0000000f
        /*027c*/ 	.word	0x00026840
        /*0280*/ 	.short	0x010a
        /*0282*/ 	.byte	0x3f
	.zero		1


	//   ....[19]....
        /*0284*/ 	.word	0x000096e0
        /*0288*/ 	.word	0x0000000f
        /*028c*/ 	.word	0x00026828
        /*0290*/ 	.short	0x010a
        /*0292*/ 	.byte	0x3f
	.zero		1


	//   ....[20]....
        /*0294*/ 	.word	0x00009a20
        /*0298*/ 	.word	0x0000000f
        /*029c*/ 	.word	0x00026848
        /*02a0*/ 	.short	0x010a
        /*02a2*/ 	.byte	0x3f
	.zero		1


	//   ....[21]....
        /*02a4*/ 	.word	0x00009d00
        /*02a8*/ 	.word	0x0000000f
        /*02ac*/ 	.word	0x00026820
        /*02b0*/ 	.short	0x010a
        /*02b2*/ 	.byte	0x3f
	.zero		1


	//   ....[22]....
        /*02b4*/ 	.word	0x0000a0b0
        /*02b8*/ 	.word	0x0000000f
        /*02bc*/ 	.word	0x00026840
        /*02c0*/ 	.short	0x010a
        /*02c2*/ 	.byte	0x3f
	.zero		1


	//   ....[23]....
        /*02c4*/ 	.word	0x0000a3c0
        /*02c8*/ 	.word	0x0000000f
        /*02cc*/ 	.word	0x00026828
        /*02d0*/ 	.short	0x010a
        /*02d2*/ 	.byte	0x3f
	.zero		1


	//   ....[24]....
        /*02d4*/ 	.word	0x0000a740
        /*02d8*/ 	.word	0x00000003
        /*02dc*/ 	.word	0x00026840
        /*02e0*/ 	.short	0x010a
        /*02e2*/ 	.byte	0x3f
	.zero		1


	//   ....[25]....
        /*02e4*/ 	.word	0x0000ac10
        /*02e8*/ 	.word	0x00000007
        /*02ec*/ 	.word	0x00000000
        /*02f0*/ 	.short	0x010a
        /*02f2*/ 	.byte	0x3f
	.zero		1


	//   ....[26]....
        /*02f4*/ 	.word	0x0000ac60
        /*02f8*/ 	.word	0x00000003
        /*02fc*/ 	.word	0x00000000
        /*0300*/ 	.short	0x010a
        /*0302*/ 	.byte	0x3f
	.zero		1


	//   ....[27]....
        /*0304*/ 	.word	0x0000acc0
        /*0308*/ 	.word	0x00000005
        /*030c*/ 	.word	0x00000000
        /*0310*/ 	.short	0x010a
        /*0312*/ 	.byte	0x3f
	.zero		1


	//   ....[28]....
        /*0314*/ 	.word	0x0000acf0
        /*0318*/ 	.word	0x00000003
        /*031c*/ 	.word	0x00000000
        /*0320*/ 	.short	0x010a
        /*0322*/ 	.byte	0x3f
	.zero		1


	//   ....[29]....
        /*0324*/ 	.word	0x0000add0
        /*0328*/ 	.word	0x000000eb
        /*032c*/ 	.word	0x00026800
        /*0330*/ 	.short	0x010a
        /*0332*/ 	.byte	0x3f
	.zero		1


	//   ....[30]....
        /*0334*/ 	.word	0x0000ae30
        /*0338*/ 	.word	0x00000005
        /*033c*/ 	.word	0x00026810
        /*0340*/ 	.short	0x010a
        /*0342*/ 	.byte	0x3f
	.zero		1


	//   ....[31]....
        /*0344*/ 	.word	0x0000ae90
        /*0348*/ 	.word	0x00000079
        /*034c*/ 	.word	0x00026830
        /*0350*/ 	.short	0x010a
        /*0352*/ 	.byte	0x3f
	.zero		1


	//   ....[32]....
        /*0354*/ 	.word	0x0000b110
        /*0358*/ 	.word	0x0000000f
        /*035c*/ 	.word	0x00026820
        /*0360*/ 	.short	0x010a
        /*0362*/ 	.byte	0x3f
	.zero		1


	//   ....[33]....
        /*0364*/ 	.word	0x0000b160
        /*0368*/ 	.word	0x0000000f
        /*036c*/ 	.word	0x00026840
        /*0370*/ 	.short	0x010a
        /*0372*/ 	.byte	0x3f
	.zero		1


	//   ....[34]....
        /*0374*/ 	.word	0x0000b1b0
        /*0378*/ 	.word	0x0000000f
        /*037c*/ 	.word	0x00026828
        /*0380*/ 	.short	0x010a
        /*0382*/ 	.byte	0x3f
	.zero		1


	//   ....[35]....
        /*0384*/ 	.word	0x0000b200
        /*0388*/ 	.word	0x0000000f
        /*038c*/ 	.word	0x00026848
        /*0390*/ 	.short	0x010a
        /*0392*/ 	.byte	0x3f
	.zero		1


	//   ....[36]....
        /*0394*/ 	.word	0x0000b260
        /*0398*/ 	.word	0x0000000f
        /*039c*/ 	.word	0x00026820
        /*03a0*/ 	.short	0x010a
        /*03a2*/ 	.byte	0x3f
	.zero		1


	//   ....[37]....
        /*03a4*/ 	.word	0x0000b2b0
        /*03a8*/ 	.word	0x0000000f
        /*03ac*/ 	.word	0x00026840
        /*03b0*/ 	.short	0x010a
        /*03b2*/ 	.byte	0x3f
	.zero		1


	//   ....[38]....
        /*03b4*/ 	.word	0x0000b300
        /*03b8*/ 	.word	0x0000000f
        /*03bc*/ 	.word	0x00026828
        /*03c0*/ 	.short	0x010a
        /*03c2*/ 	.byte	0x3f
	.zero		1


	//   ....[39]....
        /*03c4*/ 	.word	0x0000b350
        /*03c8*/ 	.word	0x00000003
        /*03cc*/ 	.word	0x00026840
        /*03d0*/ 	.short	0x010a
        /*03d2*/ 	.byte	0x3f
	.zero		1


	//   ....[40]....
        /*03d4*/ 	.word	0x0000b420
        /*03d8*/ 	.word	0x00000007
        /*03dc*/ 	.word	0x00000000
        /*03e0*/ 	.short	0x010a
        /*03e2*/ 	.byte	0x3f
	.zero		1


	//   ....[41]....
        /*03e4*/ 	.word	0x0000b470
        /*03e8*/ 	.word	0x00000003
        /*03ec*/ 	.word	0x00000000
        /*03f0*/ 	.short	0x010a
        /*03f2*/ 	.byte	0x3f
	.zero		1


	//   ....[42]....
        /*03f4*/ 	.word	0x0000b4c0
        /*03f8*/ 	.word	0x00000005
        /*03fc*/ 	.word	0x00000000
        /*0400*/ 	.short	0x010a
        /*0402*/ 	.byte	0x3f
	.zero		1


	//----- nvinfo : EIATTR_NUM_MBARRIERS
	.align		4
.L_881:
        /*0404*/ 	.byte	0x03, 0x38
        /*0406*/ 	.short	0x0009


	//----- nvinfo : EIATTR_EXIT_INSTR_OFFSETS
	.align		4
        /*0408*/ 	.byte	0x04, 0x1c
        /*040a*/ 	.short	(.L_883 - .L_882)


	//   ....[0]....
.L_882:
        /*040c*/ 	.word	0x0000ad40


	//----- nvinfo : EIATTR_MAX_THREADS
	.align		4
.L_883:
        /*0410*/ 	.byte	0x04, 0x05
        /*0412*/ 	.short	(.L_885 - .L_884)
.L_884:
        /*0414*/ 	.word	0x00000180
        /*0418*/ 	.word	0x00000001
        /*041c*/ 	.word	0x00000001


	//----- nvinfo : EIATTR_CRS_STACK_SIZE
	.align		4
.L_885:
        /*0420*/ 	.byte	0x04, 0x1e
        /*0422*/ 	.short	(.L_887 - .L_886)
.L_886:
        /*0424*/ 	.word	0x00000000


	//----- nvinfo : EIATTR_CBANK_PARAM_SIZE
	.align		4
.L_887:
        /*0428*/ 	.byte	0x03, 0x19
        /*042a*/ 	.short	0x0770


	//----- nvinfo : EIATTR_PARAM_CBANK
	.align		4
        /*042c*/ 	.byte	0x04, 0x0a
        /*042e*/ 	.short	(.L_889 - .L_888)
	.align		4
.L_888:
        /*0430*/ 	.word	index@(.nv.constant0._ZN7cutlass13device_kernelIN5flash11enable_sm90INS1_16FlashAttnBwdSm90INS1_25CollectiveMainloopBwdSm90ILi2ELi2ELi2EN4cute5tupleIJNS5_1CILi1EEES8_S8_EEENS6_IJNS7_ILi64EEENS7_ILi128EEENS7_ILi96EEEEEENS_10bfloat16_tEfNS_4arch4Sm90ELb1ELb0ELb1ELb1ELb1ELb1ELb0ELb0ELi2ELi1ELi2ELi1ELb1EEENS1_24CollectiveEpilogueBwdGQAISD_fSG_Li256ELb1ELb1EEENS1_25SingleTileBwdLPTSchedulerILb1ELi128ELb1EEEEEEEEEvNT_6ParamsE)
        /*0434*/ 	.short	0x0210
        /*0436*/ 	.short	0x0770


	//----- nvinfo : EIATTR_SW_WAR
	.align		4
.L_889:
        /*0438*/ 	.byte	0x04, 0x36
        /*043a*/ 	.short	(.L_891 - .L_890)
.L_890:
        /*043c*/ 	.word	0x00000008
.L_891:


//--------------------- .nv.info._ZN7cutlass13device_kernelIN5flash22FlashAttnBwdPreprocessIN4cute5tupleIJNS3_1CILi64EEENS5_ILi96EEEEEENS_10bfloat16_tEfNS_4arch4Sm90ELb1ELb1EEEEEvNT_6ParamsE --------------------------
	.section	.nv.info._ZN7cutlass13device_kernelIN5flash22FlashAttnBwdPreprocessIN4cute5tupleIJNS3_1CILi64EEENS5_ILi96EEEEEENS_10bfloat16_tEfNS_4arch4Sm90ELb1ELb1EEEEEvNT_6ParamsE,"",@"SHT_CUDA_INFO"
	.sectionflags	@""
	.align	4


	//----- nvinfo : EIATTR_CUDA_API_VERSION
	.align		4
        /*0000*/ 	.byte	0x04, 0x37
        /*0002*/ 	.short	(.L_893 - .L_892)
.L_892:
        /*0004*/ 	.word	0x00000082


	//----- nvinfo : EIATTR_KPARAM_INFO
	.align		4
.L_893:
        /*0008*/ 	.byte	0x04, 0x17
        /*000a*/ 	.short	(.L_895 - .L_894)
.L_894:
        /*000c*/ 	.word	0x00000000
        /*0010*/ 	.short	0x0000
        /*0012*/ 	.short	0x0000
        /*0014*/ 	.byte	0x00, 0xf0, 0xc1, 0x03


	//----- nvinfo : EIATTR_SPARSE_MMA_MASK
	.align		4
.L_895:
        /*0018*/ 	.byte	0x03, 0x50
        /*001a*/ 	.short	0x0000


	//----- nvinfo : EIATTR_MAXREG_COUNT
	.align		4
        /*001c*/ 	.byte	0x03, 0x1b
        /*001e*/ 	.short	0x0080


	//----- nvinfo : EIATTR_MERCURY_ISA_VERSION
	.align		4
        /*0020*/ 	.byte	0x03, 0x5f
        /*0022*/ 	.short	0x0101


	//----- nvinfo : EIATTR_COOP_GROUP_MASK_REGIDS
	.align		4
        /*0024*/ 	.byte	0x04, 0x29
        /*0026*/ 	.short	(.L_897 - .L_896)


	//   ....[0]....
.L_896:
        /*0028*/ 	.word	0xffffffff


	//   ....[1]....
        /*002c*/ 	.word	0xffffffff


	//----- nvinfo : EIATTR_COOP_GROUP_INSTR_OFFSETS
	.align		4
.L_897:
        /*0030*/ 	.byte	0x04, 0x28
        /*0032*/ 	.short	(.L_899 - .L_898)


	//   ....[0]....
.L_898:
        /*0034*/ 	.word	0x00000e20


	//   ....[1]....
        /*0038*/ 	.word	0x00000e80


	//----- nvinfo : EIATTR_EXIT_INSTR_OFFSETS
	.align		4
.L_899:
        /*003c*/ 	.byte	0x04, 0x1c
        /*003e*/ 	.short	(.L_901 - .L_900)


	//   ....[0]....
.L_900:
        /*0040*/ 	.word	0x000001c0


	//   ....[1]....
        /*0044*/ 	.word	0x000013f0


	//   ....[2]....
        /*0048*/ 	.word	0x00001470


	//----- nvinfo : EIATTR_MAX_THREADS
	.align		4
.L_901:
        /*004c*/ 	.byte	0x04, 0x05
        /*004e*/ 	.short	(.L_903 - .L_902)
.L_902:
        /*0050*/ 	.word	0x00000100
        /*0054*/ 	.word	0x00000001
        /*0058*/ 	.word	0x00000001


	//----- nvinfo : EIATTR_CRS_STACK_SIZE
	.align		4
.L_903:
        /*005c*/ 	.byte	0x04, 0x1e
        /*005e*/ 	.short	(.L_905 - .L_904)
.L_904:
        /*0060*/ 	.word	0x00000000


	//----- nvinfo : EIATTR_CBANK_PARAM_SIZE
	.align		4
.L_905:
        /*0064*/ 	.byte	0x03, 0x19
        /*0066*/ 	.short	0x00f0


	//----- nvinfo : EIATTR_PARAM_CBANK
	.align		4
        /*0068*/ 	.byte	0x04, 0x0a
        /*006a*/ 	.short	(.L_907 - .L_906)
	.align		4
.L_906:
        /*006c*/ 	.word	index@(.nv.constant0._ZN7cutlass13device_kernelIN5flash22FlashAttnBwdPreprocessIN4cute5tupleIJNS3_1CILi64EEENS5_ILi96EEEEEENS_10bfloat16_tEfNS_4arch4Sm90ELb1ELb1EEEEEvNT_6ParamsE)
        /*0070*/ 	.short	0x0210
        /*0072*/ 	.short	0x00f0


	//----- nvinfo : EIATTR_SW_WAR
	.align		4
.L_907:
        /*0074*/ 	.byte	0x04, 0x36
        /*0076*/ 	.short	(.L_909 - .L_908)
.L_908:
        /*0078*/ 	.word	0x00000008
.L_909:


//--------------------- .nv.callgraph             --------------------------
	.section	.nv.callgraph,"",@"SHT_CUDA_CALLGRAPH"
	.align	4
	.sectionentsize	8
	.align		4
        /*0000*/ 	.word	0x00000000
	.align		4
        /*0004*/ 	.word	0xffffffff
	.align		4
        /*0008*/ 	.word	index@(_ZN7cutlass13device_kernelIN5flash11enable_sm90INS1_16FlashAttnBwdSm90INS1_25CollectiveMainloopBwdSm90ILi2ELi2ELi2EN4cute5tupleIJNS5_1CILi1EEES8_S8_EEENS6_IJNS7_ILi64EEENS7_ILi128EEENS7_ILi96EEEEEENS_10bfloat16_tEfNS_4arch4Sm90ELb0ELb0ELb1ELb0ELb0ELb1ELb0ELb0ELi2ELi1ELi2ELi1ELb1EEENS1_21CollectiveEpilogueBwdISD_SE_SG_Li256ELb0ELb0ELi1EEENS1_19SingleTileSchedulerILb0ELb0ELb0ELi128EEEEEEEEEvNT_6ParamsE)
	.align		4
        /*000c*/ 	.word	index@(__assertfail)
	.align		4
        /*0010*/ 	.word	index@(_ZN7cutlass13device_kernelIN5flash11enable_sm90INS1_16FlashAttnBwdSm90INS1_25CollectiveMainloopBwdSm90ILi2ELi2ELi2EN4cute5tupleIJNS5_1CILi1EEES8_S8_EEENS6_IJNS7_ILi64EEENS7_ILi128EEENS7_ILi96EEEEEENS_10bfloat16_tEfNS_4arch4Sm90ELb0ELb0ELb1ELb0ELb1ELb1ELb0ELb0ELi2ELi1ELi2ELi1ELb1EEENS1_21CollectiveEpilogueBwdISD_SE_SG_Li256ELb0ELb0ELi1EEENS1_19SingleTileSchedulerILb0ELb0ELb0ELi128EEEEEEEEEvNT_6ParamsE)
	.align		4
        /*0014*/ 	.word	index@(__assertfail)
	.align		4
        /*0018*/ 	.word	index@(_ZN7cutlass13device_kernelIN5flash11enable_sm90INS1_16FlashAttnBwdSm90INS1_25CollectiveMainloopBwdSm90ILi2ELi2ELi2EN4cute5tupleIJNS5_1CILi1EEES8_S8_EEENS6_IJNS7_ILi64EEENS7_ILi128EEENS7_ILi96EEEEEENS_10bfloat16_tEfNS_4arch4Sm90ELb0ELb0ELb1ELb0ELb0ELb1ELb0ELb0ELi2ELi1ELi2ELi1ELb1EEENS1_24CollectiveEpilogueBwdGQAISD_fSG_Li256ELb0ELb0EEENS1_19SingleTileSchedulerILb0ELb0ELb0ELi128EEEEEEEEEvNT_6ParamsE)
	.align		4
        /*001c*/ 	.word	index@(__assertfail)
	.align		4
        /*0020*/ 	.word	index@(_ZN7cutlass13device_kernelIN5flash11enable_sm90INS1_16FlashAttnBwdSm90INS1_25CollectiveMainloopBwdSm90ILi2ELi2ELi2EN4cute5tupleIJNS5_1CILi1EEES8_S8_EEENS6_IJNS7_ILi64EEENS7_ILi128EEENS7_ILi96EEEEEENS_10bfloat16_tEfNS_4arch4Sm90ELb0ELb0ELb1ELb0ELb1ELb1ELb0ELb0ELi2ELi1ELi2ELi1ELb1EEENS1_24CollectiveEpilogueBwdGQAISD_fSG_Li256ELb0ELb1EEENS1_19SingleTileSchedulerILb0ELb0ELb0ELi128EEEEEEEEEvNT_6ParamsE)
	.align		4
        /*0024*/ 	.word	index@(__assertfail)
	.align		4
        /*0028*/ 	.word	index@(_ZN7cutlass13device_kernelIN5flash11enable_sm90INS1_16FlashAttnBwdSm90INS1_25CollectiveMainloopBwdSm90ILi2ELi2ELi2EN4cute5tupleIJNS5_1CILi1EEES8_S8_EEENS6_IJNS7_ILi64EEENS7_ILi128EEENS7_ILi96EEEEEENS_10bfloat16_tEfNS_4arch4Sm90ELb0ELb0ELb1ELb1ELb0ELb1ELb0ELb0ELi2ELi1ELi2ELi1ELb1EEENS1_21CollectiveEpilogueBwdISD_SE_SG_Li256ELb1ELb0ELi1EEENS1_19SingleTileSchedulerILb1ELb0ELb0ELi128EEEEEEEEEvNT_6ParamsE)
	.align		4
        /*002c*/ 	.word	index@(__assertfail)
	.align		4
        /*0030*/ 	.word	index@(_ZN7cutlass13device_kernelIN5flash11enable_sm90INS1_16FlashAttnBwdSm90INS1_25CollectiveMainloopBwdSm90ILi2ELi2ELi2EN4cute5tupleIJNS5_1CILi1EEES8_S8_EEENS6_IJNS7_ILi64EEENS7_ILi128EEENS7_ILi96EEEEEENS_10bfloat16_tEfNS_4arch4Sm90ELb0ELb0ELb1ELb1ELb1ELb1ELb0ELb0ELi2ELi1ELi2ELi1ELb1EEENS1_21CollectiveEpilogueBwdISD_SE_SG_Li256ELb1ELb0ELi1EEENS1_19SingleTileSchedulerILb1ELb0ELb0ELi128EEEEEEEEEvNT_6ParamsE)
	.align		4
        /*0034*/ 	.word	index@(__assertfail)
	.align		4
        /*0038*/ 	.word	index@(_ZN7cutlass13device_kernelIN5flash11enable_sm90INS1_16FlashAttnBwdSm90INS1_25CollectiveMainloopBwdSm90ILi2ELi2ELi2EN4cute5tupleIJNS5_1CILi1EEES8_S8_EEENS6_IJNS7_ILi64EEENS7_ILi128EEENS7_ILi96EEEEEENS_10bfloat16_tEfNS_4arch4Sm90ELb0ELb0ELb1ELb1ELb0ELb1ELb0ELb0ELi2ELi1ELi2ELi1ELb1EEENS1_24CollectiveEpilogueBwdGQAISD_fSG_Li256ELb1ELb0EEENS1_19SingleTileSchedulerILb1ELb0ELb0ELi128EEEEEEEEEvNT_6ParamsE)
	.align		4
        /*003c*/ 	.word	index@(__assertfail)
	.align		4
        /*0040*/ 	.word	index@(_ZN7cutlass13device_kernelIN5flash11enable_sm90INS1_16FlashAttnBwdSm90INS1_25CollectiveMainloopBwdSm90ILi2ELi2ELi2EN4cute5tupleIJNS5_1CILi1EEES8_S8_EEENS6_IJNS7_ILi64EEENS7_ILi128EEENS7_ILi96EEEEEENS_10bfloat16_tEfNS_4arch4Sm90ELb0ELb0ELb1ELb1ELb1ELb1ELb0ELb0ELi2ELi1ELi2ELi1ELb1EEENS1_24CollectiveEpilogueBwdGQAISD_fSG_Li256ELb1ELb1EEENS1_19SingleTileSchedulerILb1ELb0ELb0ELi128EEEEEEEEEvNT_6ParamsE)
	.align		4
        /*0044*/ 	.word	index@(__assertfail)
	.align		4
        /*0048*/ 	.word	index@(_ZN7cutlass13device_kernelIN5flash11enable_sm90INS1_16FlashAttnBwdSm90INS1_25CollectiveMainloopBwdSm90ILi2ELi2ELi2EN4cute5tupleIJNS5_1CILi1EEES8_S8_EEENS6_IJNS7_ILi64EEENS7_ILi128EEENS7_ILi96EEEEEENS_10bfloat16_tEfNS_4arch4Sm90ELb0ELb1ELb1ELb0ELb0ELb1ELb0ELb0ELi2ELi1ELi2ELi1ELb1EEENS1_21CollectiveEpilogueBwdISD_SE_SG_Li256ELb0ELb0ELi1EEENS1_19SingleTileSchedulerILb0ELb0ELb0ELi128EEEEEEEEEvNT_6ParamsE)
	.align		4
        /*004c*/ 	.word	index@(__assertfail)
	.align		4
        /*0050*/ 	.word	index@(_ZN7cutlass13device_kernelIN5flash11enable_sm90INS1_16FlashAttnBwdSm90INS1_25CollectiveMainloopBwdSm90ILi2ELi2ELi2EN4cute5tupleIJNS5_1CILi1EEES8_S8_EEENS6_IJNS7_ILi64EEENS7_ILi128EEENS7_ILi96EEEEEENS_10bfloat16_tEfNS_4arch4Sm90ELb0ELb1ELb1ELb0ELb1ELb1ELb0ELb0ELi2ELi1ELi2ELi1ELb1EEENS1_21CollectiveEpilogueBwdISD_SE_SG_Li256ELb0ELb0ELi1EEENS1_19SingleTileSchedulerILb0ELb0ELb0ELi128EEEEEEEEEvNT_6ParamsE)
	.align		4
        /*0054*/ 	.word	index@(__assertfail)
	.align		4
        /*0058*/ 	.word	index@(_ZN7cutlass13device_kernelIN5flash11enable_sm90INS1_16FlashAttnBwdSm90INS1_25CollectiveMainloopBwdSm90ILi2ELi2ELi2EN4cute5tupleIJNS5_1CILi1EEES8_S8_EEENS6_IJNS7_ILi64EEENS7_ILi128EEENS7_ILi96EEEEEENS_10bfloat16_tEfNS_4arch4Sm90ELb0ELb1ELb1ELb0ELb0ELb1ELb0ELb0ELi2ELi1ELi2ELi1ELb1EEENS1_24CollectiveEpilogueBwdGQAISD_fSG_Li256ELb0ELb0EEENS1_19SingleTileSchedulerILb0ELb0ELb0ELi128EEEEEEEEEvNT_6ParamsE)
	.align		4
        /*005c*/ 	.word	index@(__assertfail)
	.align		4
        /*0060*/ 	.word	index@(_ZN7cutlass13device_kernelIN5flash11enable_sm90INS1_16FlashAttnBwdSm90INS1_25CollectiveMainloopBwdSm90ILi2ELi2ELi2EN4cute5tupleIJNS5_1CILi1EEES8_S8_EEENS6_IJNS7_ILi64EEENS7_ILi128EEENS7_ILi96EEEEEENS_10bfloat16_tEfNS_4arch4Sm90ELb0ELb1ELb1ELb0ELb1ELb1ELb0ELb0ELi2ELi1ELi2ELi1ELb1EEENS1_24CollectiveEpilogueBwdGQAISD_fSG_Li256ELb0ELb1EEENS1_19SingleTileSchedulerILb0ELb0ELb0ELi128EEEEEEEEEvNT_6ParamsE)
	.align		4
        /*0064*/ 	.word	index@(__assertfail)
	.align		4
        /*0068*/ 	.word	index@(_ZN7cutlass13device_kernelIN5flash11enable_sm90INS1_16FlashAttnBwdSm90INS1_25CollectiveMainloopBwdSm90ILi2ELi2ELi2EN4cute5tupleIJNS5_1CILi1EEES8_S8_EEENS6_IJNS7_ILi64EEENS7_ILi128EEENS7_ILi96EEEEEENS_10bfloat16_tEfNS_4arch4Sm90ELb0ELb1ELb1ELb1ELb0ELb1ELb0ELb0ELi2ELi1ELi2ELi1ELb1EEENS1_21CollectiveEpilogueBwdISD_SE_SG_Li256ELb1ELb0ELi1EEENS1_19SingleTileSchedulerILb1ELb0ELb0ELi128EEEEEEEEEvNT_6ParamsE)
	.align		4
        /*006c*/ 	.word	index@(__assertfail)
	.align		4
        /*0070*/ 	.word	index@(_ZN7cutlass13device_kernelIN5flash11enable_sm90INS1_16FlashAttnBwdSm90INS1_25CollectiveMainloopBwdSm90ILi2ELi2ELi2EN4cute5tupleIJNS5_1CILi1EEES8_S8_EEENS6_IJNS7_ILi64EEENS7_ILi128EEENS7_ILi96EEEEEENS_10bfloat16_tEfNS_4arch4Sm90ELb0ELb1ELb1ELb1ELb1ELb1ELb0ELb0ELi2ELi1ELi2ELi1ELb1EEENS1_21CollectiveEpilogueBwdISD_SE_SG_Li256ELb1ELb0ELi1EEENS1_19SingleTileSchedulerILb1ELb0ELb0ELi128EEEEEEEEEvNT_6ParamsE)
	.align		4
        /*0074*/ 	.word	index@(__assertfail)
	.align		4
        /*0078*/ 	.word	index@(_ZN7cutlass13device_kernelIN5flash11enable_sm90INS1_16FlashAttnBwdSm90INS1_25CollectiveMainloopBwdSm90ILi2ELi2ELi2EN4cute5tupleIJNS5_1CILi1EEES8_S8_EEENS6_IJNS7_ILi64EEENS7_ILi128EEENS7_ILi96EEEEEENS_10bfloat16_tEfNS_4arch4Sm90ELb0ELb1ELb1ELb1ELb0ELb1ELb0ELb0ELi2ELi1ELi2ELi1ELb1EEENS1_24CollectiveEpilogueBwdGQAISD_fSG_Li256ELb1ELb0EEENS1_19SingleTileSchedulerILb1ELb0ELb0ELi128EEEEEEEEEvNT_6ParamsE)
	.align		4
        /*007c*/ 	.word	index@(__assertfail)
	.align		4
        /*0080*/ 	.word	index@(_ZN7cutlass13device_kernelIN5flash11enable_sm90INS1_16FlashAttnBwdSm90INS1_25CollectiveMainloopBwdSm90ILi2ELi2ELi2EN4cute5tupleIJNS5_1CILi1EEES8_S8_EEENS6_IJNS7_ILi64EEENS7_ILi128EEENS7_ILi96EEEEEENS_10bfloat16_tEfNS_4arch4Sm90ELb0ELb1ELb1ELb1ELb1ELb1ELb0ELb0ELi2ELi1ELi2ELi1ELb1EEENS1_24CollectiveEpilogueBwdGQAISD_fSG_Li256ELb1ELb1EEENS1_19SingleTileSchedulerILb1ELb0ELb0ELi128EEEEEEEEEvNT_6ParamsE)
	.align		4
        /*0084*/ 	.word	index@(__assertfail)
	.align		4
        /*0088*/ 	.word	index@(_ZN7cutlass13device_kernelIN5flash11enable_sm90INS1_16FlashAttnBwdSm90INS1_25CollectiveMainloopBwdSm90ILi2ELi2ELi2EN4cute5tupleIJNS5_1CILi1EEES8_S8_EEENS6_IJNS7_ILi64EEENS7_ILi128EEENS7_ILi96EEEEEENS_10bfloat16_tEfNS_4arch4Sm90ELb1ELb0ELb1ELb0ELb0ELb1ELb0ELb0ELi2ELi1ELi2ELi1ELb1EEENS1_21CollectiveEpilogueBwdISD_SE_SG_Li256ELb0ELb0ELi1EEENS1_25SingleTileBwdLPTSchedulerILb0ELi128ELb0EEEEEEEEEvNT_6ParamsE)
	.align		4
        /*008c*/ 	.word	index@(__assertfail)
	.align		4
        /*0090*/ 	.word	index@(_ZN7cutlass13device_kernelIN5flash11enable_sm90INS1_16FlashAttnBwdSm90INS1_25CollectiveMainloopBwdSm90ILi2ELi2ELi2EN4cute5tupleIJNS5_1CILi1EEES8_S8_EEENS6_IJNS7_ILi64EEENS7_ILi128EEENS7_ILi96EEEEEENS_10bfloat16_tEfNS_4arch4Sm90ELb1ELb0ELb1ELb0ELb1ELb1ELb0ELb0ELi2ELi1ELi2ELi1ELb1EEENS1_21CollectiveEpilogueBwdISD_SE_SG_Li256ELb0ELb0ELi1EEENS1_25SingleTileBwdLPTSchedulerILb0ELi128ELb1EEEEEEEEEvNT_6ParamsE)
	.align		4
        /*0094*/ 	.word	index@(__assertfail)
	.align		4
        /*0098*/ 	.word	index@(_ZN7cutlass13device_kernelIN5flash11enable_sm90INS1_16FlashAttnBwdSm90INS1_25CollectiveMainloopBwdSm90ILi2ELi2ELi2EN4cute5tupleIJNS5_1CILi1EEES8_S8_EEENS6_IJNS7_ILi64EEENS7_ILi128EEENS7_ILi96EEEEEENS_10bfloat16_tEfNS_4arch4Sm90ELb1ELb0ELb1ELb0ELb0ELb1ELb0ELb0ELi2ELi1ELi2ELi1ELb1EEENS1_24CollectiveEpilogueBwdGQAISD_fSG_Li256ELb0ELb0EEENS1_25SingleTileBwdLPTSchedulerILb0ELi128ELb0EEEEEEEEEvNT_6ParamsE)
	.align		4
        /*009c*/ 	.word	index@(__assertfail)
	.align		4
        /*00a0*/ 	.word	index@(_ZN7cutlass13device_kernelIN5flash11enable_sm90INS1_16FlashAttnBwdSm90INS1_25CollectiveMainloopBwdSm90ILi2ELi2ELi2EN4cute5tupleIJNS5_1CILi1EEES8_S8_EEENS6_IJNS7_ILi64EEENS7_ILi128EEENS7_ILi96EEEEEENS_10bfloat16_tEfNS_4arch4Sm90ELb1ELb0ELb1ELb0ELb1ELb1ELb0ELb0ELi2ELi1ELi2ELi1ELb1EEENS1_24CollectiveEpilogueBwdGQAISD_fSG_Li256ELb0ELb1EEENS1_25SingleTileBwdLPTSchedulerILb0ELi128ELb1EEEEEEEEEvNT_6ParamsE)
	.align		4
        /*00a4*/ 	.word	index@(__assertfail)
	.align		4
        /*00a8*/ 	.word	index@(_ZN7cutlass13device_kernelIN5flash11enable_sm90INS1_16FlashAttnBwdSm90INS1_25CollectiveMainloopBwdSm90ILi2ELi2ELi2EN4cute5tupleIJNS5_1CILi1EEES8_S8_EEENS6_IJNS7_ILi64EEENS7_ILi128EEENS7_ILi96EEEEEENS_10bfloat16_tEfNS_4arch4Sm90ELb1ELb0ELb1ELb1ELb0ELb1ELb0ELb0ELi2ELi1ELi2ELi1ELb1EEENS1_21CollectiveEpilogueBwdISD_SE_SG_Li256ELb1ELb0ELi1EEENS1_25SingleTileBwdLPTSchedulerILb1ELi128ELb0EEEEEEEEEvNT_6ParamsE)
	.align		4
        /*00ac*/ 	.word	index@(__assertfail)
	.align		4
        /*00b0*/ 	.word	index@(_ZN7cutlass13device_kernelIN5flash11enable_sm90INS1_16FlashAttnBwdSm90INS1_25CollectiveMainloopBwdSm90ILi2ELi2ELi2EN4cute5tupleIJNS5_1CILi1EEES8_S8_EEENS6_IJNS7_ILi64EEENS7_ILi128EEENS7_ILi96EEEEEENS_10bfloat16_tEfNS_4arch4Sm90ELb1ELb0ELb1ELb1ELb1ELb1ELb0ELb0ELi2ELi1ELi2ELi1ELb1EEENS1_21CollectiveEpilogueBwdISD_SE_SG_Li256ELb1ELb0ELi1EEENS1_25SingleTileBwdLPTSchedulerILb1ELi128ELb1EEEEEEEEEvNT_6ParamsE)
	.align		4
        /*00b4*/ 	.word	index@(__assertfail)
	.align		4
        /*00b8*/ 	.word	index@(_ZN7cutlass13device_kernelIN5flash11enable_sm90INS1_16FlashAttnBwdSm90INS1_25CollectiveMainloopBwdSm90ILi2ELi2ELi2EN4cute5tupleIJNS5_1CILi1EEES8_S8_EEENS6_IJNS7_ILi64EEENS7_ILi128EEENS7_ILi96EEEEEENS_10bfloat16_tEfNS_4arch4Sm90ELb1ELb0ELb1ELb1ELb0ELb1ELb0ELb0ELi2ELi1ELi2ELi1ELb1EEENS1_24CollectiveEpilogueBwdGQAISD_fSG_Li256ELb1ELb0EEENS1_25SingleTileBwdLPTSchedulerILb1ELi128ELb0EEEEEEEEEvNT_6ParamsE)
	.align		4
        /*00bc*/ 	.word	index@(__assertfail)
	.align		4
        /*00c0*/ 	.word	index@(_ZN7cutlass13device_kernelIN5flash11enable_sm90INS1_16FlashAttnBwdSm90INS1_25CollectiveMainloopBwdSm90ILi2ELi2ELi2EN4cute5tupleIJNS5_1CILi1EEES8_S8_EEENS6_IJNS7_ILi64EEENS7_ILi128EEENS7_ILi96EEEEEENS_10bfloat16_tEfNS_4arch4Sm90ELb1ELb0ELb1ELb1ELb1ELb1ELb0ELb0ELi2ELi1ELi2ELi1ELb1EEENS1_24CollectiveEpilogueBwdGQAISD_fSG_Li256ELb1ELb1EEENS1_25SingleTileBwdLPTSchedulerILb1ELi128ELb1EEEEEEEEEvNT_6ParamsE)
	.align		4
        /*00c4*/ 	.word	index@(__assertfail)
	.align		4
        /*00c8*/ 	.word	0x00000000
	.align		4
        /*00cc*/ 	.word	0xfffffffe
	.align		4
        /*00d0*/ 	.word	0x00000000
	.align		4
        /*00d4*/ 	.word	0xfffffffd
	.align		4
        /*00d8*/ 	.word	0x00000000
	.align		4
        /*00dc*/ 	.word	0xfffffffc


//--------------------- .nv.constant4             --------------------------
	.section	.nv.constant4,"a",@progbits
	.align	8
	.align		8
.nv.constant4:
        /*0000*/ 	.dword	__assertfail
	.align		8
        /*0008*/ 	.dword	__unnamed_1
	.align		8
        /*0010*/ 	.dword	__unnamed_2
	.align		8
        /*0018*/ 	.dword	__unnamed_3
	.align		8
        /*0020*/ 	.dword	__unnamed_4
	.align		8
        /*0028*/ 	.dword	__unnamed_5
	.align		8
        /*0030*/ 	.dword	_ZN73_INTERNAL_41cdafbe_37_flash_bwd_hdim96_bf16_softcap_sm90_cu_8e232a79_29904cuda3std3__45__cpo5beginE
	.align		8
        /*0038*/ 	.dword	_ZN73_INTERNAL_41cdafbe_37_flash_bwd_hdim96_bf16_softcap_sm90_cu_8e232a79_29904cuda3std3__45__cpo3endE
	.align		8
        /*0040*/ 	.dword	_ZN73_INTERNAL_41cdafbe_37_flash_bwd_hdim96_bf16_softcap_sm90_cu_8e232a79_29904cuda3std3__45__cpo6cbeginE
	.align		8
        /*0048*/ 	.dword	_ZN73_INTERNAL_41cdafbe_37_flash_bwd_hdim96_bf16_softcap_sm90_cu_8e232a79_29904cuda3std3__45__cpo4cendE
	.align		8
        /*0050*/ 	.dword	_ZN73_INTERNAL_41cdafbe_37_flash_bwd_hdim96_bf16_softcap_sm90_cu_8e232a79_29904cuda3std3__475_GLOBAL__N__41cdafbe_37_flash_bwd_hdim96_bf16_softcap_sm90_cu_8e232a79_29906ignoreE
	.align		8
        /*0058*/ 	.dword	_ZN73_INTERNAL_41cdafbe_37_flash_bwd_hdim96_bf16_softcap_sm90_cu_8e232a79_29904cuda3std3__419piecewise_constructE
	.align		8
        /*0060*/ 	.dword	_ZN73_INTERNAL_41cdafbe_37_flash_bwd_hdim96_bf16_softcap_sm90_cu_8e232a79_29904cuda3std3__48in_placeE
	.align		8
        /*0068*/ 	.dword	_ZN73_INTERNAL_41cdafbe_37_flash_bwd_hdim96_bf16_softcap_sm90_cu_8e232a79_29904cuda3std6ranges3__45__cpo4swapE
	.align		8
        /*0070*/ 	.dword	_ZN73_INTERNAL_41cdafbe_37_flash_bwd_hdim96_bf16_softcap_sm90_cu_8e232a79_29904cuda3std6ranges3__45__cpo9iter_moveE
	.align		8
        /*0078*/ 	.dword	_ZN73_INTERNAL_41cdafbe_37_flash_bwd_hdim96_bf16_softcap_sm90_cu_8e232a79_29904cute7productE
	.align		8
        /*0080*/ 	.dword	_ZN73_INTERNAL_41cdafbe_37_flash_bwd_hdim96_bf16_softcap_sm90_cu_8e232a79_29904cute1_E
	.align		8
        /*0088*/ 	.dword	$str$23
	.align		8
        /*0090*/ 	.dword	$str$24


//--------------------- .text._ZN7cutlass13device_kernelIN5flash11enable_sm90INS1_16FlashAttnBwdSm90INS1_25CollectiveMainloopBwdSm90ILi2ELi2ELi2EN4cute5tupleIJNS5_1CILi1EEES8_S8_EEENS6_IJNS7_ILi64EEENS7_ILi128EEENS7_ILi96EEEEEENS_10bfloat16_tEfNS_4arch4Sm90ELb0ELb0ELb1ELb0ELb0ELb1ELb0ELb0ELi2ELi1ELi2ELi1ELb1EEENS1_21CollectiveEpilogueBwdISD_SE_SG_Li256ELb0ELb0ELi1EEENS1_19SingleTileSchedulerILb0ELb0ELb0ELi128EEEEEEEEEvNT_6ParamsE --------------------------
	.section	.text._ZN7cutlass13device_kernelIN5flash11enable_sm90INS1_16FlashAttnBwdSm90INS1_25CollectiveMainloopBwdSm90ILi2ELi2ELi2EN4cute5tupleIJNS5_1CILi1EEES8_S8_EEENS6_IJNS7_ILi64EEENS7_ILi128EEENS7_ILi96EEEEEENS_10bfloat16_tEfNS_4arch4Sm90ELb0ELb0ELb1ELb0ELb0ELb1ELb0ELb0ELi2ELi1ELi2ELi1ELb1EEENS1_21CollectiveEpilogueBwdISD_SE_SG_Li256ELb0ELb0ELi1EEENS1_19SingleTileSchedulerILb0ELb0ELb0ELi128EEEEEEEEEvNT_6ParamsE,"ax",@progbits
	.align	128
.text._ZN7cutlass13device_kernelIN5flash11enable_sm90INS1_16FlashAttnBwdSm90INS1_25CollectiveMainloopBwdSm90ILi2ELi2ELi2EN4cute5tupleIJNS5_1CILi1EEES8_S8_EEENS6_IJNS7_ILi64EEENS7_ILi128EEENS7_ILi96EEEEEENS_10bfloat16_tEfNS_4arch4Sm90ELb0ELb0ELb1ELb0ELb0ELb1ELb0ELb0ELi2ELi1ELi2ELi1ELb1EEENS1_21CollectiveEpilogueBwdISD_SE_SG_Li256ELb0ELb0ELi1EEENS1_19SingleTileSchedulerILb0ELb0ELb0ELi128EEEEEEEEEvNT_6ParamsE:
        .type           _ZN7cutlass13device_kernelIN5flash11enable_sm90INS1_16FlashAttnBwdSm90INS1_25CollectiveMainloopBwdSm90ILi2ELi2ELi2EN4cute5tupleIJNS5_1CILi1EEES8_S8_EEENS6_IJNS7_ILi64EEENS7_ILi128EEENS7_ILi96EEEEEENS_10bfloat16_tEfNS_4arch4Sm90ELb0ELb0ELb1ELb0ELb0ELb1ELb0ELb0ELi2ELi1ELi2ELi1ELb1EEENS1_21CollectiveEpilogueBwdISD_SE_SG_Li256ELb0ELb0ELi1EEENS1_19SingleTileSchedulerILb0ELb0ELb0ELi128EEEEEEEEEvNT_6ParamsE,@function
        .size           _ZN7cutlass13device_kernelIN5flash11enable_sm90INS1_16FlashAttnBwdSm90INS1_25CollectiveMainloopBwdSm90ILi2ELi2ELi2EN4cute5tupleIJNS5_1CILi1EEES8_S8_EEENS6_IJNS7_ILi64EEENS7_ILi128EEENS7_ILi96EEEEEENS_10bfloat16_tEfNS_4arch4Sm90ELb0ELb0ELb1ELb0ELb0ELb1ELb0ELb0ELi2ELi1ELi2ELi1ELb1EEENS1_21CollectiveEpilogueBwdISD_SE_SG_Li256ELb0ELb0ELi1EEENS1_19SingleTileSchedulerILb0ELb0ELb0ELi128EEEEEEEEEvNT_6ParamsE,(.L_x_3293 - _ZN7cutlass13device_kernelIN5flash11enable_sm90INS1_16FlashAttnBwdSm90INS1_25CollectiveMainloopBwdSm90ILi2ELi2ELi2EN4cute5tupleIJNS5_1CILi1EEES8_S8_EEENS6_IJNS7_ILi64EEENS7_ILi128EEENS7_ILi96EEEEEENS_10bfloat16_tEfNS_4arch4Sm90ELb0ELb0ELb1ELb0ELb0ELb1ELb0ELb0ELi2ELi1ELi2ELi1ELb1EEENS1_21CollectiveEpilogueBwdISD_SE_SG_Li256ELb0ELb0ELi1EEENS1_19SingleTileSchedulerILb0ELb0ELb0ELi128EEEEEEEEEvNT_6ParamsE)
        .other          _ZN7cutlass13device_kernelIN5flash11enable_sm90INS1_16FlashAttnBwdSm90INS1_25CollectiveMainloopBwdSm90ILi2ELi2ELi2EN4cute5tupleIJNS5_1CILi1EEES8_S8_EEENS6_IJNS7_ILi64EEENS7_ILi128EEENS7_ILi96EEEEEENS_10bfloat16_tEfNS_4arch4Sm90ELb0ELb0ELb1ELb0ELb0ELb1ELb0ELb0ELi2ELi1ELi2ELi1ELb1EEENS1_21CollectiveEpilogueBwdISD_SE_SG_Li256ELb0ELb0ELi1EEENS1_19SingleTileSchedulerILb0ELb0ELb0ELi128EEEEEEEEEvNT_6ParamsE,@"STO_CUDA_ENTRY STV_DEFAULT"
_ZN7cutlass13device_kernelIN5flash11enable_sm90INS1_16FlashAttnBwdSm90INS1_25CollectiveMainloopBwdSm90ILi2ELi2ELi2EN4cute5tupleIJNS5_1CILi1EEES8_S8_EEENS6_IJNS7_ILi64EEENS7_ILi128EEENS7_ILi96EEEEEENS_10bfloat16_tEfNS_4arch4Sm90ELb0ELb0ELb1ELb0ELb0ELb1ELb0ELb0ELi2ELi1ELi2ELi1ELb1EEENS1_21CollectiveEpilogueBwdISD_SE_SG_Li256ELb0ELb0ELi1EEENS1_19SingleTileSchedulerILb0ELb0ELb0ELi128EEEEEEEEEvNT_6ParamsE:
[----:B------:R-:W1:Y:S01]  /*0000*/  LDC R1, c[0x0][0x28] ;  /* 0x00000a00ff017b82 */ /* 0x000e620000000800 */
[----:B------:R-:W2:Y:S01]  /*0010*/  S2R R3, SR_TID.X ;  /* 0x0000000000037919 */ /* 0x000ea20000002100 */
[----:B------:R-:W-:Y:S01]  /*0020*/  ELECT P0, URZ, PT ;  /* 0x00000000003f782f */ /* 0x000fe20003800000 */
[----:B------:R-:W-:Y:S01]  /*0030*/  BSSY B0, `(.L_x_0) ;  /* 0x000001a000007945 */ /* 0x000fe20003800000 */
[----:B--2---:R-:W-:-:S05]  /*0040*/  SHF.R.U32.HI R0, RZ, 0x5, R3 ;  /* 0x00000005ff007819 */ /* 0x004fca0000011603 */
[----:B------:R-:W2:Y:S02]  /*0050*/  SHFL.IDX PT, R2, R0, RZ, 0x1f ;  /* 0x00001fff00027589 */ /* 0x000ea400000e0000 */
[----:B--2---:R-:W-:Y:S02]  /*0060*/  ISETP.EQ.AND P0, PT, R2, RZ, P0 ;  /* 0x000000ff0200720c */ /* 0x004fe40000702270 */
[----:B------:R-:W-:-:S11]  /*0070*/  SHF.R.U32.HI R2, RZ, 0x7, R3 ;  /* 0x00000007ff027819 */ /* 0x000fd60000011603 */
[----:B-1----:R-:W-:Y:S05]  /*0080*/  @!P0 BRA `(.L_x_1) ;  /* 0x0000000000508947 */ /* 0x002fea0003800000 */
[----:B------:R-:W-:Y:S02]  /*0090*/  ULDC.64 UR4, c[0x0][0x198] ;  /* 0x0000660000047ab9 */ /* 0x000fe40000000a00 */
[----:B------:R-:W-:Y:S02]  /*00a0*/  UIADD3 UR6, UP0, UR4, 0xf0, URZ ;  /* 0x000000f004067890 */ /* 0x000fe4000ff1e03f */
[----:B------:R-:W-:Y:S02]  /*00b0*/  UIADD3 UR8, UP1, UR4, 0x1f0, URZ ;  /* 0x000001f004087890 */ /* 0x000fe4000ff3e03f */
[----:B------:R-:W-:Y:S02]  /*00c0*/  UIADD3 UR10, UP2, UR4, 0x2f0, URZ ;  /* 0x000002f0040a7890 */ /* 0x000fe4000ff5e03f */
[----:B------:R-:W-:Y:S02]  /*00d0*/  UIADD3 UR12, UP3, UR4, 0x3f0, URZ ;  /* 0x000003f0040c7890 */ /* 0x000fe4000ff7e03f */
[----:B------:R-:W-:-:S02]  /*00e0*/  UIADD3 UR14, UP4, UR4, 0x670, URZ ;  /* 0x00000670040e7890 */ /* 0x000fc4000ff9e03f */
[----:B------:R-:W-:Y:S02]  /*00f0*/  UIADD3.X UR7, URZ, UR5, URZ, UP0, !UPT ;  /* 0x000000053f077290 */ /* 0x000fe400087fe43f */
[----:B------:R-:W-:Y:S02]  /*0100*/  UIADD3 UR4, UP5, UR4, 0x770, URZ ;  /* 0x0000077004047890 */ /* 0x000fe4000ffbe03f */
[----:B------:R-:W-:Y:S02]  /*0110*/  UIADD3.X UR9, URZ, UR5, URZ, UP1, !UPT ;  /* 0x000000053f097290 */ /* 0x000fe40008ffe43f */
[----:B------:R-:W-:Y:S02]  /*0120*/  UIADD3.X UR11, URZ, UR5, URZ, UP2, !UPT ;  /* 0x000000053f0b7290 */ /* 0x000fe400097fe43f */
[----:B------:R-:W-:Y:S01]  /*0130*/  UIADD3.X UR13, URZ, UR5, URZ, UP3, !UPT ;  /* 0x000000053f0d7290 */ /* 0x000fe20009ffe43f */
[----:B------:R1:W-:Y:S01]  /*0140*/  UTMACCTL.PF [UR6] ;  /* 0x00000000060079b9 */ /* 0x0003e20008040000 */
[----:B------:R-:W-:-:S03]  /*0150*/  UIADD3.X UR15, URZ, UR5, URZ, UP4, !UPT ;  /* 0x000000053f0f7290 */ /* 0x000fc6000a7fe43f */
[----:B------:R1:W-:Y:S01]  /*0160*/  UTMACCTL.PF [UR8] ;  /* 0x00000000080079b9 */ /* 0x0003e20008040000 */
[----:B------:R-:W-:Y:S01]  /*0170*/  UIADD3.X UR5, URZ, UR5, URZ, UP5, !UPT ;  /* 0x000000053f057290 */ /* 0x000fe2000affe43f */
[----:B------:R1:W-:Y:S02]  /*0180*/  UTMACCTL.PF [UR10] ;  /* 0x000000000a0079b9 */ /* 0x0003e40008040000 */
[----:B------:R1:W-:Y:S02]  /*0190*/  UTMACCTL.PF [UR12] ;  /* 0x000000000c0079b9 */ /* 0x0003e40008040000 */
[----:B------:R1:W-:Y:S04]  /*01a0*/  UTMACCTL.PF [UR14] ;  /* 0x000000000e0079b9 */ /* 0x0003e80008040000 */
[----:B------:R1:W-:Y:S02]  /*01b0*/  UTMACCTL.PF [UR4] ;  /* 0x00000000040079b9 */ /* 0x0003e40008040000 */
[----:B-1----:R-:W-:Y:S01]  /*01c0*/  NOP ;  /* 0x0000000000007918 */ /* 0x002fe20000000000 */
.L_x_1:
[----:B------:R-:W-:Y:S05]  /*01d0*/  BSYNC B0 ;  /* 0x0000000000007941 */ /* 0x000fea0003800000 */
.L_x_0:
[----:B------:R-:W-:Y:S01]  /*01e0*/  VOTEU.ANY UP0, P0 ;  /* 0x00000000003f7886 */ /* 0x000fe20000000100 */
[----:B------:R-:W1:Y:S01]  /*01f0*/  SHFL.IDX PT, R4, R2, RZ, 0x1f ;  /* 0x00001fff02047589 */ /* 0x000e6200000e0000 */
[----:B------:R-:W-:Y:S01]  /*0200*/  UMOV UR4, 0x1 ;  /* 0x0000000100047882 */ /* 0x000fe20000000000 */
[----:B------:R-:W-:Y:S01]  /*0210*/  VOTEU.ANY UP1, P0 ;  /* 0x00000000003f7886 */ /* 0x000fe20000020100 */
[----:B------:R-:W-:Y:S01]  /*0220*/  UMOV UR38, 0x1 ;  /* 0x0000000100267882 */ /* 0x000fe20000000000 */
[----:B------:R-:W2:Y:S01]  /*0230*/  @UP0 S2UR UR7, SR_CgaCtaId ;  /* 0x00000000000709c3 */ /* 0x000ea20000008800 */
[----:B------:R-:W3:Y:S01]  /*0240*/  SHFL.IDX PT, R3, R0, RZ, 0x1f ;  /* 0x00001fff00037589 */ /* 0x000ee200000e0000 */
[----:B------:R-:W-:Y:S01]  /*0250*/  @UP0 UMOV UR6, 0x400 ;  /* 0x0000040000060882 */ /* 0x000fe20000000000 */
[----:B------:R-:W-:-:S04]  /*0260*/  @UP0 UIADD3 UR4, -UR4, 0x100000, URZ ;  /* 0x0010000004040890 */ /* 0x000fc8000fffe13f */
[----:B------:R-:W-:Y:S02]  /*0270*/  @UP0 USHF.L.U32 UR5, UR4, 0xb, URZ ;  /* 0x0000000b04050899 */ /* 0x000fe4000800063f */
[----:B------:R-:W-:Y:S01]  /*0280*/  @UP0 USHF.L.U32 UR4, UR4, 0x1, URZ ;  /* 0x0000000104040899 */ /* 0x000fe2000800063f */
[----:B-1----:R-:W-:Y:S01]  /*0290*/  R2UR UR8, R4 ;  /* 0x00000000040872ca */ /* 0x002fe200000e0000 */
[----:B--2---:R-:W-:Y:S01]  /*02a0*/  @UP0 ULEA UR6, UR7, UR6, 0x18 ;  /* 0x0000000607060291 */ /* 0x004fe2000f8ec03f */
[----:B---3--:R-:W-:-:S11]  /*02b0*/  ISETP.NE.AND P1, PT, R3, RZ, PT ;  /* 0x000000ff0300720c */ /* 0x008fd60003f25270 */
[----:B------:R-:W-:Y:S01]  /*02c0*/  UISETP.NE.AND UP0, UPT, UR8, URZ, UPT ;  /* 0x0000003f0800728c */ /* 0x000fe2000bf05270 */
[----:B------:R-:W1:Y:S02]  /*02d0*/  FENCE.VIEW.ASYNC.S ;  /* 0x00000000000073c6 */ /* 0x000e640000000000 */
[----:B-1----:R1:W2:Y:S01]  /*02e0*/  @UP1 SYNCS.EXCH.64 URZ, [UR6+0x26800], UR4 ;  /* 0x02680004063f15b2 */ /* 0x0022a20008000100 */
[----:B------:R-:W-:Y:S01]  /*02f0*/  USEL UR38, UR38, 0x2, !UP0 ;  /* 0x0000000226267887 */ /* 0x000fe2000c000000 */
[----:B------:R-:W-:Y:S11]  /*0300*/  @P1 BRA `(.L_x_2) ;  /* 0x0000000000481947 */ /* 0x000ff60003800000 */
[----:B-1----:R-:W1:Y:S01]  /*0310*/  S2UR UR5, SR_CgaCtaId ;  /* 0x00000000000579c3 */ /* 0x002e620000008800 */
[----:B------:R-:W-:Y:S01]  /*0320*/  UMOV UR4, 0x400 ;  /* 0x0000040000047882 */ /* 0x000fe20000000000 */
[----:B------:R-:W-:Y:S01]  /*0330*/  UMOV UR6, 0x1 ;  /* 0x0000000100067882 */ /* 0x000fe20000000000 */
[----:B------:R-:W-:Y:S01]  /*0340*/  UMOV UR9, 0x100 ;  /* 0x0000010000097882 */ /* 0x000fe20000000000 */
[----:B------:R-:W-:-:S04]  /*0350*/  UIADD3 UR6, -UR6, 0x100000, URZ ;  /* 0x0010000006067890 */ /* 0x000fc8000fffe13f */
[----:B------:R-:W-:Y:S02]  /*0360*/  USHF.L.U32 UR7, UR6, 0xb, URZ ;  /* 0x0000000b06077899 */ /* 0x000fe4000800063f */
[----:B------:R-:W-:Y:S01]  /*0370*/  USHF.L.U32 UR6, UR6, 0x1, URZ ;  /* 0x0000000106067899 */ /* 0x000fe2000800063f */
[----:B------:R-:W-:Y:S01]  /*0380*/  ELECT P0, URZ, PT ;  /* 0x00000000003f782f */ /* 0x000fe20003800000 */
[----:B-1----:R-:W-:Y:S02]  /*0390*/  ULEA UR8, UR5, UR4, 0x18 ;  /* 0x0000000405087291 */ /* 0x002fe4000f8ec03f */
[----:B------:R-:W-:-:S04]  /*03a0*/  UIADD3 UR4, -UR9, 0x100000, URZ ;  /* 0x0010000009047890 */ /* 0x000fc8000fffe13f */
[----:B------:R-:W-:Y:S02]  /*03b0*/  USHF.L.U32 UR5, UR4, 0xb, URZ ;  /* 0x0000000b04057899 */ /* 0x000fe4000800063f */
[----:B------:R-:W-:Y:S01]  /*03c0*/  USHF.L.U32 UR4, UR4, 0x1, URZ ;  /* 0x0000000104047899 */ /* 0x000fe2000800063f */
[----:B------:R-:W1:Y:S03]  /*03d0*/  FENCE.VIEW.ASYNC.S ;  /* 0x00000000000073c6 */ /* 0x000e660000000000 */
[----:B-1----:R3:W4:Y:S08]  /*03e0*/  SYNCS.EXCH.64 URZ, [UR8+0x26810], UR6 ;  /* 0x02681006083f75b2 */ /* 0x0027300008000100 */
[----:B------:R3:W5:Y:S01]  /*03f0*/  SYNCS.EXCH.64 URZ, [UR8+0x26820], UR4 ;  /* 0x02682004083f75b2 */ /* 0x0007620008000100 */
[----:B------:R3:W1:Y:S01]  /*0400*/  SYNCS.EXCH.64 URZ, [UR8+0x26818], UR6 ;  /* 0x02681806083f75b2 */ /* 0x0006620008000100 */
[----:B------:R3:W1:Y:S02]  /*0410*/  SYNCS.EXCH.64 URZ, [UR8+0x26828], UR4 ;  /* 0x02682804083f75b2 */ /* 0x0006640008000100 */
[----:B---3--:R-:W-:Y:S01]  /*0420*/  NOP ;  /* 0x0000000000007918 */ /* 0x008fe20000000000 */
.L_x_2:
[----:B------:R-:W3:Y:S01]  /*0430*/  SHFL.IDX PT, R3, R0, RZ, 0x1f ;  /* 0x00001fff00037589 */ /* 0x000ee200000e0000 */
[----:B------:R-:W-:Y:S01]  /*0440*/  NOP ;  /* 0x0000000000007918 */ /* 0x000fe20000000000 */
[----:B---3--:R-:W-:-:S13]  /*0450*/  ISETP.NE.AND P0, PT, R3, RZ, PT ;  /* 0x000000ff0300720c */ /* 0x008fda0003f05270 */
[----:B------:R-:W-:Y:S05]  /*0460*/  @P0 BRA `(.L_x_3) ;  /* 0x0000000000480947 */ /* 0x000fea0003800000 */
[----:B-1----:R-:W1:Y:S01]  /*0470*/  S2UR UR5, SR_CgaCtaId ;  /* 0x00000000000579c3 */ /* 0x002e620000008800 */
[----:B------:R-:W-:Y:S01]  /*0480*/  UMOV UR4, 0x400 ;  /* 0x0000040000047882 */ /* 0x000fe20000000000 */
[----:B------:R-:W-:Y:S01]  /*0490*/  UMOV UR6, 0x1 ;  /* 0x0000000100067882 */ /* 0x000fe20000000000 */
[----:B------:R-:W-:Y:S01]  /*04a0*/  UMOV UR7, 0x100 ;  /* 0x0000010000077882 */ /* 0x000fe20000000000 */
[----:B------:R-:W-:Y:S01]  /*04b0*/  ELECT P0, URZ, PT ;  /* 0x00000000003f782f */ /* 0x000fe20003800000 */
[----:B-1----:R-:W-:Y:S02]  /*04c0*/  ULEA UR8, UR5, UR4, 0x18 ;  /* 0x0000000405087291 */ /* 0x002fe4000f8ec03f */
[----:B------:R-:W-:-:S04]  /*04d0*/  UIADD3 UR4, -UR6, 0x100000, URZ ;  /* 0x0010000006047890 */ /* 0x000fc8000fffe13f */
[----:B------:R-:W-:Y:S02]  /*04e0*/  USHF.L.U32 UR5, UR4, 0xb, URZ ;  /* 0x0000000b04057899 */ /* 0x000fe4000800063f */
[----:B------:R-:W-:Y:S02]  /*04f0*/  USHF.L.U32 UR4, UR4, 0x1, URZ ;  /* 0x0000000104047899 */ /* 0x000fe4000800063f */
[----:B------:R-:W-:-:S04]  /*0500*/  UIADD3 UR6, -UR7, 0x100000, URZ ;  /* 0x0010000007067890 */ /* 0x000fc8000fffe13f */
[----:B------:R-:W-:Y:S02]  /*0510*/  USHF.L.U32 UR7, UR6, 0xb, URZ ;  /* 0x0000000b06077899 */ /* 0x000fe4000800063f */
[----:B------:R-:W-:Y:S01]  /*0520*/  USHF.L.U32 UR6, UR6, 0x1, URZ ;  /* 0x0000000106067899 */ /* 0x000fe2000800063f */
[----:B------:R-:W1:Y:S03]  /*0530*/  FENCE.VIEW.ASYNC.S ;  /* 0x00000000000073c6 */ /* 0x000e660000000000 */
[----:B-1----:R3:W1:Y:S08]  /*0540*/  SYNCS.EXCH.64 URZ, [UR8+0x26830], UR4 ;  /* 0x02683004083f75b2 */ /* 0x0026700008000100 */
[----:B------:R3:W1:Y:S01]  /*0550*/  SYNCS.EXCH.64 URZ, [UR8+0x26840], UR6 ;  /* 0x02684006083f75b2 */ /* 0x0006620008000100 */
[----:B------:R3:W1:Y:S01]  /*0560*/  SYNCS.EXCH.64 URZ, [UR8+0x26838], UR4 ;  /* 0x02683804083f75b2 */ /* 0x0006620008000100 */
[----:B------:R3:W1:Y:S02]  /*0570*/  SYNCS.EXCH.64 URZ, [UR8+0x26848], UR6 ;  /* 0x02684806083f75b2 */ /* 0x0006640008000100 */
[----:B---3--:R-:W-:Y:S01]  /*0580*/  NOP ;  /* 0x0000000000007918 */ /* 0x008fe20000000000 */
.L_x_3:
[----:B------:R-:W-:Y:S01]  /*0590*/  PLOP3.LUT P0, PT, PT, PT, UP0, 0x80, 0x0 ;  /* 0x000000000000781c */ /* 0x000fe20003f0f008 */
[----:B------:R-:W-:Y:S01]  /*05a0*/  NOP ;  /* 0x0000000000007918 */ /* 0x000fe20000000000 */
[----:B-12-45:R-:W-:Y:S11]  /*05b0*/  BAR.SYNC.DEFER_BLOCKING 0x0 ;  /* 0x0000000000007b1d */ /* 0x036ff60000010000 */
[----:B------:R-:W-:Y:S05]  /*05c0*/  @!P0 BRA `(.L_x_4) ;  /* 0x0000004c00108947 */ /* 0x000fea0003800000 */
.L_x_5:
[----:B------:R-:W-:-:S08]  /*05d0*/  NOP ;  /* 0x0000000000007918 */ /* 0x000fd00000000000 */
[----:B------:R-:W1:Y:S02]  /*05e0*/  USETMAXREG.TRY_ALLOC.CTAPOOL UP0, 0xf0 ;  /* 0x000000f0000079c8 */ /* 0x000e640008000600 */
[----:B-1----:R-:W-:-:S13]  /*05f0*/  PLOP3.LUT P0, PT, PT, PT, UP0, 0x80, 0x0 ;  /* 0x000000000000781c */ /* 0x002fda0003f0f008 */
[----:B------:R-:W-:Y:S05]  /*0600*/  @!P0 BRA `(.L_x_5) ;  /* 0xfffffffc00f08947 */ /* 0x000fea000383ffff */
[----:B------:R-:W-:Y:S01]  /*0610*/  LOP3.LUT R0, R0, 0x3, RZ, 0xc0, !PT ;  /* 0x0000000300007812 */ /* 0x000fe200078ec0ff */
[----:B------:R-:W1:Y:S05]  /*0620*/  S2UR UR4, SR_CTAID.Z ;  /* 0x00000000000479c3 */ /* 0x000e6a0000002700 */
[----:B------:R-:W2:Y:S02]  /*0630*/  SHFL.IDX PT, R0, R0, RZ, 0x1f ;  /* 0x00001fff00007589 */ /* 0x000ea400000e0000 */
[----:B--2---:R-:W-:-:S13]  /*0640*/  ISETP.NE.AND P0, PT, R0, RZ, PT ;  /* 0x000000ff0000720c */ /* 0x004fda0003f05270 */
[----:B------:R-:W-:-:S05]  /*0650*/  @!P0 VIADD R3, R2, 0x9 ;  /* 0x0000000902038836 */ /* 0x000fca0000000000 */
[----:B------:R2:W-:Y:S06]  /*0660*/  @!P0 BAR.ARV R3, 0xa0 ;  /* 0x000280030000851d */ /* 0x0005ec0000002000 */
[----:B-1----:R-:W-:-:S13]  /*0670*/  ISETP.LE.AND P0, PT, RZ, UR4, PT ;  /* 0x00000004ff007c0c */ /* 0x002fda000bf03270 */
[----:B--2---:R-:W-:Y:S05]  /*0680*/  @!P0 EXIT ;  /* 0x000000000000894d */ /* 0x004fea0003800000 */
[----:B------:R-:W1:Y:S01]  /*0690*/  S2R R4, SR_TID.X ;  /* 0x0000000000047919 */ /* 0x000e620000002100 */
[----:B------:R-:W-:-:S04]  /*06a0*/  MOV R0, RZ ;  /* 0x000000ff00007202 */ /* 0x000fc80000000f00 */
[----:B------:R-:W-:Y:S01]  /*06b0*/  LOP3.LUT P0, RZ, R0, 0x3ff, RZ, 0xc0, !PT ;  /* 0x000003ff00ff7812 */ /* 0x000fe2000780c0ff */
[----:B-1----:R-:W-:-:S12]  /*06c0*/  VIADD R121, R4, 0xffffff80 ;  /* 0xffffff8004797836 */ /* 0x002fd80000000000 */
[----:B------:R-:W-:Y:S05]  /*06d0*/  @!P0 BRA `(.L_x_6) ;  /* 0x00000000007c8947 */ /* 0x000fea0003800000 */
[----:B------:R-:W-:Y:S01]  /*06e0*/  MOV R16, 0x0 ;  /* 0x0000000000107802 */ /* 0x000fe20000000f00 */
[----:B------:R-:W-:Y:S01]  /*06f0*/  ULDC.64 UR4, c[0x4][0x88] ;  /* 0x0100220000047ab9 */ /* 0x000fe20000000a00 */
[----:B------:R-:W-:Y:S01]  /*0700*/  ULDC.64 UR6, c[0x4][0x8] ;  /* 0x0100020000067ab9 */ /* 0x000fe20000000a00 */
[----:B------:R-:W-:Y:S01]  /*0710*/  IMAD.U32 R4, RZ, RZ, UR4 ;  /* 0x00000004ff047e24 */ /* 0x000fe2000f8e00ff */
[----:B------:R1:W2:Y:S01]  /*0720*/  LDC.64 R14, c[0x4][R16] ;  /* 0x01000000100e7b82 */ /* 0x0002a20000000a00 */
[----:B------:R-:W-:Y:S01]  /*0730*/  IMAD.U32 R5, RZ, RZ, UR5 ;  /* 0x00000005ff057e24 */ /* 0x000fe2000f8e00ff */
[----:B------:R-:W-:Y:S01]  /*0740*/  ULDC.64 UR4, c[0x4][0x90] ;  /* 0x0100240000047ab9 */ /* 0x000fe20000000a00 */
[----:B------:R-:W-:Y:S02]  /*0750*/  IMAD.U32 R10, RZ, RZ, UR6 ;  /* 0x00000006ff0a7e24 */ /* 0x000fe4000f8e00ff */
[----:B------:R-:W-:Y:S02]  /*0760*/  IMAD.U32 R6, RZ, RZ, UR4 ;  /* 0x00000004ff067e24 */ /* 0x000fe4000f8e00ff */
[----:B------:R-:W-:-:S02]  /*0770*/  IMAD.U32 R7, RZ, RZ, UR5 ;  /* 0x00000005ff077e24 */ /* 0x000fc4000f8e00ff */
[----:B------:R-:W-:Y:S02]  /*0780*/  IMAD.U32 R11, RZ, RZ, UR7 ;  /* 0x00000007ff0b7e24 */ /* 0x000fe4000f8e00ff */
[----:B------:R-:W-:Y:S02]  /*0790*/  IMAD.MOV.U32 R8, RZ, RZ, 0x70 ;  /* 0x00000070ff087424 */ /* 0x000fe400078e00ff */
[----:B------:R-:W-:Y:S02]  /*07a0*/  IMAD.MOV.U32 R12, RZ, RZ, 0x1 ;  /* 0x00000001ff0c7424 */ /* 0x000fe400078e00ff */
[----:B-1----:R-:W-:-:S07]  /*07b0*/  IMAD.MOV.U32 R13, RZ, RZ, RZ ;  /* 0x000000ffff0d7224 */ /* 0x002fce00078e00ff */
[----:B------:R-:W-:-:S07]  /*07c0*/  LEPC R20, `(.L_x_7) ;  /* 0x000000001014794e */ /* 0x000fce0000000000 */
[----:B--2---:R-:W-:Y:S05]  /*07d0*/  CALL.ABS.NOINC R14 ;  /* 0x000000000e007343 */ /* 0x004fea0003c00000 */
.L_x_7:
[----:B------:R-:W1:Y:S01]  /*07e0*/  LDC.64 R16, c[0x4][R16] ;  /* 0x0100000010107b82 */ /* 0x000e620000000a00 */
[----:B------:R-:W-:Y:S01]  /*07f0*/  ULDC.64 UR4, c[0x4][0x88] ;  /* 0x0100220000047ab9 */ /* 0x000fe20000000a00 */
[----:B------:R-:W-:Y:S01]  /*0800*/  ULDC.64 UR6, c[0x4][0x90] ;  /* 0x0100240000067ab9 */ /* 0x000fe20000000a00 */
[----:B------:R-:W-:Y:S01]  /*0810*/  MOV R4, UR4 ;  /* 0x0000000400047c02 */ /* 0x000fe20008000f00 */
        /* <DEDUP_REMOVED lines=8> */
[----:B------:R-:W-:-:S07]  /*08a0*/  IMAD.MOV.U32 R13, RZ, RZ, RZ ;  /* 0x000000ffff0d7224 */ /* 0x000fce00078e00ff */
[----:B------:R-:W-:-:S07]  /*08b0*/  LEPC R20, `(.L_x_6) ;  /* 0x000000001014794e */ /* 0x000fce0000000000 */
[----:B-1----:R-:W-:Y:S05]  /*08c0*/  CALL.ABS.NOINC R16 ;  /* 0x0000000010007343 */ /* 0x002fea0003c00000 */
.L_x_6:
[----:B------:R-:W1:Y:S01]  /*08d0*/  S2R R3, SR_CgaCtaId ;  /* 0x0000000000037919 */ /* 0x000e620000008800 */
[----:B------:R-:W-:-:S04]  /*08e0*/  MOV R16, 0x400 ;  /* 0x0000040000107802 */ /* 0x000fc80000000f00 */
[----:B-1----:R-:W-:-:S05]  /*08f0*/  LEA R16, R3, R16, 0x18 ;  /* 0x0000001003107211 */ /* 0x002fca00078ec0ff */
[----:B------:R-:W-:-:S05]  /*0900*/  VIADD R17, R16, 0x1e800 ;  /* 0x0001e80010117836 */ /* 0x000fca0000000000 */
[----:B------:R-:W-:-:S13]  /*0910*/  LOP3.LUT P0, RZ, R17, 0x3ff, RZ, 0xc0, !PT ;  /* 0x000003ff11ff7812 */ /* 0x000fda000780c0ff */
[----:B------:R-:W-:Y:S05]  /*0920*/  @!P0 BRA `(.L_x_8) ;  /* 0x00000000007c8947 */ /* 0x000fea0003800000 */
[----:B------:R-:W-:Y:S01]  /*0930*/  MOV R18, 0x0 ;  /* 0x0000000000127802 */ /* 0x000fe20000000f00 */
[----:B------:R-:W-:Y:S01]  /*0940*/  ULDC.64 UR4, c[0x4][0x88] ;  /* 0x0100220000047ab9 */ /* 0x000fe20000000a00 */
[----:B------:R-:W-:Y:S01]  /*0950*/  ULDC.64 UR6, c[0x4][0x8] ;  /* 0x0100020000067ab9 */ /* 0x000fe20000000a00 */
[----:B------:R-:W-:Y:S01]  /*0960*/  IMAD.U32 R4, RZ, RZ, UR4 ;  /* 0x00000004ff047e24 */ /* 0x000fe2000f8e00ff */
[----:B------:R1:W2:Y:S01]  /*0970*/  LDC.64 R14, c[0x4][R18] ;  /* 0x01000000120e7b82 */ /* 0x0002a20000000a00 */
[----:B------:R-:W-:Y:S01]  /*0980*/  MOV R5, UR5 ;  /* 0x0000000500057c02 */ /* 0x000fe20008000f00 */
        /* <DEDUP_REMOVED lines=10> */
.L_x_9:
[----:B------:R-:W1:Y:S01]  /*0a30*/  LDC.64 R18, c[0x4][R18] ;  /* 0x0100000012127b82 */ /* 0x000e620000000a00 */
[----:B------:R-:W-:Y:S01]  /*0a40*/  ULDC.64 UR4, c[0x4][0x88] ;  /* 0x0100220000047ab9 */ /* 0x000fe20000000a00 */
[----:B------:R-:W-:Y:S01]  /*0a50*/  ULDC.64 UR6, c[0x4][0x10] ;  /* 0x0100040000067ab9 */ /* 0x000fe20000000a00 */
[----:B------:R-:W-:Y:S02]  /*0a60*/  IMAD.U32 R4, RZ, RZ, UR4 ;  /* 0x00000004ff047e24 */ /* 0x000fe4000f8e00ff */
[----:B------:R-:W-:Y:S01]  /*0a70*/  IMAD.U32 R5, RZ, RZ, UR5 ;  /* 0x00000005ff057e24 */ /* 0x000fe2000f8e00ff */
[----:B------:R-:W-:Y:S01]  /*0a80*/  ULDC.64 UR4, c[0x4][0x90] ;  /* 0x0100240000047ab9 */ /* 0x000fe20000000a00 */
[----:B------:R-:W-:Y:S01]  /*0a90*/  IMAD.U32 R10, RZ, RZ, UR6 ;  /* 0x00000006ff0a7e24 */ /* 0x000fe2000f8e00ff */
[----:B------:R-:W-:Y:S01]  /*0aa0*/  MOV R7, UR5 ;  /* 0x0000000500077c02 */ /* 0x000fe20008000f00 */
[----:B------:R-:W-:Y:S02]  /*0ab0*/  IMAD.U32 R6, RZ, RZ, UR4 ;  /* 0x00000004ff067e24 */ /* 0x000fe4000f8e00ff */
[----:B------:R-:W-:-:S02]  /*0ac0*/  IMAD.U32 R11, RZ, RZ, UR7 ;  /* 0x00000007ff0b7e24 */ /* 0x000fc4000f8e00ff */
[----:B------:R-:W-:Y:S02]  /*0ad0*/  IMAD.MOV.U32 R8, RZ, RZ, 0x70 ;  /* 0x00000070ff087424 */ /* 0x000fe400078e00ff */
[----:B------:R-:W-:Y:S02]  /*0ae0*/  IMAD.MOV.U32 R12, RZ, RZ, 0x1 ;  /* 0x00000001ff0c7424 */ /* 0x000fe400078e00ff */
[----:B------:R-:W-:-:S07]  /*0af0*/  IMAD.MOV.U32 R13, RZ, RZ, RZ ;  /* 0x000000ffff0d7224 */ /* 0x000fce00078e00ff */
[----:B------:R-:W-:-:S07]  /*0b00*/  LEPC R20, `(.L_x_8) ;  /* 0x000000001014794e */ /* 0x000fce0000000000 */
[----:B-1----:R-:W-:Y:S05]  /*0b10*/  CALL.ABS.NOINC R18 ;  /* 0x0000000012007343 */ /* 0x002fea0003c00000 */
.L_x_8:
[----:B------:R-:W-:Y:S01]  /*0b20*/  SHF.R.S32.HI R122, RZ, 0x1f, R121 ;  /* 0x0000001fff7a7819 */ /* 0x000fe20000011479 */
[----:B------:R-:W-:-:S03]  /*0b30*/  UMOV UR4, 0xffffffff ;  /* 0xffffffff00047882 */ /* 0x000fc60000000000 */
[----:B------:R-:W-:-:S04]  /*0b40*/  LEA.HI R0, R122, R121, RZ, 0x7 ;  /* 0x000000797a007211 */ /* 0x000fc800078f38ff */
[----:B------:R-:W-:Y:S01]  /*0b50*/  SHF.R.S32.HI R120, RZ, 0x7, R0 ;  /* 0x00000007ff787819 */ /* 0x000fe20000011400 */
[----:B------:R-:W-:Y:S06]  /*0b60*/  BRA.DIV UR4, `(.L_x_10) ;  /* 0x0000007604307947 */ /* 0x000fec000b800000 */
[----:B------:R1:W2:Y:S02]  /*0b70*/  SHFL.IDX PT, R14, R120, RZ, 0x1f ;  /* 0x00001fff780e7589 */ /* 0x0002a400000e0000 */
.L_x_84:
[----:B------:R-:W-:Y:S01]  /*0b80*/  SHF.L.U32 R7, RZ, 0x1f, RZ ;  /* 0x0000001fff077819 */ /* 0x000fe200000006ff */
[----:B------:R-:W-:Y:S01]  /*0b90*/  VIADD R228, R16, 0x6000 ;  /* 0x0000600010e47836 */ /* 0x000fe20000000000 */
[----:B------:R-:W-:Y:S02]  /*0ba0*/  LEA.HI R22, R122, R121, RZ, 0x4 ;  /* 0x000000797a167211 */ /* 0x000fe400078f20ff */
[----:B------:R-:W3:Y:S01]  /*0bb0*/  SYNCS.PHASECHK.TRANS64.TRYWAIT P0, [R16+URZ+0x26800], R7 ;  /* 0x02680007100075a7 */ /* 0x000ee2000800017f */
[----:B------:R-:W-:Y:S02]  /*0bc0*/  LOP3.LUT R0, R0, 0xffffff80, RZ, 0xc0, !PT ;  /* 0xffffff8000007812 */ /* 0x000fe400078ec0ff */
[----:B------:R-:W-:Y:S02]  /*0bd0*/  SHF.R.S32.HI R5, RZ, 0x4, R22 ;  /* 0x00000004ff057819 */ /* 0x000fe40000011416 */
[----:B------:R-:W-:Y:S01]  /*0be0*/  LOP3.LUT P1, RZ, R228, 0x1bf, RZ, 0xc0, !PT ;  /* 0x000001bfe4ff7812 */ /* 0x000fe2000782c0ff */
[----:B------:R-:W-:Y:S01]  /*0bf0*/  IMAD.IADD R123, R121, 0x1, -R0 ;  /* 0x00000001797b7824 */ /* 0x000fe200078e0a00 */
[----:B------:R-:W-:-:S02]  /*0c00*/  LEA.HI R4, R22, R5, RZ, 0x1 ;  /* 0x0000000516047211 */ /* 0x000fc400078f08ff */
[----:B--2---:R-:W-:Y:S02]  /*0c10*/  LEA.HI R0, R14, R14, RZ, 0x1 ;  /* 0x0000000e0e007211 */ /* 0x004fe400078f08ff */
[----:B------:R-:W-:Y:S02]  /*0c20*/  SHF.R.S32.HI R126, RZ, 0x1f, R123 ;  /* 0x0000001fff7e7819 */ /* 0x000fe4000001147b */
[----:B------:R-:W-:Y:S02]  /*0c30*/  LOP3.LUT R4, R4, 0xfffffffe, RZ, 0xc0, !PT ;  /* 0xfffffffe04047812 */ /* 0x000fe400078ec0ff */
[----:B------:R-:W-:Y:S02]  /*0c40*/  LOP3.LUT R3, R0, 0xfffffffe, RZ, 0xc0, !PT ;  /* 0xfffffffe00037812 */ /* 0x000fe400078ec0ff */
[----:B------:R-:W-:Y:S01]  /*0c50*/  LEA.HI R127, R126, R123, RZ, 0x2 ;  /* 0x0000007b7e7f7211 */ /* 0x000fe200078f10ff */
[----:B------:R-:W-:Y:S01]  /*0c60*/  IMAD.IADD R125, R5, 0x1, -R4 ;  /* 0x00000001057d7824 */ /* 0x000fe200078e0a04 */
[----:B------:R-:W-:Y:S01]  /*0c70*/  LEA.HI R0, R122, R121, RZ, 0x5 ;  /* 0x000000797a007211 */ /* 0x000fe200078f28ff */
[----:B------:R-:W-:Y:S01]  /*0c80*/  IMAD.IADD R18, R14, 0x1, -R3 ;  /* 0x000000010e127824 */ /* 0x000fe200078e0a03 */
[----:B------:R-:W-:Y:S01]  /*0c90*/  LOP3.LUT R4, R127, 0x7ffffffc, RZ, 0xc0, !PT ;  /* 0x7ffffffc7f047812 */ /* 0x000fe200078ec0ff */
[----:B---3--:R-:W-:Y:S06]  /*0ca0*/  @P0 BRA `(.L_x_11) ;  /* 0x0000000000080947 */ /* 0x008fec0003800000 */
[----:B------:R-:W2:Y:S02]  /*0cb0*/  SYNCS.PHASECHK.TRANS64.TRYWAIT P0, [R16+URZ+0x26800], R7 ;  /* 0x02680007100075a7 */ /* 0x000ea4000800017f */
[----:B--2---:R-:W-:Y:S05]  /*0cc0*/  @!P0 BRA `(.L_x_12) ;  /* 0x0000007000f88947 */ /* 0x004fea0003800000 */
.L_x_11:
[----:B------:R-:W-:Y:S01]  /*0cd0*/  LOP3.LUT P0, RZ, R228, 0x1bf, RZ, 0xc0, !PT ;  /* 0x000001bfe4ff7812 */ /* 0x000fe2000780c0ff */
[----:B------:R-:W-:Y:S01]  /*0ce0*/  IMAD.IADD R19, R123, 0x1, -R4 ;  /* 0x000000017b137824 */ /* 0x000fe200078e0a04 */
[----:B------:R-:W-:-:S11]  /*0cf0*/  SHF.R.S32.HI R124, RZ, 0x5, R0 ;  /* 0x00000005ff7c7819 */ /* 0x000fd60000011400 */
[----:B------:R-:W-:Y:S05]  /*0d00*/  @!P0 BRA `(.L_x_13) ;  /* 0x0000000000408947 */ /* 0x000fea0003800000 */
[----:B------:R-:W-:Y:S01]  /*0d10*/  MOV R0, 0x0 ;  /* 0x0000000000007802 */ /* 0x000fe20000000f00 */
[----:B------:R-:W-:Y:S01]  /*0d20*/  ULDC.64 UR4, c[0x4][0x88] ;  /* 0x0100220000047ab9 */ /* 0x000fe20000000a00 */
[----:B------:R-:W-:Y:S01]  /*0d30*/  ULDC.64 UR6, c[0x4][0x90] ;  /* 0x0100240000067ab9 */ /* 0x000fe20000000a00 */
[----:B------:R-:W-:Y:S01]  /*0d40*/  MOV R4, UR4 ;  /* 0x0000000400047c02 */ /* 0x000fe20008000f00 */
[----:B------:R3:W4:Y:S01]  /*0d50*/  LDC.64 R14, c[0x4][R0] ;  /* 0x01000000000e7b82 */ /* 0x0007220000000a00 */
[----:B------:R-:W-:Y:S01]  /*0d60*/  IMAD.U32 R5, RZ, RZ, UR5 ;  /* 0x00000005ff057e24 */ /* 0x000fe2000f8e00ff */
[----:B------:R-:W-:Y:S01]  /*0d70*/  ULDC.64 UR4, c[0x4][0x18] ;  /* 0x0100060000047ab9 */ /* 0x000fe20000000a00 */
[----:B------:R-:W-:Y:S02]  /*0d80*/  IMAD.U32 R6, RZ, RZ, UR6 ;  /* 0x00000006ff067e24 */ /* 0x000fe4000f8e00ff */
[----:B--2---:R-:W-:Y:S02]  /*0d90*/  IMAD.U32 R7, RZ, RZ, UR7 ;  /* 0x00000007ff077e24 */ /* 0x004fe4000f8e00ff */
[----:B------:R-:W-:-:S02]  /*0da0*/  IMAD.U32 R10, RZ, RZ, UR4 ;  /* 0x00000004ff0a7e24 */ /* 0x000fc4000f8e00ff */
[----:B------:R-:W-:Y:S02]  /*0db0*/  IMAD.U32 R11, RZ, RZ, UR5 ;  /* 0x00000005ff0b7e24 */ /* 0x000fe4000f8e00ff */
[----:B------:R-:W-:Y:S02]  /*0dc0*/  IMAD.MOV.U32 R8, RZ, RZ, 0x70 ;  /* 0x00000070ff087424 */ /* 0x000fe400078e00ff */
[----:B------:R-:W-:Y:S02]  /*0dd0*/  IMAD.MOV.U32 R12, RZ, RZ, 0x1 ;  /* 0x00000001ff0c7424 */ /* 0x000fe400078e00ff */
[----:B---3--:R-:W-:-:S07]  /*0de0*/  IMAD.MOV.U32 R13, RZ, RZ, RZ ;  /* 0x000000ffff0d7224 */ /* 0x008fce00078e00ff */
[----:B------:R-:W-:-:S07]  /*0df0*/  LEPC R20, `(.L_x_13) ;  /* 0x000000001014794e */ /* 0x000fce0000000000 */
[----:B-1--4-:R-:W-:Y:S05]  /*0e00*/  CALL.ABS.NOINC R14 ;  /* 0x000000000e007343 */ /* 0x012fea0003c00000 */
.L_x_13:
[----:B------:R-:W-:Y:S01]  /*0e10*/  LOP3.LUT R22, R22, 0xfffffff0, RZ, 0xc0, !PT ;  /* 0xfffffff016167812 */ /* 0x000fe200078ec0ff */
[----:B------:R-:W-:Y:S01]  /*0e20*/  IMAD.SHL.U32 R6, R125, 0x8, RZ ;  /* 0x000000087d067824 */ /* 0x000fe200078e00ff */
[----:B------:R-:W-:Y:S05]  /*0e30*/  WARPSYNC.ALL ;  /* 0x0000000000007948 */ /* 0x000fea0003800000 */
[----:B------:R-:W-:Y:S01]  /*0e40*/  IMAD.IADD R22, R121, 0x1, -R22 ;  /* 0x0000000179167824 */ /* 0x000fe200078e0a16 */
[----:B------:R-:W-:Y:S01]  /*0e50*/  ULDC UR4, c[0x0][0x280] ;  /* 0x0000a00000047ab9 */ /* 0x000fe20000000800 */
[----:B------:R-:W-:Y:S01]  /*0e60*/  IMAD.MOV.U32 R23, RZ, RZ, 0x20 ;  /* 0x00000020ff177424 */ /* 0x000fe200078e00ff */
[----:B------:R-:W-:Y:S01]  /*0e70*/  UISETP.GE.AND UP0, UPT, UR4, 0x1, UPT ;  /* 0x000000010400788c */ /* 0x000fe2000bf06270 */
[----:B------:R-:W-:-:S02]  /*0e80*/  CS2R R118, SRZ ;  /* 0x0000000000767805 */ /* 0x000fc4000001ff00 */
[----:B------:R-:W-:Y:S02]  /*0e90*/  LEA.HI R0, R22, R22, RZ, 0x1 ;  /* 0x0000001616007211 */ /* 0x000fe400078f08ff */
[----:B------:R-:W-:Y:S02]  /*0ea0*/  CS2R R116, SRZ ;  /* 0x0000000000747805 */ /* 0x000fe4000001ff00 */
[----:B------:R-:W-:Y:S02]  /*0eb0*/  SHF.R.S32.HI R5, RZ, 0x1f, R22 ;  /* 0x0000001fff057819 */ /* 0x000fe40000011416 */
[----:B------:R-:W-:Y:S02]  /*0ec0*/  CS2R R114, SRZ ;  /* 0x0000000000727805 */ /* 0x000fe4000001ff00 */
[----:B------:R-:W-:Y:S02]  /*0ed0*/  SHF.R.S32.HI R3, RZ, 0x1, R0 ;  /* 0x00000001ff037819 */ /* 0x000fe40000011400 */
[----:B------:R-:W-:-:S02]  /*0ee0*/  CS2R R112, SRZ ;  /* 0x0000000000707805 */ /* 0x000fc4000001ff00 */
[----:B------:R-:W-:Y:S02]  /*0ef0*/  SHF.R.S32.HI R4, RZ, 0x1f, R0 ;  /* 0x0000001fff047819 */ /* 0x000fe40000011400 */
[----:B------:R-:W-:Y:S02]  /*0f00*/  CS2R R110, SRZ ;  /* 0x00000000006e7805 */ /* 0x000fe4000001ff00 */
[----:B------:R-:W-:Y:S02]  /*0f10*/  LEA.HI R5, R5, R22, RZ, 0x3 ;  /* 0x0000001605057211 */ /* 0x000fe400078f18ff */
[----:B------:R-:W-:Y:S02]  /*0f20*/  CS2R R108, SRZ ;  /* 0x00000000006c7805 */ /* 0x000fe4000001ff00 */
[----:B------:R-:W-:Y:S02]  /*0f30*/  LEA.HI R4, R4, R3, RZ, 0x2 ;  /* 0x0000000304047211 */ /* 0x000fe400078f10ff */
[----:B------:R-:W-:-:S02]  /*0f40*/  CS2R R106, SRZ ;  /* 0x00000000006a7805 */ /* 0x000fc4000001ff00 */
[----:B--2---:R-:W-:Y:S02]  /*0f50*/  SHF.L.U32 R7, R5, 0x5, RZ ;  /* 0x0000000505077819 */ /* 0x004fe400000006ff */
[----:B------:R-:W-:Y:S02]  /*0f60*/  CS2R R104, SRZ ;  /* 0x0000000000687805 */ /* 0x000fe4000001ff00 */
[----:B------:R-:W-:Y:S02]  /*0f70*/  LOP3.LUT R4, R4, 0xfffffffc, RZ, 0xc0, !PT ;  /* 0xfffffffc04047812 */ /* 0x000fe400078ec0ff */
[----:B------:R-:W-:Y:S02]  /*0f80*/  CS2R R102, SRZ ;  /* 0x0000000000667805 */ /* 0x000fe4000001ff00 */
[----:B------:R-:W-:Y:S02]  /*0f90*/  LOP3.LUT R5, R0, 0x7fffffe, RZ, 0xc0, !PT ;  /* 0x07fffffe00057812 */ /* 0x000fe400078ec0ff */
[----:B------:R-:W-:-:S02]  /*0fa0*/  CS2R R100, SRZ ;  /* 0x0000000000647805 */ /* 0x000fc4000001ff00 */
[----:B------:R-:W-:Y:S01]  /*0fb0*/  LOP3.LUT R7, R7, 0xffffff00, RZ, 0xc0, !PT ;  /* 0xffffff0007077812 */ /* 0x000fe200078ec0ff */
[----:B------:R-:W-:Y:S01]  /*0fc0*/  IMAD.IADD R4, R3, 0x1, -R4 ;  /* 0x0000000103047824 */ /* 0x000fe200078e0a04 */
[----:B------:R-:W-:Y:S01]  /*0fd0*/  CS2R R98, SRZ ;  /* 0x0000000000627805 */ /* 0x000fe2000001ff00 */
[----:B------:R-:W-:Y:S01]  /*0fe0*/  IMAD.IADD R5, R22, 0x1, -R5 ;  /* 0x0000000116057824 */ /* 0x000fe200078e0a05 */
[----:B------:R-:W-:Y:S01]  /*0ff0*/  CS2R R96, SRZ ;  /* 0x0000000000607805 */ /* 0x000fe2000001ff00 */
[C---:B------:R-:W-:Y:S01]  /*1000*/  IMAD.SHL.U32 R3, R4.reuse, 0x40, RZ ;  /* 0x0000004004037824 */ /* 0x040fe200078e00ff */
[----:B------:R-:W-:Y:S01]  /*1010*/  LOP3.LUT P0, RZ, R4, 0x2, RZ, 0xc0, !PT ;  /* 0x0000000204ff7812 */ /* 0x000fe2000780c0ff */
[----:B------:R-:W-:Y:S01]  /*1020*/  IMAD R0, R124, 0x200, R7 ;  /* 0x000002007c007824 */ /* 0x000fe200078e0207 */
[----:B------:R-:W-:Y:S02]  /*1030*/  CS2R R94, SRZ ;  /* 0x00000000005e7805 */ /* 0x000fe4000001ff00 */
[----:B------:R-:W-:-:S02]  /*1040*/  CS2R R92, SRZ ;  /* 0x00000000005c7805 */ /* 0x000fc4000001ff00 */
[----:B------:R-:W-:Y:S01]  /*1050*/  LOP3.LUT R3, R3, 0xc0, RZ, 0xc0, !PT ;  /* 0x000000c003037812 */ /* 0x000fe200078ec0ff */
[----:B------:R-:W-:Y:S01]  /*1060*/  IMAD R0, R5, 0x20, R0 ;  /* 0x0000002005007824 */ /* 0x000fe200078e0200 */
[----:B------:R-:W-:Y:S02]  /*1070*/  SEL R23, R23, 0xffffffe0, !P0 ;  /* 0xffffffe017177807 */ /* 0x000fe40004000000 */
[----:B------:R-:W-:Y:S02]  /*1080*/  CS2R R90, SRZ ;  /* 0x00000000005a7805 */ /* 0x000fe4000001ff00 */
[----:B------:R-:W-:Y:S02]  /*1090*/  LOP3.LUT R6, R3, 0x8, R6, 0xf8, !PT ;  /* 0x0000000803067812 */ /* 0x000fe400078ef806 */
[----:B------:R-:W-:Y:S02]  /*10a0*/  CS2R R88, SRZ ;  /* 0x0000000000587805 */ /* 0x000fe4000001ff00 */
[----:B------:R-:W-:-:S02]  /*10b0*/  SHF.R.U32.HI R3, RZ, 0x3, R3 ;  /* 0x00000003ff037819 */ /* 0x000fc40000011603 */
[----:B------:R-:W-:Y:S02]  /*10c0*/  CS2R R86, SRZ ;  /* 0x0000000000567805 */ /* 0x000fe4000001ff00 */
[----:B------:R-:W-:Y:S02]  /*10d0*/  PLOP3.LUT P0, PT, PT, PT, UP0, 0x80, 0x0 ;  /* 0x000000000000781c */ /* 0x000fe40003f0f008 */
[----:B------:R-:W-:Y:S02]  /*10e0*/  CS2R R84, SRZ ;  /* 0x0000000000547805 */ /* 0x000fe4000001ff00 */
[----:B------:R-:W-:Y:S02]  /*10f0*/  LOP3.LUT R3, R6, R3, RZ, 0x3c, !PT ;  /* 0x0000000306037212 */ /* 0x000fe400078e3cff */
[----:B------:R-:W-:Y:S02]  /*1100*/  CS2R R82, SRZ ;  /* 0x0000000000527805 */ /* 0x000fe4000001ff00 */
[----:B------:R-:W-:-:S02]  /*1110*/  CS2R R80, SRZ ;  /* 0x0000000000507805 */ /* 0x000fc4000001ff00 */
[----:B------:R-:W-:Y:S02]  /*1120*/  CS2R R78, SRZ ;  /* 0x00000000004e7805 */ /* 0x000fe4000001ff00 */
[----:B------:R-:W-:Y:S01]  /*1130*/  CS2R R76, SRZ ;  /* 0x00000000004c7805 */ /* 0x000fe2000001ff00 */
[----:B------:R-:W-:Y:S01]  /*1140*/  IMAD.IADD R3, R3, 0x1, R0 ;  /* 0x0000000103037824 */ /* 0x000fe200078e0200 */
[----:B------:R-:W-:Y:S02]  /*1150*/  CS2R R74, SRZ ;  /* 0x00000000004a7805 */ /* 0x000fe4000001ff00 */
[----:B------:R-:W-:Y:S02]  /*1160*/  CS2R R72, SRZ ;  /* 0x0000000000487805 */ /* 0x000fe4000001ff00 */
[----:B------:R-:W-:Y:S01]  /*1170*/  CS2R R70, SRZ ;  /* 0x0000000000467805 */ /* 0x000fe2000001ff00 */
[----:B------:R-:W-:Y:S01]  /*1180*/  IMAD R22, R3, 0x2, R16 ;  /* 0x0000000203167824 */ /* 0x000fe200078e0210 */
[----:B------:R-:W-:-:S02]  /*1190*/  CS2R R68, SRZ ;  /* 0x0000000000447805 */ /* 0x000fc4000001ff00 */
[----:B------:R-:W-:Y:S02]  /*11a0*/  CS2R R66, SRZ ;  /* 0x0000000000427805 */ /* 0x000fe4000001ff00 */
[----:B------:R-:W-:Y:S01]  /*11b0*/  CS2R R64, SRZ ;  /* 0x0000000000407805 */ /* 0x000fe2000001ff00 */
[----:B------:R-:W-:Y:S01]  /*11c0*/  IMAD.IADD R23, R22, 0x1, R23 ;  /* 0x0000000116177824 */ /* 0x000fe200078e0217 */
[----:B------:R2:W3:Y:S01]  /*11d0*/  LDSM.16.M88.4 R184, [R22+0x6000] ;  /* 0x0060000016b8783b */ /* 0x0004e20000000200 */
[----:B------:R-:W-:Y:S02]  /*11e0*/  CS2R R62, SRZ ;  /* 0x00000000003e7805 */ /* 0x000fe4000001ff00 */
[----:B------:R-:W-:Y:S02]  /*11f0*/  CS2R R60, SRZ ;  /* 0x00000000003c7805 */ /* 0x000fe4000001ff00 */
[----:B------:R-:W-:Y:S01]  /*1200*/  CS2R R58, SRZ ;  /* 0x00000000003a7805 */ /* 0x000fe2000001ff00 */
[----:B------:R2:W4:Y:S01]  /*1210*/  LDSM.16.M88.4 R188, [R22+0x8000] ;  /* 0x0080000016bc783b */ /* 0x0005220000000200 */
[----:B------:R-:W-:-:S02]  /*1220*/  CS2R R56, SRZ ;  /* 0x0000000000387805 */ /* 0x000fc4000001ff00 */
[----:B------:R-:W-:Y:S02]  /*1230*/  CS2R R54, SRZ ;  /* 0x0000000000367805 */ /* 0x000fe4000001ff00 */
[----:B------:R-:W-:Y:S01]  /*1240*/  CS2R R52, SRZ ;  /* 0x0000000000347805 */ /* 0x000fe2000001ff00 */
[----:B------:R2:W5:Y:S01]  /*1250*/  LDSM.16.M88.4 R192, [R22+0xa000] ;  /* 0x00a0000016c0783b */ /* 0x0005620000000200 */
[----:B------:R-:W-:Y:S02]  /*1260*/  CS2R R50, SRZ ;  /* 0x0000000000327805 */ /* 0x000fe4000001ff00 */
[----:B------:R-:W-:Y:S02]  /*1270*/  CS2R R48, SRZ ;  /* 0x0000000000307805 */ /* 0x000fe4000001ff00 */
[----:B------:R-:W-:Y:S01]  /*1280*/  CS2R R46, SRZ ;  /* 0x00000000002e7805 */ /* 0x000fe2000001ff00 */
[----:B------:R2:W1:Y:S01]  /*1290*/  LDSM.16.M88.4 R196, [R23+0x6000] ;  /* 0x0060000017c4783b */ /* 0x0004620000000200 */
[----:B------:R-:W-:-:S02]  /*12a0*/  CS2R R44, SRZ ;  /* 0x00000000002c7805 */ /* 0x000fc4000001ff00 */
[----:B------:R-:W-:Y:S02]  /*12b0*/  CS2R R42, SRZ ;  /* 0x00000000002a7805 */ /* 0x000fe4000001ff00 */
[----:B------:R-:W-:Y:S01]  /*12c0*/  CS2R R40, SRZ ;  /* 0x0000000000287805 */ /* 0x000fe2000001ff00 */
[----:B------:R2:W1:Y:S01]  /*12d0*/  LDSM.16.M88.4 R200, [R23+0x8000] ;  /* 0x0080000017c8783b */ /* 0x0004620000000200 */
[----:B------:R-:W-:Y:S02]  /*12e0*/  CS2R R38, SRZ ;  /* 0x0000000000267805 */ /* 0x000fe4000001ff00 */
[----:B------:R-:W-:Y:S02]  /*12f0*/  CS2R R36, SRZ ;  /* 0x0000000000247805 */ /* 0x000fe4000001ff00 */
[----:B------:R-:W-:Y:S01]  /*1300*/  CS2R R34, SRZ ;  /* 0x0000000000227805 */ /* 0x000fe2000001ff00 */
[----:B------:R2:W1:Y:S01]  /*1310*/  LDSM.16.M88.4 R204, [R23+0xa000] ;  /* 0x00a0000017cc783b */ /* 0x0004620000000200 */
[----:B------:R-:W-:-:S02]  /*1320*/  CS2R R32, SRZ ;  /* 0x0000000000207805 */ /* 0x000fc4000001ff00 */
[----:B------:R-:W-:Y:S02]  /*1330*/  CS2R R30, SRZ ;  /* 0x00000000001e7805 */ /* 0x000fe4000001ff00 */
[----:B------:R-:W-:Y:S02]  /*1340*/  CS2R R28, SRZ ;  /* 0x00000000001c7805 */ /* 0x000fe4000001ff00 */
[----:B------:R-:W-:Y:S02]  /*1350*/  CS2R R26, SRZ ;  /* 0x00000000001a7805 */ /* 0x000fe4000001ff00 */
[----:B------:R-:W-:Y:S01]  /*1360*/  CS2R R24, SRZ ;  /* 0x0000000000187805 */ /* 0x000fe2000001ff00 */
[----:B--23--:R-:W-:Y:S06]  /*1370*/  @!P0 BRA `(.L_x_14) ;  /* 0x0000002c00d48947 */ /* 0x00cfec0003800000 */
[----:B------:R-:W2:Y:S01]  /*1380*/  S2R R6, SR_CTAID.X ;  /* 0x0000000000067919 */ /* 0x000ea20000002500 */
[----:B------:R-:W2:Y:S01]  /*1390*/  LDC R7, c[0x0][0x290] ;  /* 0x0000a400ff077b82 */ /* 0x000ea20000000800 */
[----:B------:R-:W-:Y:S01]  /*13a0*/  IMAD.SHL.U32 R0, R121, 0x40, RZ ;  /* 0x0000004079007824 */ /* 0x000fe200078e00ff */
[----:B------:R-:W-:Y:S01]  /*13b0*/  SHF.L.U32 R3, R124, 0x4, RZ ;  /* 0x000000047c037819 */ /* 0x000fe200000006ff */
[----:B------:R-:W-:Y:S01]  /*13c0*/  UIADD3 UR4, UR4, 0x3f, URZ ;  /* 0x0000003f04047890 */ /* 0x000fe2000fffe03f */
[----:B------:R-:W-:Y:S01]  /*13d0*/  LEA.HI R122, R122, R121, RZ, 0x3 ;  /* 0x000000797a7a7211 */ /* 0x000fe200078f18ff */
[----:B------:R-:W-:Y:S01]  /*13e0*/  IMAD R125, R120, 0x8, R125 ;  /* 0x00000008787d7824 */ /* 0x000fe200078e027d */
[----:B------:R-:W-:Y:S01]  /*13f0*/  LOP3.LUT R0, R0, 0x1c0, RZ, 0xc0, !PT ;  /* 0x000001c000007812 */ /* 0x000fe200078ec0ff */
[----:B------:R-:W-:Y:S01]  /*1400*/  USHF.R.S32.HI UR5, URZ, 0x1f, UR4 ;  /* 0x0000001f3f057899 */ /* 0x000fe20008011404 */
[----:B------:R-:W-:Y:S01]  /*1410*/  LEA.HI R126, R126, R123, RZ, 0x5 ;  /* 0x0000007b7e7e7211 */ /* 0x000fe200078f28ff */
[----:B------:R-:W-:Y:S01]  /*1420*/  IMAD.MOV.U32 R119, RZ, RZ, RZ ;  /* 0x000000ffff777224 */ /* 0x000fe200078e00ff */
[----:B------:R-:W-:Y:S01]  /*1430*/  LOP3.LUT R3, R0, 0x30, R3, 0xf8, !PT ;  /* 0x0000003000037812 */ /* 0x000fe200078ef803 */
[----:B------:R-:W-:Y:S01]  /*1440*/  ULEA.HI UR5, UR5, UR4, URZ, 0x6 ;  /* 0x0000000405057291 */ /* 0x000fe2000f8f303f */
[----:B------:R-:W-:Y:S01]  /*1450*/  SHF.R.S32.HI R126, RZ, 0x5, R126 ;  /* 0x00000005ff7e7819 */ /* 0x000fe2000001147e */
[----:B------:R-:W-:Y:S01]  /*1460*/  ULOP3.LUT UR11, UR38, 0x1, URZ, 0xfc, !UPT ;  /* 0x00000001260b7892 */ /* 0x000fe2000f8efc3f */
[----:B------:R-:W-:Y:S01]  /*1470*/  LOP3.LUT R5, R3, 0x8, R122, 0xf8, !PT ;  /* 0x0000000803057812 */ /* 0x000fe200078ef87a */
[----:B------:R-:W-:Y:S01]  /*1480*/  USHF.R.S32.HI UR7, URZ, 0x6, UR5 ;  /* 0x000000063f077899 */ /* 0x000fe20008011405 */
[----:B------:R-:W-:Y:S01]  /*1490*/  SHF.R.U32.HI R4, RZ, 0x3, R0 ;  /* 0x00000003ff047819 */ /* 0x000fe20000011600 */
[----:B------:R-:W-:Y:S01]  /*14a0*/  UMOV UR4, URZ ;  /* 0x0000003f00047c82 */ /* 0x000fe20008000000 */
[--C-:B------:R-:W-:Y:S01]  /*14b0*/  SHF.R.S32.HI R0, RZ, 0x2, R127.reuse ;  /* 0x00000002ff007819 */ /* 0x100fe2000001147f */
[----:B------:R-:W-:Y:S01]  /*14c0*/  UMOV UR5, URZ ;  /* 0x0000003f00057c82 */ /* 0x000fe20008000000 */
[----:B------:R-:W-:Y:S01]  /*14d0*/  SHF.R.S32.HI R127, RZ, 0x1f, R127 ;  /* 0x0000001fff7f7819 */ /* 0x000fe2000001147f */
[----:B------:R-:W-:Y:S01]  /*14e0*/  UMOV UR6, URZ ;  /* 0x0000003f00067c82 */ /* 0x000fe20008000000 */
[----:B------:R-:W-:Y:S01]  /*14f0*/  LOP3.LUT R4, R5, R4, RZ, 0x3c, !PT ;  /* 0x0000000405047212 */ /* 0x000fe200078e3cff */
[----:B------:R-:W-:Y:S01]  /*1500*/  IMAD R5, R120, 0x300, R123 ;  /* 0x0000030078057824 */ /* 0x000fe200078e027b */
[----:B------:R-:W-:Y:S01]  /*1510*/  LEA.HI R127, R127, R0, RZ, 0x3 ;  /* 0x000000007f7f7211 */ /* 0x000fe200078f18ff */
[----:B------:R-:W-:Y:S01]  /*1520*/  ULDC UR13, c[0x0][0x75c] ;  /* 0x0001d700000d7ab9 */ /* 0x000fe20000000800 */
[----:B------:R-:W-:Y:S01]  /*1530*/  ULDC UR14, c[0x0][0x744] ;  /* 0x0001d100000e7ab9 */ /* 0x000fe20000000800 */
[----:B------:R-:W-:Y:S01]  /*1540*/  IMAD.SHL.U32 R5, R5, 0x4, RZ ;  /* 0x0000000405057824 */ /* 0x000fe200078e00ff */
[----:B------:R-:W-:Y:S01]  /*1550*/  LOP3.LUT R127, R127, 0xfffffff8, RZ, 0xc0, !PT ;  /* 0xfffffff87f7f7812 */ /* 0x000fe200078ec0ff */
[----:B------:R-:W-:-:S02]  /*1560*/  IMAD.U32 R4, R125, 0x200, R4 ;  /* 0x000002007d047824 */ /* 0x000fc400078e0004 */
[----:B--2---:R-:W-:-:S04]  /*1570*/  IMAD R3, R6, -0x80, R7 ;  /* 0xffffff8006037824 */ /* 0x004fc800078e0207 */
[----:B------:R-:W-:Y:S01]  /*1580*/  IMAD R126, R126, -0x10, R3 ;  /* 0xfffffff07e7e7824 */ /* 0x000fe200078e0203 */
[----:B------:R-:W-:-:S04]  /*1590*/  LEA.HI R3, R120, R120, RZ, 0x1 ;  /* 0x0000007878037211 */ /* 0x000fc800078f08ff */
[----:B------:R-:W-:Y:S02]  /*15a0*/  LOP3.LUT R3, R3, 0xfffffffe, RZ, 0xc0, !PT ;  /* 0xfffffffe03037812 */ /* 0x000fe400078ec0ff */
[----:B------:R-:W-:Y:S01]  /*15b0*/  IADD3 R126, R126, R127, -R0 ;  /* 0x0000007f7e7e7210 */ /* 0x000fe20007ffe800 */
[----:B------:R-:W-:Y:S02]  /*15c0*/  IMAD R0, R5, 0x4, R16 ;  /* 0x0000000405007824 */ /* 0x000fe400078e0210 */
[----:B------:R-:W-:-:S04]  /*15d0*/  IMAD.IADD R3, R120, 0x1, -R3 ;  /* 0x0000000178037824 */ /* 0x000fc800078e0a03 */
[----:B------:R-:W-:-:S07]  /*15e0*/  IMAD R3, R3, -0x40, R126 ;  /* 0xffffffc003037824 */ /* 0x000fce00078e027e */
.L_x_25:
[----:B------:R-:W-:-:S06]  /*15f0*/  UISETP.NE.AND UP0, UPT, UR11, 0x3, UPT ;  /* 0x000000030b00788c */ /* 0x000fcc000bf05270 */
[----:B------:R-:W-:-:S13]  /*1600*/  PLOP3.LUT P0, PT, PT, PT, UP0, 0x80, 0x0 ;  /* 0x000000000000781c */ /* 0x000fda0003f0f008 */
[----:B-1----:R-:W-:Y:S05]  /*1610*/  @!P0 BRA `(.L_x_15) ;  /* 0x0000000000048947 */ /* 0x002fea0003800000 */
[----:B------:R-:W-:Y:S01]  /*1620*/  BPT.TRAP 0x1 ;  /* 0x000000040000795c */ /* 0x000fe20000300000 */
.L_x_15:
[----:B------:R-:W-:Y:S01]  /*1630*/  R2UR UR8, R16 ;  /* 0x00000000100872ca */ /* 0x000fe200000e0000 */
[----:B------:R-:W-:-:S05]  /*1640*/  IMAD.U32 R6, RZ, RZ, UR5 ;  /* 0x00000005ff067e24 */ /* 0x000fca000f8e00ff */
[----:B------:R-:W-:-:S07]  /*1650*/  SHF.L.U32 R6, R6, 0x1f, RZ ;  /* 0x0000001f06067819 */ /* 0x000fce00000006ff */
[----:B------:R-:W-:-:S09]  /*1660*/  ULEA UR8, UR6, UR8, 0x3 ;  /* 0x0000000806087291 */ /* 0x000fd2000f8e183f */
[----:B------:R2:W3:Y:S01]  /*1670*/  SYNCS.PHASECHK.TRANS64.TRYWAIT P1, [UR8+0x26810], R6 ;  /* 0x02681006ff0075a7 */ /* 0x0004e20008020148 */
[----:B------:R-:W-:Y:S05]  /*1680*/  @!P0 BRA `(.L_x_16) ;  /* 0x0000000000048947 */ /* 0x000fea0003800000 */
[----:B------:R-:W-:Y:S01]  /*1690*/  BPT.TRAP 0x1 ;  /* 0x000000040000795c */ /* 0x000fe20000300000 */
.L_x_16:
[----:B---3--:R-:W-:Y:S05]  /*16a0*/  @P1 BRA `(.L_x_17) ;  /* 0x0000000000081947 */ /* 0x008fea0003800000 */
[----:B------:R-:W3:Y:S02]  /*16b0*/  SYNCS.PHASECHK.TRANS64.TRYWAIT P1, [UR8+0x26810], R6 ;  /* 0x02681006ff0075a7 */ /* 0x000ee40008020148 */
[----:B---3--:R-:W-:Y:S05]  /*16c0*/  @!P1 BRA `(.L_x_18) ;  /* 0x00000068008c9947 */ /* 0x008fea0003800000 */
.L_x_17:
[----:B------:R-:W-:Y:S01]  /*16d0*/  R2UR UR9, R16 ;  /* 0x00000000100972ca */ /* 0x000fe200000e0000 */
[----:B---3--:R-:W-:Y:S01]  /*16e0*/  IMAD R5, R18, 0x800, R16 ;  /* 0x0000080012057824 */ /* 0x008fe200078e0210 */
[----:B------:R-:W-:Y:S01]  /*16f0*/  WARPGROUP.ARRIVE ;  /* 0x00000000000079c5 */ /* 0x000fe20000000000 */
[----:B------:R-:W-:Y:S01]  /*1700*/  UMOV UR17, 0xc0000010 ;  /* 0xc000001000117882 */ /* 0x000fe20000000000 */
[----:B------:R-:W-:Y:S01]  /*1710*/  UMOV UR19, 0x80000020 ;  /* 0x8000002000137882 */ /* 0x000fe20000000000 */
[----:B------:R-:W-:Y:S01]  /*1720*/  IMAD.U32 R8, RZ, RZ, UR6 ;  /* 0x00000006ff087e24 */ /* 0x000fe2000f8e00ff */
[----:B------:R-:W-:-:S03]  /*1730*/  R2UR UR10, R5 ;  /* 0x00000000050a72ca */ /* 0x000fc600000e0000 */
[----:B------:R-:W-:-:S04]  /*1740*/  IMAD R5, R8, 0x20, R19 ;  /* 0x0000002008057824 */ /* 0x000fc800078e0213 */
[----:B------:R-:W-:Y:S01]  /*1750*/  UIADD3 UR9, UR9, 0x12000, URZ ;  /* 0x0001200009097890 */ /* 0x000fe2000fffe03f */
[----:B------:R-:W-:-:S03]  /*1760*/  SHF.L.U32 R5, R5, 0x1, RZ ;  /* 0x0000000105057819 */ /* 0x000fc600000006ff */
[----:B------:R-:W-:Y:S02]  /*1770*/  USHF.R.U32.HI UR9, URZ, 0x4, UR9 ;  /* 0x000000043f097899 */ /* 0x000fe40008011609 */
[----:B------:R-:W-:Y:S01]  /*1780*/  USHF.R.U32.HI UR10, URZ, 0x4, UR10 ;  /* 0x000000043f0a7899 */ /* 0x000fe2000801160a */
[----:B------:R-:W-:Y:S01]  /*1790*/  IMAD R5, R5, 0x4, R16 ;  /* 0x0000000405057824 */ /* 0x000fe200078e0210 */
[----:B------:R-:W-:Y:S02]  /*17a0*/  ULOP3.LUT UR9, UR9, 0x3fff, URZ, 0xc0, !UPT ;  /* 0x00003fff09097892 */ /* 0x000fe4000f8ec03f */
[----:B------:R-:W-:Y:S02]  /*17b0*/  ULOP3.LUT UR10, UR10, 0x3fff, URZ, 0xc0, !UPT ;  /* 0x00003fff0a0a7892 */ /* 0x000fe4000f8ec03f */
[----:B------:R-:W-:Y:S02]  /*17c0*/  ULOP3.LUT UR15, UR9, 0x10000, URZ, 0xfc, !UPT ;  /* 0x00010000090f7892 */ /* 0x000fe4000f8efc3f */
[----:B------:R-:W-:-:S02]  /*17d0*/  ULOP3.LUT UR12, UR10, 0x10000, URZ, 0xfc, !UPT ;  /* 0x000100000a0c7892 */ /* 0x000fc4000f8efc3f */
[----:B------:R-:W-:-:S05]  /*17e0*/  UIMAD UR10, UR6, 0x300, UR15 ;  /* 0x00000300060a78a4 */ /* 0x000fca000f8e020f */
[----:B------:R-:W-:Y:S02]  /*17f0*/  UMOV UR16, UR12 ;  /* 0x0000000c00107c82 */ /* 0x000fe40008000000 */
[----:B------:R-:W-:Y:S02]  /*1800*/  UMOV UR18, UR10 ;  /* 0x0000000a00127c82 */ /* 0x000fe40008000000 */
[----:B------:R-:W-:Y:S01]  /*1810*/  HGMMA.64x64x16.F32.BF16 R152, gdesc[UR16], RZ, !UPT, gsb0 ;  /* 0x00e00000109879f0 */ /* 0x000fe2000c0018ff */
[----:B------:R-:W-:Y:S02]  /*1820*/  UIADD3 UR16, UR12, 0x100, URZ ;  /* 0x000001000c107890 */ /* 0x000fe4000fffe03f */
[----:B------:R-:W-:Y:S01]  /*1830*/  UIADD3 UR18, UR10, 0x2, URZ ;  /* 0x000000020a127890 */ /* 0x000fe2000fffe03f */
[----:B------:R-:W-:Y:S01]  /*1840*/  UMOV UR17, 0xc0000010 ;  /* 0xc000001000117882 */ /* 0x000fe20000000000 */
[----:B------:R-:W-:Y:S01]  /*1850*/  UMOV UR19, 0x80000020 ;  /* 0x8000002000137882 */ /* 0x000fe20000000000 */
[----:B------:R-:W-:-:S02]  /*1860*/  WARPGROUP.DEPBAR.LE gsb0, 0x0 ;  /* 0x00008000000079c5 */ /* 0x000fc40000010000 */
[----:B------:R-:W-:-:S06]  /*1870*/  WARPGROUP.ARRIVE ;  /* 0x00000000000079c5 */ /* 0x000fcc0000000000 */
[----:B------:R-:W-:Y:S01]  /*1880*/  HGMMA.64x64x16.F32.BF16 R152, gdesc[UR16], R152, gsb0 ;  /* 0x00e00000109879f0 */ /* 0x000fe20008001898 */
[----:B------:R-:W-:Y:S02]  /*1890*/  UIADD3 UR16, UR12, 0x200, URZ ;  /* 0x000002000c107890 */ /* 0x000fe4000fffe03f */
[----:B------:R-:W-:Y:S01]  /*18a0*/  UIADD3 UR18, UR10, 0x100, URZ ;  /* 0x000001000a127890 */ /* 0x000fe2000fffe03f */
[----:B------:R-:W-:Y:S01]  /*18b0*/  UMOV UR17, 0xc0000010 ;  /* 0xc000001000117882 */ /* 0x000fe20000000000 */
[----:B------:R-:W-:Y:S01]  /*18c0*/  UMOV UR19, 0x80000020 ;  /* 0x8000002000137882 */ /* 0x000fe20000000000 */
[----:B------:R-:W-:Y:S02]  /*18d0*/  WARPGROUP.DEPBAR.LE gsb0, 0x0 ;  /* 0x00008000000079c5 */ /* 0x000fe40000010000 */
        /* <DEDUP_REMOVED lines=22> */
[----:B------:R-:W-:Y:S03]  /*1a40*/  HGMMA.64x64x16.F32.BF16 R152, gdesc[UR16], R152, gsb0 ;  /* 0x00e00000109879f0 */ /* 0x000fe60008001898 */
[----:B------:R-:W-:Y:S02]  /*1a50*/  WARPGROUP.DEPBAR.LE gsb0, 0x0 ;  /* 0x00008000000079c5 */ /* 0x000fe40000010000 */
[----:B------:R3:W1:Y:S04]  /*1a60*/  LDS.64 R216, [R5+0x1e000] ;  /* 0x01e0000005d87984 */ /* 0x0006680000000a00 */
[----:B------:R3:W1:Y:S04]  /*1a70*/  LDS.64 R218, [R5+0x1e020] ;  /* 0x01e0200005da7984 */ /* 0x0006680000000a00 */
[----:B------:R3:W1:Y:S04]  /*1a80*/  LDS.64 R208, [R5+0x1e040] ;  /* 0x01e0400005d07984 */ /* 0x0006680000000a00 */
[----:B------:R3:W1:Y:S04]  /*1a90*/  LDS.64 R212, [R5+0x1e060] ;  /* 0x01e0600005d47984 */ /* 0x0006680000000a00 */
[----:B------:R3:W1:Y:S04]  /*1aa0*/  LDS.64 R20, [R5+0x1e080] ;  /* 0x01e0800005147984 */ /* 0x0006680000000a00 */
[----:B------:R3:W1:Y:S04]  /*1ab0*/  LDS.64 R214, [R5+0x1e0a0] ;  /* 0x01e0a00005d67984 */ /* 0x0006680000000a00 */
[----:B------:R3:W1:Y:S04]  /*1ac0*/  LDS.64 R210, [R5+0x1e0c0] ;  /* 0x01e0c00005d27984 */ /* 0x0006680000000a00 */
[----:B------:R3:W1:Y:S01]  /*1ad0*/  LDS.64 R14, [R5+0x1e0e0] ;  /* 0x01e0e000050e7984 */ /* 0x0006620000000a00 */
[----:B------:R-:W-:Y:S05]  /*1ae0*/  @!P0 BRA `(.L_x_19) ;  /* 0x0000000000048947 */ /* 0x000fea0003800000 */
[----:B------:R-:W-:Y:S01]  /*1af0*/  BPT.TRAP 0x1 ;  /* 0x000000040000795c */ /* 0x000fe20000300000 */
.L_x_19:
[----:B------:R1:W1:Y:S01]  /*1b00*/  SYNCS.PHASECHK.TRANS64.TRYWAIT P1, [UR8+0x26830], R6 ;  /* 0x02683006ff0075a7 */ /* 0x0002620008020148 */
[----:B------:R-:W-:Y:S05]  /*1b10*/  @!P0 BRA `(.L_x_20) ;  /* 0x0000000000048947 */ /* 0x000fea0003800000 */
[----:B------:R-:W-:Y:S01]  /*1b20*/  BPT.TRAP 0x1 ;  /* 0x000000040000795c */ /* 0x000fe20000300000 */
.L_x_20:
[----:B-1----:R-:W-:Y:S05]  /*1b30*/  @P1 BRA `(.L_x_21) ;  /* 0x0000000000081947 */ /* 0x002fea0003800000 */
[----:B------:R-:W1:Y:S02]  /*1b40*/  SYNCS.PHASECHK.TRANS64.TRYWAIT P1, [UR8+0x26830], R6 ;  /* 0x02683006ff0075a7 */ /* 0x000e640008020148 */
[----:B-1----:R-:W-:Y:S05]  /*1b50*/  @!P1 BRA `(.L_x_22) ;  /* 0x0000006400809947 */ /* 0x002fea0003800000 */
.L_x_21:
[----:B------:R-:W-:Y:S01]  /*1b60*/  R2UR UR10, R16 ;  /* 0x00000000100a72ca */ /* 0x000fe200000e0000 */
[----:B------:R-:W-:Y:S01]  /*1b70*/  WARPGROUP.ARRIVE ;  /* 0x00000000000079c5 */ /* 0x000fe20000000000 */
[----:B------:R-:W-:Y:S01]  /*1b80*/  UMOV UR19, 0x80000020 ;  /* 0x8000002000137882 */ /* 0x000fe20000000000 */
[----:B------:R-:W-:Y:S01]  /*1b90*/  FMUL.FTZ R8, R154, UR13 ;  /* 0x0000000d9a087c20 */ /* 0x000fe20008410000 */
[----:B--2---:R-:W-:Y:S01]  /*1ba0*/  FMUL.FTZ R6, R152, UR13 ;  /* 0x0000000d98067c20 */ /* 0x004fe20008410000 */
[----:B------:R-:W-:Y:S01]  /*1bb0*/  FMUL.FTZ R12, R158, UR13 ;  /* 0x0000000d9e0c7c20 */ /* 0x000fe20008410000 */
[----:B------:R-:W-:Y:S01]  /*1bc0*/  FMUL.FTZ R7, R153, UR13 ;  /* 0x0000000d99077c20 */ /* 0x000fe20008410000 */
[----:B------:R-:W-:Y:S01]  /*1bd0*/  FMUL.FTZ R13, R159, UR13 ;  /* 0x0000000d9f0d7c20 */ /* 0x000fe20008410000 */
[----:B------:R-:W-:Y:S01]  /*1be0*/  FMUL.FTZ R158, R166, UR13 ;  /* 0x0000000da69e7c20 */ /* 0x000fe20008410000 */
[----:B------:R-:W1:Y:S01]  /*1bf0*/  MUFU.TANH R8, R8 ;  /* 0x0000000800087308 */ /* 0x000e620000002400 */
[----:B------:R-:W-:Y:S01]  /*1c00*/  FMUL.FTZ R159, R167, UR13 ;  /* 0x0000000da79f7c20 */ /* 0x000fe20008410000 */
[----:B------:R-:W-:Y:S01]  /*1c10*/  FMUL.FTZ R152, R160, UR13 ;  /* 0x0000000da0987c20 */ /* 0x000fe20008410000 */
[----:B------:R-:W-:Y:S01]  /*1c20*/  ISETP.GT.AND P1, PT, R3, 0x8, PT ;  /* 0x000000080300780c */ /* 0x000fe20003f24270 */
[----:B------:R-:W-:Y:S01]  /*1c30*/  UIADD3 UR10, UR10, 0x18000, URZ ;  /* 0x000180000a0a7890 */ /* 0x000fe2000fffe03f */
[----:B------:R-:W-:Y:S01]  /*1c40*/  FMUL.FTZ R9, R155, UR13 ;  /* 0x0000000d9b097c20 */ /* 0x000fe20008410000 */
[----:B------:R-:W-:Y:S01]  /*1c50*/  FMUL.FTZ R220, R171, UR13 ;  /* 0x0000000dabdc7c20 */ /* 0x000fe20008410000 */
[----:B------:R-:W-:Y:S01]  /*1c60*/  FMUL.FTZ R154, R162, UR13 ;  /* 0x0000000da29a7c20 */ /* 0x000fe20008410000 */
[----:B------:R-:W-:Y:S01]  /*1c70*/  USHF.R.U32.HI UR10, URZ, 0x4, UR10 ;  /* 0x000000043f0a7899 */ /* 0x000fe2000801160a */
[----:B------:R-:W2:Y:S01]  /*1c80*/  MUFU.TANH R6, R6 ;  /* 0x0000000600067308 */ /* 0x000ea20000002400 */
[----:B------:R-:W-:Y:S01]  /*1c90*/  ISETP.GT.AND P2, PT, R3, RZ, PT ;  /* 0x000000ff0300720c */ /* 0x000fe20003f44270 */
[----:B------:R-:W-:Y:S01]  /*1ca0*/  FMUL.FTZ R153, R161, UR13 ;  /* 0x0000000da1997c20 */ /* 0x000fe20008410000 */
[----:B------:R-:W-:Y:S01]  /*1cb0*/  ULOP3.LUT UR10, UR10, 0x3fff, URZ, 0xc0, !UPT ;  /* 0x00003fff0a0a7892 */ /* 0x000fe2000f8ec03f */
[----:B------:R-:W-:Y:S01]  /*1cc0*/  FMUL.FTZ R155, R163, UR13 ;  /* 0x0000000da39b7c20 */ /* 0x000fe20008410000 */
[----:B------:R-:W-:Y:S01]  /*1cd0*/  FMUL.FTZ R11, R157, UR13 ;  /* 0x0000000d9d0b7c20 */ /* 0x000fe20008410000 */
[----:B------:R-:W-:Y:S01]  /*1ce0*/  FMUL.FTZ R157, R165, UR13 ;  /* 0x0000000da59d7c20 */ /* 0x000fe20008410000 */
[----:B------:R-:W-:Y:S01]  /*1cf0*/  ULOP3.LUT UR12, UR10, 0x10000, URZ, 0xfc, !UPT ;  /* 0x000100000a0c7892 */ /* 0x000fe2000f8efc3f */
[----:B------:R-:W3:Y:S01]  /*1d00*/  MUFU.TANH R12, R12 ;  /* 0x0000000c000c7308 */ /* 0x000ee20000002400 */
[----:B-1----:R-:W-:Y:S01]  /*1d10*/  FSEL R171, R8, -INF , P1 ;  /* 0xff80000008ab7808 */ /* 0x002fe20000800000 */
[----:B------:R-:W-:Y:S01]  /*1d20*/  FMUL.FTZ R163, R168, UR13 ;  /* 0x0000000da8a37c20 */ /* 0x000fe20008410000 */
[----:B------:R-:W-:Y:S01]  /*1d30*/  UIMAD UR12, UR6, 0x300, UR12 ;  /* 0x00000300060c78a4 */ /* 0x000fe2000f8e020c */
[----:B------:R-:W-:Y:S01]  /*1d40*/  FMUL.FTZ R165, R169, UR13 ;  /* 0x0000000da9a57c20 */ /* 0x000fe20008410000 */
[----:B------:R-:W-:Y:S01]  /*1d50*/  FMUL.FTZ R10, R156, UR13 ;  /* 0x0000000d9c0a7c20 */ /* 0x000fe20008410000 */
[----:B------:R-:W-:Y:S01]  /*1d60*/  FFMA.FTZ R162, R171, UR14, -R216 ;  /* 0x0000000eaba27c23 */ /* 0x000fe200080108d8 */
[----:B------:R-:W-:Y:S01]  /*1d70*/  UIADD3 UR16, UR12, 0x2, URZ ;  /* 0x000000020c107890 */ /* 0x000fe2000fffe03f */
[----:B------:R-:W1:Y:S01]  /*1d80*/  MUFU.TANH R7, R7 ;  /* 0x0000000700077308 */ /* 0x000e620000002400 */
[----:B--2---:R-:W-:Y:S01]  /*1d90*/  FSEL R161, R6, -INF , P2 ;  /* 0xff80000006a17808 */ /* 0x004fe20001000000 */
[----:B------:R-:W-:Y:S01]  /*1da0*/  UMOV UR18, UR12 ;  /* 0x0000000c00127c82 */ /* 0x000fe20008000000 */
[----:B------:R-:W-:-:S05]  /*1db0*/  FMUL.FTZ R169, R170, UR13 ;  /* 0x0000000daaa97c20 */ /* 0x000fca0008410000 */
[----:B------:R-:W-:Y:S01]  /*1dc0*/  HGMMA.64x64x16.F32.BF16 R120, R184, gdesc[UR16], RZ, !UPT, gsb0 ;  /* 0x00e00010b8787df0 */ /* 0x000fe2000c0018ff */
[----:B------:R-:W-:Y:S01]  /*1dd0*/  UMOV UR19, 0x80000020 ;  /* 0x8000002000137882 */ /* 0x000fe20000000000 */
[----:B------:R-:W-:Y:S01]  /*1de0*/  UMOV UR18, UR16 ;  /* 0x0000001000127c82 */ /* 0x000fe20008000000 */
[----:B------:R-:W-:Y:S01]  /*1df0*/  UIADD3 UR16, UR12, 0x100, URZ ;  /* 0x000001000c107890 */ /* 0x000fe2000fffe03f */
[----:B------:R-:W2:Y:S01]  /*1e00*/  MUFU.TANH R13, R13 ;  /* 0x0000000d000d7308 */ /* 0x000ea20000002400 */
[----:B---3--:R-:W-:Y:S01]  /*1e10*/  FSEL R171, R12, -INF , P1 ;  /* 0xff8000000cab7808 */ /* 0x008fe20000800000 */
[----:B------:R-:W-:Y:S01]  /*1e20*/  FFMA.FTZ R226, R161, UR14, -R216 ;  /* 0x0000000ea1e27c23 */ /* 0x000fe200080108d8 */
[----:B------:R-:W-:Y:S01]  /*1e30*/  FMUL.FTZ R227, R183, UR13 ;  /* 0x0000000db7e37c20 */ /* 0x000fe20008410000 */
[----:B------:R-:W-:Y:S01]  /*1e40*/  FMUL.FTZ R221, R172, UR13 ;  /* 0x0000000dacdd7c20 */ /* 0x000fe20008410000 */
[----:B------:R-:W-:Y:S01]  /*1e50*/  FMUL.FTZ R222, R173, UR13 ;  /* 0x0000000dadde7c20 */ /* 0x000fe20008410000 */
[----:B------:R-:W-:Y:S01]  /*1e60*/  FFMA.FTZ R168, R171, UR14, -R218 ;  /* 0x0000000eaba87c23 */ /* 0x000fe200080108da */
[----:B------:R-:W-:Y:S01]  /*1e70*/  FMUL.FTZ R156, R164, UR13 ;  /* 0x0000000da49c7c20 */ /* 0x000fe20008410000 */
[----:B------:R-:W3:Y:S01]  /*1e80*/  MUFU.TANH R152, R152 ;  /* 0x0000009800987308 */ /* 0x000ee20000002400 */
[----:B-1----:R-:W-:Y:S01]  /*1e90*/  FSEL R160, R7, -INF , P2 ;  /* 0xff80000007a07808 */ /* 0x002fe20001000000 */
[----:B------:R-:W-:Y:S01]  /*1ea0*/  FMUL.FTZ R225, R181, UR13 ;  /* 0x0000000db5e17c20 */ /* 0x000fe20008410000 */
[----:B------:R-:W-:Y:S01]  /*1eb0*/  FMUL.FTZ R224, R178, UR13 ;  /* 0x0000000db2e07c20 */ /* 0x000fe20008410000 */
[----:B------:R-:W-:Y:S01]  /*1ec0*/  FFMA.FTZ R6, -R6, R6, 1 ;  /* 0x3f80000006067423 */ /* 0x000fe20000010106 */
[----:B------:R-:W-:Y:S01]  /*1ed0*/  FMUL.FTZ R223, R174, UR13 ;  /* 0x0000000daedf7c20 */ /* 0x000fe20008410000 */
[----:B------:R-:W-:Y:S01]  /*1ee0*/  FFMA.FTZ R183, R160, UR14, -R217 ;  /* 0x0000000ea0b77c23 */ /* 0x000fe200080108d9 */
[----:B------:R-:W-:Y:S01]  /*1ef0*/  FMUL.FTZ R176, R176, UR13 ;  /* 0x0000000db0b07c20 */ /* 0x000fe20008410000 */
[----:B------:R-:W1:Y:S01]  /*1f00*/  MUFU.TANH R9, R9 ;  /* 0x0000000900097308 */ /* 0x000e620000002400 */
[----:B--2---:R-:W-:Y:S01]  /*1f10*/  FSEL R170, R13, -INF , P1 ;  /* 0xff8000000daa7808 */ /* 0x004fe20000800000 */
[----:B------:R-:W-:Y:S01]  /*1f20*/  FMUL.FTZ R175, R175, UR13 ;  /* 0x0000000dafaf7c20 */ /* 0x000fe20008410000 */
[----:B------:R-:W-:Y:S01]  /*1f30*/  FMUL.FTZ R177, R177, UR13 ;  /* 0x0000000db1b17c20 */ /* 0x000fe20008410000 */
[----:B------:R-:W-:Y:S01]  /*1f40*/  FMUL.FTZ R179, R179, UR13 ;  /* 0x0000000db3b37c20 */ /* 0x000fe20008410000 */
[----:B------:R-:W-:Y:S01]  /*1f50*/  FMUL.FTZ R180, R180, UR13 ;  /* 0x0000000db4b47c20 */ /* 0x000fe20008410000 */
[----:B------:R-:W-:Y:S01]  /*1f60*/  FFMA.FTZ R173, R170, UR14, -R219 ;  /* 0x0000000eaaad7c23 */ /* 0x000fe200080108db */
[----:B------:R-:W-:Y:S01]  /*1f70*/  FMUL.FTZ R182, R182, UR13 ;  /* 0x0000000db6b67c20 */ /* 0x000fe20008410000 */
[----:B------:R-:W2:Y:S01]  /*1f80*/  MUFU.TANH R154, R154 ;  /* 0x0000009a009a7308 */ /* 0x000ea20000002400 */
[C---:B---3--:R-:W-:Y:S01]  /*1f90*/  FSEL R171, R152.reuse, -INF , P2 ;  /* 0xff80000098ab7808 */ /* 0x048fe20001000000 */
[----:B------:R-:W-:Y:S01]  /*1fa0*/  FFMA.FTZ R152, -R152, R152, 1 ;  /* 0x3f80000098987423 */ /* 0x000fe20000010198 */
[----:B------:R-:W-:-:S03]  /*1fb0*/  ULOP3.LUT UR10, UR10, 0x1000000, URZ, 0xfc, !UPT ;  /* 0x010000000a0a7892 */ /* 0x000fc6000f8efc3f */
[----:B------:R-:W-:Y:S01]  /*1fc0*/  FFMA.FTZ R172, R171, UR14, -R208 ;  /* 0x0000000eabac7c23 */ /* 0x000fe200080108d0 */
[----:B------:R-:W-:Y:S01]  /*1fd0*/  UIMAD UR10, UR6, 0x300, UR10 ;  /* 0x00000300060a78a4 */ /* 0x000fe2000f8e020a */
[----:B------:R-:W-:Y:S01]  /*1fe0*/  MUFU.TANH R155, R155 ;  /* 0x0000009b009b7308 */ /* 0x000fe20000002400 */
[----:B-1----:R-:W-:-:S05]  /*1ff0*/  FSEL R164, R9, -INF , P1 ;  /* 0xff80000009a47808 */ /* 0x002fca0000800000 */
[----:B------:R-:W-:Y:S02]  /*2000*/  FFMA.FTZ R164, R164, UR14, -R217 ;  /* 0x0000000ea4a47c23 */ /* 0x000fe400080108d9 */
[----:B------:R-:W-:Y:S01]  /*2010*/  MUFU.TANH R153, R153 ;  /* 0x0000009900997308 */ /* 0x000fe20000002400 */
[C---:B--2---:R-:W-:Y:S01]  /*2020*/  FSEL R181, R154.reuse, -INF , P1 ;  /* 0xff8000009ab57808 */ /* 0x044fe20000800000 */
[----:B------:R-:W-:-:S04]  /*2030*/  FFMA.FTZ R154, -R154, R154, 1 ;  /* 0x3f8000009a9a7423 */ /* 0x000fc8000001019a */
[----:B------:R-:W-:Y:S02]  /*2040*/  FFMA.FTZ R208, R181, UR14, -R208 ;  /* 0x0000000eb5d07c23 */ /* 0x000fe400080108d0 */
[----:B------:R-:W-:Y:S08]  /*2050*/  MUFU.EX2 R226, R226 ;  /* 0x000000e200e27308 */ /* 0x000ff00000000800 */
[----:B------:R-:W1:Y:S08]  /*2060*/  MUFU.TANH R10, R10 ;  /* 0x0000000a000a7308 */ /* 0x000e700000002400 */
[----:B------:R-:W2:Y:S08]  /*2070*/  MUFU.TANH R11, R11 ;  /* 0x0000000b000b7308 */ /* 0x000eb00000002400 */
[----:B------:R-:W-:Y:S01]  /*2080*/  MUFU.TANH R157, R157 ;  /* 0x0000009d009d7308 */ /* 0x000fe20000002400 */
[----:B-1----:R-:W-:Y:S01]  /*2090*/  FSEL R161, R10, -INF , P2 ;  /* 0xff8000000aa17808 */ /* 0x002fe20001000000 */
[----:B------:R-:W-:-:S02]  /*20a0*/  WARPGROUP.DEPBAR.LE gsb0, 0x0 ;  /* 0x00008000000079c5 */ /* 0x000fc40000010000 */
[----:B------:R-:W-:Y:S02]  /*20b0*/  WARPGROUP.ARRIVE ;  /* 0x00000000000079c5 */ /* 0x000fe40000000000 */
[----:B------:R-:W-:Y:S02]  /*20c0*/  FFMA.FTZ R161, R161, UR14, -R218 ;  /* 0x0000000ea1a17c23 */ /* 0x000fe400080108da */
[----:B------:R-:W1:Y:S01]  /*20d0*/  MUFU.EX2 R183, R183 ;  /* 0x000000b700b77308 */ /* 0x000e620000000800 */
[----:B--2---:R-:W-:Y:S01]  /*20e0*/  FSEL R160, R11, -INF , P2 ;  /* 0xff8000000ba07808 */ /* 0x004fe20001000000 */
[----:B------:R-:W-:Y:S01]  /*20f0*/  HGMMA.64x64x16.F32.BF16 R120, R196, gdesc[UR16], R120, gsb0 ;  /* 0x00e00010c4787df0 */ /* 0x000fe20008001878 */
[----:B------:R-:W-:Y:S01]  /*2100*/  UMOV UR18, UR16 ;  /* 0x0000001000127c82 */ /* 0x000fe20008000000 */
[----:B------:R-:W-:Y:S01]  /*2110*/  UMOV UR19, 0x80000020 ;  /* 0x8000002000137882 */ /* 0x000fe20000000000 */
[----:B------:R-:W-:Y:S01]  /*2120*/  UIADD3 UR16, UR12, 0x102, URZ ;  /* 0x000001020c107890 */ /* 0x000fe2000fffe03f */
[----:B------:R-:W-:-:S02]  /*2130*/  FFMA.FTZ R160, R160, UR14, -R219 ;  /* 0x0000000ea0a07c23 */ /* 0x000fc400080108db */
[----:B------:R-:W2:Y:S08]  /*2140*/  MUFU.TANH R156, R156 ;  /* 0x0000009c009c7308 */ /* 0x000eb00000002400 */
[----:B------:R-:W-:Y:S08]  /*2150*/  MUFU.EX2 R164, R164 ;  /* 0x000000a400a47308 */ /* 0x000ff00000000800 */
[----:B------:R-:W3:Y:S08]  /*2160*/  MUFU.TANH R158, R158 ;  /* 0x0000009e009e7308 */ /* 0x000ef00000002400 */
[----:B------:R-:W-:Y:S08]  /*2170*/  MUFU.TANH R159, R159 ;  /* 0x0000009f009f7308 */ /* 0x000ff00000002400 */
[----:B------:R-:W-:Y:S08]  /*2180*/  MUFU.TANH R163, R163 ;  /* 0x000000a300a37308 */ /* 0x000ff00000002400 */
[----:B------:R-:W-:Y:S08]  /*2190*/  MUFU.TANH R165, R165 ;  /* 0x000000a500a57308 */ /* 0x000ff00000002400 */
[----:B------:R-:W3:Y:S08]  /*21a0*/  MUFU.EX2 R162, R162 ;  /* 0x000000a200a27308 */ /* 0x000ef00000000800 */
[----:B------:R-:W3:Y:S08]  /*21b0*/  MUFU.EX2 R161, R161 ;  /* 0x000000a100a17308 */ /* 0x000ef00000000800 */
[----:B------:R-:W-:Y:S01]  /*21c0*/  MUFU.EX2 R160, R160 ;  /* 0x000000a000a07308 */ /* 0x000fe20000000800 */
[----:B------:R-:W-:-:S02]  /*21d0*/  WARPGROUP.DEPBAR.LE gsb0, 0x0 ;  /* 0x00008000000079c5 */ /* 0x000fc40000010000 */
[----:B----4-:R-:W-:-:S05]  /*21e0*/  WARPGROUP.ARRIVE ;  /* 0x00000000000079c5 */ /* 0x010fca0000000000 */
[----:B------:R-:W4:Y:S01]  /*21f0*/  MUFU.EX2 R168, R168 ;  /* 0x000000a800a87308 */ /* 0x000f220000000800 */
[----:B------:R-:W-:Y:S01]  /*2200*/  HGMMA.64x64x16.F32.BF16 R120, R188, gdesc[UR16], R120, gsb0 ;  /* 0x00e00010bc787df0 */ /* 0x000fe20008001878 */
[----:B------:R-:W-:Y:S01]  /*2210*/  UMOV UR18, UR16 ;  /* 0x0000001000127c82 */ /* 0x000fe20008000000 */
[----:B------:R-:W-:Y:S01]  /*2220*/  UMOV UR19, 0x80000020 ;  /* 0x8000002000137882 */ /* 0x000fe20000000000 */
[----:B------:R-:W-:-:S04]  /*2230*/  UIADD3 UR16, UR12, 0x200, URZ ;  /* 0x000002000c107890 */ /* 0x000fc8000fffe03f */
[----:B------:R-:W4:Y:S01]  /*2240*/  MUFU.TANH R169, R169 ;  /* 0x000000a900a97308 */ /* 0x000f220000002400 */
[----:B------:R-:W-:-:S07]  /*2250*/  UIADD3 UR12, UR12, 0x202, URZ ;  /* 0x000002020c0c7890 */ /* 0x000fce000fffe03f */
[----:B------:R-:W4:Y:S08]  /*2260*/  MUFU.TANH R220, R220 ;  /* 0x000000dc00dc7308 */ /* 0x000f300000002400 */
[----:B------:R-:W-:Y:S08]  /*2270*/  MUFU.TANH R222, R222 ;  /* 0x000000de00de7308 */ /* 0x000ff00000002400 */
[----:B------:R-:W4:Y:S08]  /*2280*/  MUFU.TANH R176, R176 ;  /* 0x000000b000b07308 */ /* 0x000f300000002400 */
[----:B------:R-:W-:Y:S08]  /*2290*/  MUFU.TANH R224, R224 ;  /* 0x000000e000e07308 */ /* 0x000ff00000002400 */
[----:B------:R-:W-:Y:S08]  /*22a0*/  MUFU.TANH R175, R175 ;  /* 0x000000af00af7308 */ /* 0x000ff00000002400 */
[----:B------:R-:W-:Y:S08]  /*22b0*/  MUFU.TANH R177, R177 ;  /* 0x000000b100b17308 */ /* 0x000ff00000002400 */
[----:B------:R-:W-:Y:S08]  /*22c0*/  MUFU.TANH R179, R179 ;  /* 0x000000b300b37308 */ /* 0x000ff00000002400 */
[----:B------:R-:W4:Y:S08]  /*22d0*/  MUFU.TANH R180, R180 ;  /* 0x000000b400b47308 */ /* 0x000f300000002400 */
[----:B------:R-:W-:Y:S01]  /*22e0*/  MUFU.EX2 R172, R172 ;  /* 0x000000ac00ac7308 */ /* 0x000fe20000000800 */
[----:B------:R-:W-:-:S02]  /*22f0*/  WARPGROUP.DEPBAR.LE gsb0, 0x0 ;  /* 0x00008000000079c5 */ /* 0x000fc40000010000 */
[----:B------:R-:W-:-:S05]  /*2300*/  WARPGROUP.ARRIVE ;  /* 0x00000000000079c5 */ /* 0x000fca0000000000 */
[----:B------:R-:W-:Y:S01]  /*2310*/  MUFU.TANH R182, R182 ;  /* 0x000000b600b67308 */ /* 0x000fe20000002400 */
[----:B------:R-:W-:Y:S01]  /*2320*/  HGMMA.64x64x16.F32.BF16 R120, R200, gdesc[UR16], R120, gsb0 ;  /* 0x00e00010c8787df0 */ /* 0x000fe20008001878 */
[----:B------:R-:W-:Y:S01]  /*2330*/  UMOV UR18, UR16 ;  /* 0x0000001000127c82 */ /* 0x000fe20008000000 */
[----:B------:R-:W-:Y:S01]  /*2340*/  UMOV UR19, 0x80000020 ;  /* 0x8000002000137882 */ /* 0x000fe20000000000 */
[----:B------:R-:W-:-:S04]  /*2350*/  UIADD3 UR16, UR10, 0xc0, URZ ;  /* 0x000000c00a107890 */ /* 0x000fc8000fffe03f */
[----:B------:R-:W4:Y:S08]  /*2360*/  MUFU.TANH R223, R223 ;  /* 0x000000df00df7308 */ /* 0x000f300000002400 */
[----:B------:R-:W4:Y:S08]  /*2370*/  MUFU.TANH R221, R221 ;  /* 0x000000dd00dd7308 */ /* 0x000f300000002400 */
[----:B------:R-:W-:Y:S08]  /*2380*/  MUFU.TANH R225, R225 ;  /* 0x000000e100e17308 */ /* 0x000ff00000002400 */
[----:B------:R-:W-:Y:S08]  /*2390*/  MUFU.TANH R227, R227 ;  /* 0x000000e300e37308 */ /* 0x000ff00000002400 */
[----:B------:R-:W4:Y:S01]  /*23a0*/  MUFU.EX2 R173, R173 ;  /* 0x000000ad00ad7308 */ /* 0x000f220000000800 */
[----:B------:R-:W-:-:S02]  /*23b0*/  WARPGROUP.DEPBAR.LE gsb0, 0x0 ;  /* 0x00008000000079c5 */ /* 0x000fc40000010000 */
[----:B-----5:R-:W-:-:S06]  /*23c0*/  WARPGROUP.ARRIVE ;  /* 0x00000000000079c5 */ /* 0x020fcc0000000000 */
[----:B------:R-:W-:Y:S01]  /*23d0*/  HGMMA.64x64x16.F32.BF16 R120, R192, gdesc[UR16], R120, gsb0 ;  /* 0x00e00010c0787df0 */ /* 0x000fe20008001878 */
[----:B------:R-:W-:Y:S01]  /*23e0*/  UMOV UR18, UR12 ;  /* 0x0000000c00127c82 */ /* 0x000fe20008000000 */
[----:B------:R-:W-:Y:S01]  /*23f0*/  UMOV UR19, 0x80000020 ;  /* 0x8000002000137882 */ /* 0x000fe20000000000 */
[----:B------:R-:W-:Y:S01]  /*2400*/  UIADD3 UR12, UR10, 0x40, URZ ;  /* 0x000000400a0c7890 */ /* 0x000fe2000fffe03f */
[----:B------:R-:W-:Y:S02]  /*2410*/  WARPGROUP.DEPBAR.LE gsb0, 0x0 ;  /* 0x00008000000079c5 */ /* 0x000fe40000010000 */
[----:B------:R-:W-:-:S06]  /*2420*/  WARPGROUP.ARRIVE ;  /* 0x00000000000079c5 */ /* 0x000fcc0000000000 */
[----:B------:R-:W-:Y:S01]  /*2430*/  HGMMA.64x64x16.F32.BF16 R120, R204, gdesc[UR16], R120, gsb0 ;  /* 0x00e00010cc787df0 */ /* 0x000fe20008001878 */
[----:B------:R-:W-:Y:S01]  /*2440*/  UMOV UR18, UR10 ;  /* 0x0000000a00127c82 */ /* 0x000fe20008000000 */
[----:B------:R-:W-:Y:S01]  /*2450*/  UMOV UR19, 0x80000020 ;  /* 0x8000002000137882 */ /* 0x000fe20000000000 */
[----:B------:R-:W-:Y:S02]  /*2460*/  WARPGROUP.DEPBAR.LE gsb0, 0x0 ;  /* 0x00008000000079c5 */ /* 0x000fe40000010000 */
[----:B------:R-:W5:Y:S04]  /*2470*/  LDS.64 R166, [R5+0x1e200] ;  /* 0x01e2000005a67984 */ /* 0x000f680000000a00 */
[----:B------:R-:W4:Y:S01]  /*2480*/  LDS.64 R170, [R5+0x1e220] ;  /* 0x01e2200005aa7984 */ /* 0x000f220000000a00 */
[--C-:B-----5:R-:W-:Y:S01]  /*2490*/  FADD.FTZ R217, R120, -R166.reuse ;  /* 0x800000a678d97221 */ /* 0x120fe20000010000 */
[----:B------:R-:W-:Y:S01]  /*24a0*/  FADD.FTZ R181, R122, -R166 ;  /* 0x800000a67ab57221 */ /* 0x000fe20000010000 */
[----:B------:R-:W-:Y:S01]  /*24b0*/  FSEL R122, R155, -INF , P1 ;  /* 0xff8000009b7a7808 */ /* 0x000fe20000800000 */
[--C-:B------:R-:W-:Y:S01]  /*24c0*/  FADD.FTZ R178, R121, -R167.reuse ;  /* 0x800000a779b27221 */ /* 0x100fe20000010000 */
[----:B------:R-:W-:Y:S01]  /*24d0*/  FSEL R120, R153, -INF , P2 ;  /* 0xff80000099787808 */ /* 0x000fe20001000000 */
[----:B------:R-:W-:Y:S01]  /*24e0*/  FMUL.FTZ R217, R226, R217 ;  /* 0x000000d9e2d97220 */ /* 0x000fe20000410000 */
[----:B------:R-:W-:Y:S01]  /*24f0*/  FADD.FTZ R219, R123, -R167 ;  /* 0x800000a77bdb7221 */ /* 0x000fe20000010000 */
[--C-:B------:R-:W-:Y:S01]  /*2500*/  FFMA.FTZ R216, R122, UR14, -R209.reuse ;  /* 0x0000000e7ad87c23 */ /* 0x100fe200080108d1 */
[----:B------:R-:W-:Y:S01]  /*2510*/  FFMA.FTZ R122, -R7, R7, 1 ;  /* 0x3f800000077a7423 */ /* 0x000fe20000010107 */
[----:B------:R-:W-:Y:S01]  /*2520*/  FMUL.FTZ R121, R6, R217 ;  /* 0x000000d906797220 */ /* 0x000fe20000410000 */
[----:B------:R-:W-:Y:S01]  /*2530*/  FFMA.FTZ R120, R120, UR14, -R209 ;  /* 0x0000000e78787c23 */ /* 0x000fe200080108d1 */
[----:B-1----:R-:W-:Y:S01]  /*2540*/  FMUL.FTZ R7, R183, R178 ;  /* 0x000000b2b7077220 */ /* 0x002fe20000410000 */
[----:B------:R-:W-:Y:S01]  /*2550*/  FSEL R6, R157, -INF , P2 ;  /* 0xff8000009d067808 */ /* 0x000fe20001000000 */
[----:B------:R1:W5:Y:S01]  /*2560*/  MUFU.EX2 R166, R208 ;  /* 0x000000d000a67308 */ /* 0x0003620000000800 */
[----:B--2---:R-:W-:Y:S01]  /*2570*/  FSEL R123, R156, -INF , P2 ;  /* 0xff8000009c7b7808 */ /* 0x004fe20001000000 */
[----:B------:R-:W-:Y:S01]  /*2580*/  FMUL.FTZ R122, R122, R7 ;  /* 0x000000077a7a7220 */ /* 0x000fe20000410000 */
[----:B---3--:R-:W-:Y:S01]  /*2590*/  FSEL R209, R158, -INF , P1 ;  /* 0xff8000009ed17808 */ /* 0x008fe20000800000 */
[----:B----4-:R-:W-:Y:S01]  /*25a0*/  FADD.FTZ R218, R124, -R170 ;  /* 0x800000aa7cda7221 */ /* 0x010fe20000010000 */
[----:B------:R-:W-:Y:S01]  /*25b0*/  FMUL.FTZ R181, R162, R181 ;  /* 0x000000b5a2b57220 */ /* 0x000fe20000410000 */
[--C-:B------:R-:W-:Y:S01]  /*25c0*/  FFMA.FTZ R178, R123, UR14, -R212.reuse ;  /* 0x0000000e7bb27c23 */ /* 0x100fe200080108d4 */
[----:B------:R-:W-:Y:S01]  /*25d0*/  FFMA.FTZ R123, -R9, R9, 1 ;  /* 0x3f800000097b7423 */ /* 0x000fe20000010109 */
[----:B------:R2:W3:Y:S01]  /*25e0*/  MUFU.EX2 R174, R120 ;  /* 0x0000007800ae7308 */ /* 0x0004e20000000800 */
[----:B-1----:R-:W-:Y:S01]  /*25f0*/  FFMA.FTZ R208, -R8, R8, 1 ;  /* 0x3f80000008d07423 */ /* 0x002fe20000010108 */
[----:B------:R-:W-:Y:S01]  /*2600*/  FMUL.FTZ R8, R164, R219 ;  /* 0x000000dba4087220 */ /* 0x000fe20000410000 */
[----:B------:R-:W-:Y:S01]  /*2610*/  FFMA.FTZ R212, R209, UR14, -R212 ;  /* 0x0000000ed1d47c23 */ /* 0x000fe200080108d4 */
[----:B------:R-:W-:Y:S01]  /*2620*/  FSEL R209, R163, -INF , P2 ;  /* 0xff800000a3d17808 */ /* 0x000fe20001000000 */
[----:B------:R-:W-:Y:S01]  /*2630*/  FADD.FTZ R9, R126, -R170 ;  /* 0x800000aa7e097221 */ /* 0x000fe20000010000 */
[----:B------:R-:W-:Y:S01]  /*2640*/  FMUL.FTZ R123, R123, R8 ;  /* 0x000000087b7b7220 */ /* 0x000fe20000410000 */
[----:B------:R-:W-:Y:S01]  /*2650*/  FSEL R8, R159, -INF , P1 ;  /* 0xff8000009f087808 */ /* 0x000fe20000800000 */
[----:B------:R1:W4:Y:S01]  /*2660*/  MUFU.EX2 R167, R216 ;  /* 0x000000d800a77308 */ /* 0x0003220000000800 */
[----:B--2---:R-:W-:Y:S01]  /*2670*/  FFMA.FTZ R120, R6, UR14, -R213 ;  /* 0x0000000e06787c23 */ /* 0x004fe200080108d5 */
[--C-:B------:R-:W-:Y:S01]  /*2680*/  FFMA.FTZ R217, R209, UR14, -R20.reuse ;  /* 0x0000000ed1d97c23 */ /* 0x100fe20008010814 */
[----:B------:R-:W2:Y:S01]  /*2690*/  LDS.64 R6, [R5+0x1e240] ;  /* 0x01e2400005067984 */ /* 0x000ea20000000a00 */
[----:B------:R-:W-:Y:S01]  /*26a0*/  FFMA.FTZ R170, -R10, R10, 1 ;  /* 0x3f8000000aaa7423 */ /* 0x000fe2000001010a */
[----:B------:R-:W-:Y:S01]  /*26b0*/  FMUL.FTZ R209, R161, R218 ;  /* 0x000000daa1d17220 */ /* 0x000fe20000410000 */
[----:B------:R-:W-:Y:S01]  /*26c0*/  FADD.FTZ R219, R125, -R171 ;  /* 0x800000ab7ddb7221 */ /* 0x000fe20000010000 */
[----:B------:R-:W-:Y:S01]  /*26d0*/  FMUL.FTZ R208, R208, R181 ;  /* 0x000000b5d0d07220 */ /* 0x000fe20000410000 */
[----:B------:R5:W-:Y:S01]  /*26e0*/  MUFU.EX2 R124, R120 ;  /* 0x00000078007c7308 */ /* 0x000be20000000800 */
[----:B-1----:R-:W-:Y:S01]  /*26f0*/  FFMA.FTZ R216, R8, UR14, -R213 ;  /* 0x0000000e08d87c23 */ /* 0x002fe200080108d5 */
[----:B------:R-:W-:Y:S01]  /*2700*/  FSEL R8, R165, -INF , P2 ;  /* 0xff800000a5087808 */ /* 0x000fe20001000000 */
[----:B------:R-:W-:Y:S01]  /*2710*/  FMUL.FTZ R170, R170, R209 ;  /* 0x000000d1aaaa7220 */ /* 0x000fe20000410000 */
[----:B------:R-:W-:Y:S01]  /*2720*/  FMUL.FTZ R9, R168, R9 ;  /* 0x00000009a8097220 */ /* 0x000fe20000410000 */
[----:B------:R-:W-:Y:S01]  /*2730*/  FFMA.FTZ R209, -R11, R11, 1 ;  /* 0x3f8000000bd17423 */ /* 0x000fe2000001010b */
[----:B------:R-:W-:Y:S01]  /*2740*/  FSEL R213, R169, -INF , P1 ;  /* 0xff800000a9d57808 */ /* 0x000fe20000800000 */
[----:B------:R-:W-:Y:S01]  /*2750*/  FADD.FTZ R218, R127, -R171 ;  /* 0x800000ab7fda7221 */ /* 0x000fe20000010000 */
[----:B------:R1:W-:Y:S01]  /*2760*/  MUFU.EX2 R181, R212 ;  /* 0x000000d400b57308 */ /* 0x0003e20000000800 */
[--C-:B-----5:R-:W-:Y:S01]  /*2770*/  FFMA.FTZ R120, R8, UR14, -R21.reuse ;  /* 0x0000000e08787c23 */ /* 0x120fe20008010815 */
[----:B------:R-:W-:Y:S01]  /*2780*/  FMUL.FTZ R8, R160, R219 ;  /* 0x000000dba0087220 */ /* 0x000fe20000410000 */
[----:B------:R-:W-:Y:S01]  /*2790*/  FSEL R126, R220, -INF , P1 ;  /* 0xff800000dc7e7808 */ /* 0x000fe20000800000 */
[----:B------:R-:W-:Y:S01]  /*27a0*/  FFMA.FTZ R213, R213, UR14, -R20 ;  /* 0x0000000ed5d57c23 */ /* 0x000fe20008010814 */
[----:B------:R-:W-:Y:S01]  /*27b0*/  FFMA.FTZ R171, -R13, R13, 1 ;  /* 0x3f8000000dab7423 */ /* 0x000fe2000001010d */
[----:B------:R-:W-:Y:S01]  /*27c0*/  FMUL.FTZ R209, R209, R8 ;  /* 0x00000008d1d17220 */ /* 0x000fe20000410000 */
[----:B------:R-:W-:Y:S01]  /*27d0*/  FSEL R13, R176, -INF , P2 ;  /* 0xff800000b00d7808 */ /* 0x000fe20001000000 */
[----:B------:R-:W-:Y:S01]  /*27e0*/  MUFU.EX2 R20, R217 ;  /* 0x000000d900147308 */ /* 0x000fe20000000800 */
[----:B-1----:R-:W-:Y:S01]  /*27f0*/  FFMA.FTZ R212, -R12, R12, 1 ;  /* 0x3f8000000cd47423 */ /* 0x002fe2000001010c */
[----:B------:R-:W-:Y:S01]  /*2800*/  FFMA.FTZ R126, R126, UR14, -R21 ;  /* 0x0000000e7e7e7c23 */ /* 0x000fe20008010815 */
[----:B------:R-:W-:Y:S01]  /*2810*/  FFMA.FTZ R153, -R153, R153, 1 ;  /* 0x3f80000099997423 */ /* 0x000fe20000010199 */
[----:B------:R-:W-:Y:S01]  /*2820*/  FFMA.FTZ R12, R13, UR14, -R210 ;  /* 0x0000000e0d0c7c23 */ /* 0x000fe200080108d2 */
[----:B------:R-:W-:Y:S01]  /*2830*/  FMUL.FTZ R212, R212, R9 ;  /* 0x00000009d4d47220 */ /* 0x000fe20000410000 */
[----:B------:R-:W-:Y:S01]  /*2840*/  FSEL R13, R180, -INF , P2 ;  /* 0xff800000b40d7808 */ /* 0x000fe20001000000 */
[----:B------:R-:W1:Y:S01]  /*2850*/  LDS.64 R8, [R5+0x1e260] ;  /* 0x01e2600005087984 */ /* 0x000e620000000a00 */
[----:B------:R5:W-:Y:S01]  /*2860*/  MUFU.EX2 R21, R213 ;  /* 0x000000d500157308 */ /* 0x000be20000000800 */
[----:B------:R-:W-:Y:S01]  /*2870*/  FSEL R127, R223, -INF , P1 ;  /* 0xff800000df7f7808 */ /* 0x000fe20000800000 */
[----:B------:R-:W-:Y:S01]  /*2880*/  FFMA.FTZ R163, -R163, R163, 1 ;  /* 0x3f800000a3a37423 */ /* 0x000fe200000101a3 */
[----:B------:R-:W-:Y:S01]  /*2890*/  FSEL R125, R221, -INF , P2 ;  /* 0xff800000dd7d7808 */ /* 0x000fe20001000000 */
[----:B------:R-:W-:Y:S01]  /*28a0*/  FFMA.FTZ R159, -R159, R159, 1 ;  /* 0x3f8000009f9f7423 */ /* 0x000fe2000001019f */
[----:B------:R-:W-:Y:S01]  /*28b0*/  FFMA.FTZ R221, -R221, R221, 1 ;  /* 0x3f800000dddd7423 */ /* 0x000fe200000101dd */
[--C-:B------:R-:W-:Y:S01]  /*28c0*/  FFMA.FTZ R127, R127, UR14, -R214.reuse ;  /* 0x0000000e7f7f7c23 */ /* 0x100fe200080108d6 */
[----:B------:R-:W-:Y:S01]  /*28d0*/  FMUL.FTZ R218, R173, R218 ;  /* 0x000000daadda7220 */ /* 0x000fe20000410000 */
[----:B------:R-:W1:Y:S01]  /*28e0*/  MUFU.EX2 R178, R178 ;  /* 0x000000b200b27308 */ /* 0x000e620000000800 */
[----:B-----5:R-:W-:Y:S01]  /*28f0*/  FSEL R213, R224, -INF , P1 ;  /* 0xff800000e0d57808 */ /* 0x020fe20000800000 */
[----:B------:R-:W-:Y:S01]  /*2900*/  FFMA.FTZ R125, R125, UR14, -R214 ;  /* 0x0000000e7d7d7c23 */ /* 0x000fe200080108d6 */
[--C-:B--2---:R-:W-:Y:S01]  /*2910*/  FADD.FTZ R217, R128, -R6.reuse ;  /* 0x8000000680d97221 */ /* 0x104fe20000010000 */
[----:B------:R-:W-:Y:S01]  /*2920*/  FADD.FTZ R219, R130, -R6 ;  /* 0x8000000682db7221 */ /* 0x000fe20000010000 */
[----:B------:R-:W-:Y:S01]  /*2930*/  FSEL R128, R222, -INF , P2 ;  /* 0xff800000de807808 */ /* 0x000fe20001000000 */
[----:B------:R-:W-:Y:S01]  /*2940*/  FFMA.FTZ R213, R213, UR14, -R210 ;  /* 0x0000000ed5d57c23 */ /* 0x000fe200080108d2 */
[----:B------:R-:W-:Y:S01]  /*2950*/  FSEL R6, R175, -INF , P1 ;  /* 0xff800000af067808 */ /* 0x000fe20000800000 */
[--C-:B------:R-:W-:Y:S01]  /*2960*/  FADD.FTZ R129, R129, -R7.reuse ;  /* 0x8000000781817221 */ /* 0x100fe20000010000 */
[----:B------:R-:W-:Y:S01]  /*2970*/  FADD.FTZ R210, R131, -R7 ;  /* 0x8000000783d27221 */ /* 0x000fe20000010000 */
[--C-:B------:R-:W-:Y:S01]  /*2980*/  FFMA.FTZ R128, R128, UR14, -R215.reuse ;  /* 0x0000000e80807c23 */ /* 0x100fe200080108d7 */
[----:B------:R2:W5:Y:S01]  /*2990*/  MUFU.EX2 R11, R120 ;  /* 0x00000078000b7308 */ /* 0x0005620000000800 */
[----:B------:R-:W-:Y:S01]  /*29a0*/  FFMA.FTZ R215, R6, UR14, -R215 ;  /* 0x0000000e06d77c23 */ /* 0x000fe200080108d7 */
[C---:B------:R-:W-:Y:S01]  /*29b0*/  FSEL R130, R177.reuse, -INF , P2 ;  /* 0xff800000b1827808 */ /* 0x040fe20001000000 */
[----:B------:R-:W5:Y:S01]  /*29c0*/  LDS.64 R6, [R5+0x1e280] ;  /* 0x01e2800005067984 */ /* 0x000f620000000a00 */
[----:B------:R-:W-:Y:S01]  /*29d0*/  FMUL.FTZ R217, R172, R217 ;  /* 0x000000d9acd97220 */ /* 0x000fe20000410000 */
[----:B------:R-:W-:Y:S01]  /*29e0*/  FMUL.FTZ R219, R166, R219 ;  /* 0x000000dba6db7220 */ /* 0x000fe20000410000 */
[----:B------:R-:W-:Y:S01]  /*29f0*/  FFMA.FTZ R177, -R177, R177, 1 ;  /* 0x3f800000b1b17423 */ /* 0x000fe200000101b1 */
[--C-:B------:R-:W-:Y:S01]  /*2a00*/  FFMA.FTZ R130, R130, UR14, -R211.reuse ;  /* 0x0000000e82827c23 */ /* 0x100fe200080108d3 */
[----:B------:R-:W-:Y:S01]  /*2a10*/  FMUL.FTZ R152, R152, R217 ;  /* 0x000000d998987220 */ /* 0x000fe20000410000 */
[----:B--2---:R-:W-:Y:S01]  /*2a20*/  FSEL R120, R179, -INF , P1 ;  /* 0xff800000b3787808 */ /* 0x004fe20000800000 */
[----:B------:R-:W-:Y:S01]  /*2a30*/  FMUL.FTZ R131, R154, R219 ;  /* 0x000000db9a837220 */ /* 0x000fe20000410000 */
[----:B---3--:R-:W-:Y:S01]  /*2a40*/  FMUL.FTZ R154, R174, R129 ;  /* 0x00000081ae9a7220 */ /* 0x008fe20000410000 */
[----:B------:R-:W-:Y:S01]  /*2a50*/  FSEL R129, R182, -INF , P1 ;  /* 0xff800000b6817808 */ /* 0x000fe20000800000 */
[----:B------:R-:W2:Y:S01]  /*2a60*/  MUFU.EX2 R126, R126 ;  /* 0x0000007e007e7308 */ /* 0x000ea20000000800 */
[----:B------:R-:W-:Y:S01]  /*2a70*/  FFMA.FTZ R211, R120, UR14, -R211 ;  /* 0x0000000e78d37c23 */ /* 0x000fe200080108d3 */
[--C-:B------:R-:W-:Y:S01]  /*2a80*/  FFMA.FTZ R120, R13, UR14, -R14.reuse ;  /* 0x0000000e0d787c23 */ /* 0x100fe2000801080e */
[----:B------:R-:W-:Y:S01]  /*2a90*/  FMUL.FTZ R153, R153, R154 ;  /* 0x0000009a99997220 */ /* 0x000fe20000410000 */
[----:B------:R-:W-:Y:S01]  /*2aa0*/  FFMA.FTZ R154, -R155, R155, 1 ;  /* 0x3f8000009b9a7423 */ /* 0x000fe2000001019b */
[----:B----4-:R-:W-:Y:S01]  /*2ab0*/  FMUL.FTZ R155, R167, R210 ;  /* 0x000000d2a79b7220 */ /* 0x010fe20000410000 */
[----:B------:R-:W-:Y:S01]  /*2ac0*/  FFMA.FTZ R210, R129, UR14, -R14 ;  /* 0x0000000e81d27c23 */ /* 0x000fe2000801080e */
[--C-:B-1----:R-:W-:Y:S01]  /*2ad0*/  FADD.FTZ R13, R132, -R8.reuse ;  /* 0x80000008840d7221 */ /* 0x102fe20000010000 */
[----:B------:R-:W-:Y:S01]  /*2ae0*/  FADD.FTZ R132, R134, -R8 ;  /* 0x8000000886847221 */ /* 0x000fe20000010000 */
[--C-:B------:R-:W-:Y:S01]  /*2af0*/  FADD.FTZ R133, R133, -R9.reuse ;  /* 0x8000000985857221 */ /* 0x100fe20000010000 */
[----:B------:R-:W-:Y:S01]  /*2b00*/  FADD.FTZ R217, R135, -R9 ;  /* 0x8000000987d97221 */ /* 0x000fe20000010000 */
[----:B------:R-:W-:Y:S01]  /*2b10*/  FMUL.FTZ R13, R178, R13 ;  /* 0x0000000db20d7220 */ /* 0x000fe20000410000 */
[----:B------:R-:W1:Y:S01]  /*2b20*/  LDS.64 R8, [R5+0x1e2a0] ;  /* 0x01e2a00005087984 */ /* 0x000e620000000a00 */
[----:B------:R-:W-:Y:S01]  /*2b30*/  FFMA.FTZ R134, -R156, R156, 1 ;  /* 0x3f8000009c867423 */ /* 0x000fe2000001019c */
[----:B------:R3:W-:Y:S01]  /*2b40*/  MUFU.EX2 R129, R12 ;  /* 0x0000000c00817308 */ /* 0x0007e20000000800 */
[----:B------:R-:W-:Y:S01]  /*2b50*/  FMUL.FTZ R154, R154, R155 ;  /* 0x0000009b9a9a7220 */ /* 0x000fe20000410000 */
[----:B------:R-:W-:Y:S01]  /*2b60*/  FFMA.FTZ R155, -R158, R158, 1 ;  /* 0x3f8000009e9b7423 */ /* 0x000fe2000001019e */
[----:B------:R-:W-:Y:S01]  /*2b70*/  FMUL.FTZ R134, R134, R13 ;  /* 0x0000000d86867220 */ /* 0x000fe20000410000 */
[----:B------:R-:W-:Y:S01]  /*2b80*/  FMUL.FTZ R132, R181, R132 ;  /* 0x00000084b5847220 */ /* 0x000fe20000410000 */
[----:B------:R-:W-:Y:S01]  /*2b90*/  FFMA.FTZ R135, -R157, R157, 1 ;  /* 0x3f8000009d877423 */ /* 0x000fe2000001019d */
[----:B------:R-:W-:Y:S01]  /*2ba0*/  FSEL R156, R225, -INF , P2 ;  /* 0xff800000e19c7808 */ /* 0x000fe20001000000 */
[----:B------:R-:W-:Y:S01]  /*2bb0*/  FFMA.FTZ R179, -R179, R179, 1 ;  /* 0x3f800000b3b37423 */ /* 0x000fe200000101b3 */
[----:B------:R-:W-:Y:S01]  /*2bc0*/  FMUL.FTZ R155, R155, R132 ;  /* 0x000000849b9b7220 */ /* 0x000fe20000410000 */
[----:B---3--:R-:W3:Y:S01]  /*2bd0*/  LDS.64 R12, [R5+0x1e2c0] ;  /* 0x01e2c000050c7984 */ /* 0x008ee20000000a00 */
[----:B------:R4:W2:Y:S01]  /*2be0*/  MUFU.EX2 R10, R216 ;  /* 0x000000d8000a7308 */ /* 0x0008a20000000800 */
[----:B------:R-:W-:Y:S01]  /*2bf0*/  FMUL.FTZ R132, R124, R133 ;  /* 0x000000857c847220 */ /* 0x000fe20000410000 */
[----:B------:R-:W-:Y:S01]  /*2c00*/  FSEL R158, R227, -INF , P1 ;  /* 0xff800000e39e7808 */ /* 0x000fe20000800000 */
[----:B------:R-:W-:Y:S01]  /*2c10*/  FFMA.FTZ R156, R156, UR14, -R15 ;  /* 0x0000000e9c9c7c23 */ /* 0x000fe2000801080f */
[----:B------:R-:W-:Y:S01]  /*2c20*/  FFMA.FTZ R180, -R180, R180, 1 ;  /* 0x3f800000b4b47423 */ /* 0x000fe200000101b4 */
[----:B------:R-:W-:Y:S01]  /*2c30*/  FMUL.FTZ R135, R135, R132 ;  /* 0x0000008487877220 */ /* 0x000fe20000410000 */
[--C-:B-----5:R-:W-:Y:S01]  /*2c40*/  FADD.FTZ R133, R136, -R6.reuse ;  /* 0x8000000688857221 */ /* 0x120fe20000010000 */
[----:B------:R-:W-:Y:S01]  /*2c50*/  FADD.FTZ R6, R138, -R6 ;  /* 0x800000068a067221 */ /* 0x000fe20000010000 */
[----:B------:R-:W5:Y:S01]  /*2c60*/  MUFU.EX2 R127, R127 ;  /* 0x0000007f007f7308 */ /* 0x000f620000000800 */
[--C-:B----4-:R-:W-:Y:S01]  /*2c70*/  FADD.FTZ R216, R137, -R7.reuse ;  /* 0x8000000789d87221 */ /* 0x110fe20000010000 */
[----:B------:R-:W-:Y:S01]  /*2c80*/  FADD.FTZ R7, R139, -R7 ;  /* 0x800000078b077221 */ /* 0x000fe20000010000 */
[----:B------:R-:W-:Y:S01]  /*2c90*/  FMUL.FTZ R132, R20, R133 ;  /* 0x0000008514847220 */ /* 0x000fe20000410000 */
[----:B------:R-:W-:Y:S01]  /*2ca0*/  FMUL.FTZ R133, R21, R6 ;  /* 0x0000000615857220 */ /* 0x000fe20000410000 */
[----:B------:R-:W-:Y:S01]  /*2cb0*/  FMUL.FTZ R157, R11, R216 ;  /* 0x000000d80b9d7220 */ /* 0x000fe20000410000 */
[----:B--2---:R-:W-:Y:S01]  /*2cc0*/  FMUL.FTZ R216, R126, R7 ;  /* 0x000000077ed87220 */ /* 0x004fe20000410000 */
[----:B------:R-:W-:Y:S01]  /*2cd0*/  FFMA.FTZ R139, -R220, R220, 1 ;  /* 0x3f800000dc8b7423 */ /* 0x000fe200000101dc */
[----:B------:R-:W2:Y:S01]  /*2ce0*/  LDS.64 R6, [R5+0x1e2e0] ;  /* 0x01e2e00005067984 */ /* 0x000ea20000000a00 */
[----:B------:R-:W4:Y:S01]  /*2cf0*/  MUFU.EX2 R14, R215 ;  /* 0x000000d7000e7308 */ /* 0x000f220000000800 */
[----:B------:R-:W-:Y:S01]  /*2d00*/  FFMA.FTZ R158, R158, UR14, -R15 ;  /* 0x0000000e9e9e7c23 */ /* 0x000fe2000801080f */
[----:B------:R-:W-:Y:S01]  /*2d10*/  FMUL.FTZ R139, R139, R216 ;  /* 0x000000d88b8b7220 */ /* 0x000fe20000410000 */
[----:B------:R-:W-:Y:S01]  /*2d20*/  FFMA.FTZ R138, -R169, R169, 1 ;  /* 0x3f800000a98a7423 */ /* 0x000fe200000101a9 */
[----:B------:R-:W-:Y:S01]  /*2d30*/  FMUL.FTZ R137, R163, R132 ;  /* 0x00000084a3897220 */ /* 0x000fe20000410000 */
[----:B------:R-:W-:Y:S01]  /*2d40*/  FMUL.FTZ R214, R10, R217 ;  /* 0x000000d90ad67220 */ /* 0x000fe20000410000 */
[----:B------:R-:W-:Y:S01]  /*2d50*/  FFMA.FTZ R182, -R182, R182, 1 ;  /* 0x3f800000b6b67423 */ /* 0x000fe200000101b6 */
[----:B------:R-:W-:Y:S01]  /*2d60*/  FMUL.FTZ R138, R138, R133 ;  /* 0x000000858a8a7220 */ /* 0x000fe20000410000 */
[----:B------:R-:W3:Y:S01]  /*2d70*/  MUFU.EX2 R128, R128 ;  /* 0x0000008000807308 */ /* 0x000ee20000000800 */
[----:B------:R-:W-:Y:S01]  /*2d80*/  FMUL.FTZ R136, R159, R214 ;  /* 0x000000d69f887220 */ /* 0x000fe20000410000 */
[----:B------:R-:W-:Y:S01]  /*2d90*/  FFMA.FTZ R214, -R165, R165, 1 ;  /* 0x3f800000a5d67423 */ /* 0x000fe200000101a5 */
[--C-:B-1----:R-:W-:Y:S01]  /*2da0*/  FADD.FTZ R216, R140, -R8.reuse ;  /* 0x800000088cd87221 */ /* 0x102fe20000010000 */
[----:B------:R-:W-:Y:S01]  /*2db0*/  FADD.FTZ R8, R142, -R8 ;  /* 0x800000088e087221 */ /* 0x000fe20000010000 */
[--C-:B------:R-:W-:Y:S01]  /*2dc0*/  FADD.FTZ R143, R143, -R9.reuse ;  /* 0x800000098f8f7221 */ /* 0x100fe20000010000 */
[----:B------:R-:W-:Y:S01]  /*2dd0*/  FADD.FTZ R141, R141, -R9 ;  /* 0x800000098d8d7221 */ /* 0x000fe20000010000 */
[----:B------:R-:W-:Y:S01]  /*2de0*/  FFMA.FTZ R142, -R175, R175, 1 ;  /* 0x3f800000af8e7423 */ /* 0x000fe200000101af */
[----:B------:R-:W-:Y:S01]  /*2df0*/  MUFU.EX2 R15, R213 ;  /* 0x000000d5000f7308 */ /* 0x000fe20000000800 */
[----:B-----5:R-:W-:Y:S01]  /*2e00*/  FMUL.FTZ R8, R127, R8 ;  /* 0x000000087f087220 */ /* 0x020fe20000410000 */
[----:B----4-:R-:W-:Y:S01]  /*2e10*/  FMUL.FTZ R143, R14, R143 ;  /* 0x0000008f0e8f7220 */ /* 0x010fe20000410000 */
[----:B------:R-:W-:Y:S01]  /*2e20*/  FFMA.FTZ R9, -R223, R223, 1 ;  /* 0x3f800000df097423 */ /* 0x000fe200000101df */
[----:B------:R-:W-:Y:S01]  /*2e30*/  FFMA.FTZ R140, -R222, R222, 1 ;  /* 0x3f800000de8c7423 */ /* 0x000fe200000101de */
[----:B------:R-:W-:Y:S01]  /*2e40*/  FFMA.FTZ R225, -R225, R225, 1 ;  /* 0x3f800000e1e17423 */ /* 0x000fe200000101e1 */
[----:B------:R-:W-:Y:S01]  /*2e50*/  FMUL.FTZ R142, R142, R143 ;  /* 0x0000008f8e8e7220 */ /* 0x000fe20000410000 */
[----:B------:R-:W-:Y:S01]  /*2e60*/  FMUL.FTZ R9, R9, R8 ;  /* 0x0000000809097220 */ /* 0x000fe20000410000 */
[----:B------:R-:W1:Y:S01]  /*2e70*/  MUFU.EX2 R125, R125 ;  /* 0x0000007d007d7308 */ /* 0x000e620000000800 */
[--C-:B---3--:R-:W-:Y:S01]  /*2e80*/  FADD.FTZ R143, R145, -R13.reuse ;  /* 0x8000000d918f7221 */ /* 0x108fe20000010000 */
[----:B------:R-:W-:Y:S01]  /*2e90*/  FADD.FTZ R147, R147, -R13 ;  /* 0x8000000d93937221 */ /* 0x000fe20000010000 */
[----:B------:R-:W-:Y:S01]  /*2ea0*/  FMUL.FTZ R141, R128, R141 ;  /* 0x0000008d808d7220 */ /* 0x000fe20000410000 */
[----:B------:R-:W-:Y:S01]  /*2eb0*/  FFMA.FTZ R145, -R224, R224, 1 ;  /* 0x3f800000e0917423 */ /* 0x000fe200000101e0 */
[----:B------:R-:W-:Y:S01]  /*2ec0*/  FFMA.FTZ R227, -R227, R227, 1 ;  /* 0x3f800000e3e37423 */ /* 0x000fe200000101e3 */
[----:B------:R-:W-:Y:S01]  /*2ed0*/  FMUL.FTZ R171, R171, R218 ;  /* 0x000000daabab7220 */ /* 0x000fe20000410000 */
[----:B------:R-:W-:Y:S01]  /*2ee0*/  FMUL.FTZ R140, R140, R141 ;  /* 0x0000008d8c8c7220 */ /* 0x000fe20000410000 */
[----:B------:R-:W3:Y:S01]  /*2ef0*/  MUFU.EX2 R132, R211 ;  /* 0x000000d300847308 */ /* 0x000ee20000000800 */
[----:B------:R-:W-:Y:S01]  /*2f00*/  FMUL.FTZ R214, R214, R157 ;  /* 0x0000009dd6d67220 */ /* 0x000fe20000410000 */
[----:B------:R-:W-:-:S02]  /*2f10*/  F2FP.BF16.F32.PACK_AB R152, R153, R152 ;  /* 0x000000989998723e */ /* 0x000fc400000010ff */
[----:B------:R-:W-:Y:S02]  /*2f20*/  F2FP.BF16.F32.PACK_AB R157, R123, R208 ;  /* 0x000000d07b9d723e */ /* 0x000fe400000010ff */
[----:B------:R-:W-:Y:S01]  /*2f30*/  F2FP.BF16.F32.PACK_AB R159, R171, R212 ;  /* 0x000000d4ab9f723e */ /* 0x000fe200000010ff */
[----:B--2---:R-:W-:Y:S01]  /*2f40*/  FADD.FTZ R148, R148, -R6 ;  /* 0x8000000694947221 */ /* 0x004fe20000010000 */
[----:B------:R-:W2:Y:S01]  /*2f50*/  MUFU.EX2 R130, R130 ;  /* 0x0000008200827308 */ /* 0x000ea20000000800 */
[----:B-1----:R-:W-:Y:S01]  /*2f60*/  FMUL.FTZ R216, R125, R216 ;  /* 0x000000d87dd87220 */ /* 0x002fe20000410000 */
[----:B------:R-:W-:Y:S01]  /*2f70*/  FADD.FTZ R149, R149, -R7 ;  /* 0x8000000795957221 */ /* 0x000fe20000010000 */
[----:B------:R-:W-:Y:S02]  /*2f80*/  F2FP.BF16.F32.PACK_AB R153, R154, R131 ;  /* 0x000000839a99723e */ /* 0x000fe400000010ff */
[----:B------:R-:W-:Y:S01]  /*2f90*/  FMUL.FTZ R5, R221, R216 ;  /* 0x000000d8dd057220 */ /* 0x000fe20000410000 */
[----:B------:R-:W-:-:S02]  /*2fa0*/  F2FP.BF16.F32.PACK_AB R154, R135, R134 ;  /* 0x00000086879a723e */ /* 0x000fc400000010ff */
[----:B------:R1:W4:Y:S01]  /*2fb0*/  MUFU.EX2 R133, R120 ;  /* 0x0000007800857308 */ /* 0x0003220000000800 */
[----:B------:R-:W-:Y:S02]  /*2fc0*/  F2FP.BF16.F32.PACK_AB R155, R136, R155 ;  /* 0x0000009b889b723e */ /* 0x000fe400000010ff */
[----:B------:R-:W-:Y:S02]  /*2fd0*/  F2FP.BF16.F32.PACK_AB R123, R173, R168 ;  /* 0x000000a8ad7b723e */ /* 0x000fe400000010ff */
[----:B------:R-:W-:Y:S02]  /*2fe0*/  F2FP.BF16.F32.PACK_AB R172, R174, R172 ;  /* 0x000000acaeac723e */ /* 0x000fe400000010ff */
[----:B------:R-:W-:Y:S01]  /*2ff0*/  F2FP.BF16.F32.PACK_AB R173, R167, R166 ;  /* 0x000000a6a7ad723e */ /* 0x000fe200000010ff */
[----:B------:R-:W5:Y:S01]  /*3000*/  MUFU.EX2 R210, R210 ;  /* 0x000000d200d27308 */ /* 0x000f620000000800 */
[--C-:B-1----:R-:W-:Y:S01]  /*3010*/  FADD.FTZ R120, R144, -R12.reuse ;  /* 0x8000000c90787221 */ /* 0x102fe20000010000 */
[----:B------:R-:W-:Y:S01]  /*3020*/  FADD.FTZ R12, R146, -R12 ;  /* 0x8000000c920c7221 */ /* 0x000fe20000010000 */
[----:B------:R-:W-:Y:S01]  /*3030*/  FFMA.FTZ R144, -R176, R176, 1 ;  /* 0x3f800000b0907423 */ /* 0x000fe200000101b0 */
[----:B---3--:R-:W-:Y:S01]  /*3040*/  FMUL.FTZ R146, R132, R147 ;  /* 0x0000009384927220 */ /* 0x008fe20000410000 */
[----:B------:R-:W-:Y:S01]  /*3050*/  FMUL.FTZ R141, R129, R120 ;  /* 0x00000078818d7220 */ /* 0x000fe20000410000 */
[----:B------:R-:W-:Y:S01]  /*3060*/  FMUL.FTZ R12, R15, R12 ;  /* 0x0000000c0f0c7220 */ /* 0x000fe20000410000 */
[----:B--2---:R-:W-:Y:S01]  /*3070*/  FMUL.FTZ R120, R130, R143 ;  /* 0x0000008f82787220 */ /* 0x004fe20000410000 */
[----:B------:R1:W2:Y:S01]  /*3080*/  MUFU.EX2 R8, R156 ;  /* 0x0000009c00087308 */ /* 0x0002a20000000800 */
[----:B------:R-:W-:Y:S01]  /*3090*/  FMUL.FTZ R144, R144, R141 ;  /* 0x0000008d90907220 */ /* 0x000fe20000410000 */
[----:B------:R-:W-:Y:S01]  /*30a0*/  FMUL.FTZ R145, R145, R12 ;  /* 0x0000000c91917220 */ /* 0x000fe20000410000 */
[----:B------:R-:W-:Y:S01]  /*30b0*/  FADD.FTZ R141, R150, -R6 ;  /* 0x80000006968d7221 */ /* 0x000fe20000010000 */
[----:B------:R-:W-:Y:S01]  /*30c0*/  FADD.FTZ R12, R151, -R7 ;  /* 0x80000007970c7221 */ /* 0x000fe20000010000 */
[----:B----4-:R-:W-:Y:S01]  /*30d0*/  FMUL.FTZ R7, R133, R148 ;  /* 0x0000009485077220 */ /* 0x010fe20000410000 */
[----:B------:R-:W-:Y:S01]  /*30e0*/  FMUL.FTZ R146, R179, R146 ;  /* 0x00000092b3927220 */ /* 0x000fe20000410000 */
[----:B------:R-:W-:Y:S01]  /*30f0*/  FMUL.FTZ R177, R177, R120 ;  /* 0x00000078b1b17220 */ /* 0x000fe20000410000 */
[----:B------:R3:W4:Y:S01]  /*3100*/  MUFU.EX2 R13, R158 ;  /* 0x0000009e000d7308 */ /* 0x0007220000000800 */
[----:B-1----:R-:W-:Y:S01]  /*3110*/  F2FP.BF16.F32.PACK_AB R156, R122, R121 ;  /* 0x000000797a9c723e */ /* 0x002fe200000010ff */
[----:B------:R-:W-:-:S02]  /*3120*/  IMAD.U32 R121, RZ, RZ, UR6 ;  /* 0x00000006ff797e24 */ /* 0x000fc4000f8e00ff */
[----:B-----5:R-:W-:Y:S01]  /*3130*/  FMUL.FTZ R141, R210, R141 ;  /* 0x0000008dd28d7220 */ /* 0x020fe20000410000 */
[----:B------:R-:W-:Y:S01]  /*3140*/  FMUL.FTZ R7, R180, R7 ;  /* 0x00000007b4077220 */ /* 0x000fe20000410000 */
[----:B------:R-:W-:Y:S01]  /*3150*/  F2FP.BF16.F32.PACK_AB R150, R140, R5 ;  /* 0x000000058c96723e */ /* 0x000fe200000010ff */
[----:B------:R-:W-:Y:S02]  /*3160*/  IMAD R121, R121, 0x2000, R4 ;  /* 0x0000200079797824 */ /* 0x000fe400078e0204 */
[----:B------:R-:W-:Y:S01]  /*3170*/  FMUL.FTZ R141, R182, R141 ;  /* 0x0000008db68d7220 */ /* 0x000fe20000410000 */
[----:B------:R-:W-:Y:S01]  /*3180*/  F2FP.BF16.F32.PACK_AB R148, R214, R137 ;  /* 0x00000089d694723e */ /* 0x000fe200000010ff */
[----:B--2---:R-:W-:Y:S01]  /*3190*/  FMUL.FTZ R6, R8, R149 ;  /* 0x0000009508067220 */ /* 0x004fe20000410000 */
[----:B---3--:R-:W-:Y:S01]  /*31a0*/  F2FP.BF16.F32.PACK_AB R158, R209, R170 ;  /* 0x000000aad19e723e */ /* 0x008fe200000010ff */
[----:B------:R-:W-:Y:S01]  /*31b0*/  IMAD R5, R121, 0x2, R16 ;  /* 0x0000000279057824 */ /* 0x000fe200078e0210 */
[----:B------:R-:W-:Y:S01]  /*31c0*/  F2FP.BF16.F32.PACK_AB R149, R139, R138 ;  /* 0x0000008a8b95723e */ /* 0x000fe200000010ff */
[----:B------:R-:W-:Y:S01]  /*31d0*/  FMUL.FTZ R6, R225, R6 ;  /* 0x00000006e1067220 */ /* 0x000fe20000410000 */
[----:B------:R-:W-:-:S02]  /*31e0*/  F2FP.BF16.F32.PACK_AB R151, R142, R9 ;  /* 0x000000098e97723e */ /* 0x000fc400000010ff */
[----:B------:R-:W-:Y:S01]  /*31f0*/  F2FP.BF16.F32.PACK_AB R145, R146, R145 ;  /* 0x000000919291723e */ /* 0x000fe200000010ff */
[----:B----4-:R-:W-:Y:S01]  /*3200*/  FMUL.FTZ R12, R13, R12 ;  /* 0x0000000c0d0c7220 */ /* 0x010fe20000410000 */
[----:B------:R-:W-:Y:S01]  /*3210*/  F2FP.BF16.F32.PACK_AB R144, R177, R144 ;  /* 0x00000090b190723e */ /* 0x000fe200000010ff */
[----:B------:R-:W-:Y:S01]  /*3220*/  STSM.16.MT88.4 [R5+0x1e800], R156 ;  /* 0x01e8009c05007844 */ /* 0x000fe20000004200 */
[----:B------:R-:W-:Y:S01]  /*3230*/  F2FP.BF16.F32.PACK_AB R146, R6, R7 ;  /* 0x000000070692723e */ /* 0x000fe200000010ff */
[----:B------:R-:W-:Y:S01]  /*3240*/  FMUL.FTZ R12, R227, R12 ;  /* 0x0000000ce30c7220 */ /* 0x000fe20000410000 */
[----:B------:R-:W-:Y:S01]  /*3250*/  F2FP.BF16.F32.PACK_AB R120, R183, R226 ;  /* 0x000000e2b778723e */ /* 0x000fe200000010ff */
[----:B------:R-:W-:Y:S01]  /*3260*/  STSM.16.MT88.4 [R5+0x1f000], R152 ;  /* 0x01f0009805007844 */ /* 0x000fe20000004200 */
[----:B------:R-:W-:Y:S02]  /*3270*/  F2FP.BF16.F32.PACK_AB R121, R164, R162 ;  /* 0x000000a2a479723e */ /* 0x000fe400000010ff */
[----:B------:R-:W-:Y:S01]  /*3280*/  F2FP.BF16.F32.PACK_AB R147, R12, R141 ;  /* 0x0000008d0c93723e */ /* 0x000fe200000010ff */
[----:B------:R-:W-:Y:S01]  /*3290*/  STSM.16.MT88.4 [R5+0x1f800], R148 ;  /* 0x01f8009405007844 */ /* 0x000fe20000004200 */
[----:B------:R-:W-:-:S02]  /*32a0*/  F2FP.BF16.F32.PACK_AB R122, R160, R161 ;  /* 0x000000a1a07a723e */ /* 0x000fc400000010ff */
[----:B------:R-:W-:Y:S01]  /*32b0*/  F2FP.BF16.F32.PACK_AB R174, R124, R178 ;  /* 0x000000b27cae723e */ /* 0x000fe200000010ff */
[----:B------:R1:W-:Y:S01]  /*32c0*/  STSM.16.MT88.4 [R5+0x20000], R144 ;  /* 0x0200009005007844 */ /* 0x0003e20000004200 */
[----:B------:R-:W-:Y:S01]  /*32d0*/  WARPGROUP.ARRIVE ;  /* 0x00000000000079c5 */ /* 0x000fe20000000000 */
[----:B------:R-:W-:-:S05]  /*32e0*/  F2FP.BF16.F32.PACK_AB R175, R10, R181 ;  /* 0x000000b50aaf723e */ /* 0x000fca00000010ff */
[----:B------:R-:W-:Y:S01]  /*32f0*/  HGMMA.64x96x16.F32.BF16 R24, R120, gdesc[UR16].tnspB, R24, gsb0 ;  /* 0x4160001078187df0 */ /* 0x000fe20008001818 */
[----:B------:R-:W-:Y:S01]  /*3300*/  UMOV UR18, UR12 ;  /* 0x0000000c00127c82 */ /* 0x000fe20008000000 */
[----:B------:R-:W-:Y:S01]  /*3310*/  UMOV UR19, 0x80000020 ;  /* 0x8000002000137882 */ /* 0x000fe20000000000 */
[----:B------:R-:W-:Y:S01]  /*3320*/  UIADD3 UR12, UR10, 0x80, URZ ;  /* 0x000000800a0c7890 */ /* 0x000fe2000fffe03f */
[----:B-1----:R-:W-:-:S05]  /*3330*/  IMAD R5, R18, 0x1000, R16 ;  /* 0x0000100012057824 */ /* 0x002fca00078e0210 */
[----:B------:R-:W-:-:S13]  /*3340*/  R2UR UR15, R5 ;  /* 0x00000000050f72ca */ /* 0x000fda00000e0000 */
[----:B------:R-:W-:Y:S01]  /*3350*/  USHF.R.U32.HI UR15, URZ, 0x4, UR15 ;  /* 0x000000043f0f7899 */ /* 0x000fe2000801160f */
[----:B------:R-:W-:Y:S02]  /*3360*/  WARPGROUP.DEPBAR.LE gsb0, 0x0 ;  /* 0x00008000000079c5 */ /* 0x000fe40000010000 */
[----:B------:R-:W-:Y:S01]  /*3370*/  WARPGROUP.ARRIVE ;  /* 0x00000000000079c5 */ /* 0x000fe20000000000 */
[----:B------:R-:W-:Y:S02]  /*3380*/  F2FP.BF16.F32.PACK_AB R120, R11, R20 ;  /* 0x000000140b78723e */ /* 0x000fe400000010ff */
[----:B------:R-:W-:Y:S02]  /*3390*/  F2FP.BF16.F32.PACK_AB R121, R126, R21 ;  /* 0x000000157e79723e */ /* 0x000fe400000010ff */
[----:B------:R-:W-:Y:S01]  /*33a0*/  F2FP.BF16.F32.PACK_AB R122, R128, R125 ;  /* 0x0000007d807a723e */ /* 0x000fe200000010ff */
[----:B------:R-:W-:Y:S01]  /*33b0*/  HGMMA.64x96x16.F32.BF16 R24, R172, gdesc[UR16].tnspB, R24, gsb0 ;  /* 0x41600010ac187df0 */ /* 0x000fe20008001818 */
[----:B------:R-:W-:Y:S01]  /*33c0*/  F2FP.BF16.F32.PACK_AB R123, R14, R127 ;  /* 0x0000007f0e7b723e */ /* 0x000fe200000010ff */
[----:B------:R-:W-:Y:S01]  /*33d0*/  UMOV UR18, UR12 ;  /* 0x0000000c00127c82 */ /* 0x000fe20008000000 */
[----:B------:R-:W-:Y:S01]  /*33e0*/  UMOV UR19, 0x80000020 ;  /* 0x8000002000137882 */ /* 0x000fe20000000000 */
[----:B------:R-:W-:-:S13]  /*33f0*/  R2UR UR12, R17 ;  /* 0x00000000110c72ca */ /* 0x000fda00000e0000 */
[----:B------:R-:W-:-:S04]  /*3400*/  USHF.R.U32.HI UR12, URZ, 0x4, UR12 ;  /* 0x000000043f0c7899 */ /* 0x000fc8000801160c */
[----:B------:R-:W-:-:S04]  /*3410*/  ULOP3.LUT UR12, UR12, 0x3fff, URZ, 0xc0, !UPT ;  /* 0x00003fff0c0c7892 */ /* 0x000fc8000f8ec03f */
[----:B------:R-:W-:Y:S02]  /*3420*/  ULOP3.LUT UR17, UR12, 0x10000, URZ, 0xfc, !UPT ;  /* 0x000100000c117892 */ /* 0x000fe4000f8efc3f */
[----:B------:R-:W-:Y:S02]  /*3430*/  ULOP3.LUT UR12, UR15, 0x3fff, URZ, 0xc0, !UPT ;  /* 0x00003fff0f0c7892 */ /* 0x000fe4000f8ec03f */
[----:B------:R-:W-:Y:S02]  /*3440*/  ULEA UR10, UR6, UR17, 0xa ;  /* 0x00000011060a7291 */ /* 0x000fe4000f8e503f */
[----:B------:R-:W-:Y:S01]  /*3450*/  UIADD3 UR15, UR12, 0x200, URZ ;  /* 0x000002000c0f7890 */ /* 0x000fe2000fffe03f */
[----:B------:R-:W-:Y:S01]  /*3460*/  UMOV UR17, 0x40000040 ;  /* 0x4000004000117882 */ /* 0x000fe20000000000 */
[----:B------:R-:W-:Y:S01]  /*3470*/  UIADD3 UR20, UR12, 0x400, URZ ;  /* 0x000004000c147890 */ /* 0x000fe2000fffe03f */
[----:B------:R-:W-:Y:S02]  /*3480*/  WARPGROUP.DEPBAR.LE gsb0, 0x0 ;  /* 0x00008000000079c5 */ /* 0x000fe40000010000 */
[----:B------:R-:W-:-:S06]  /*3490*/  WARPGROUP.ARRIVE ;  /* 0x00000000000079c5 */ /* 0x000fcc0000000000 */
[----:B------:R-:W-:Y:S01]  /*34a0*/  HGMMA.64x96x16.F32.BF16 R24, R120, gdesc[UR16].tnspB, R24, gsb0 ;  /* 0x4160001078187df0 */ /* 0x000fe20008001818 */
[----:B------:R-:W-:Y:S01]  /*34b0*/  UMOV UR18, UR16 ;  /* 0x0000001000127c82 */ /* 0x000fe20008000000 */
[----:B------:R-:W-:Y:S01]  /*34c0*/  UMOV UR19, 0x80000020 ;  /* 0x8000002000137882 */ /* 0x000fe20000000000 */
[----:B------:R-:W-:Y:S01]  /*34d0*/  UMOV UR16, UR10 ;  /* 0x0000000a00107c82 */ /* 0x000fe20008000000 */
[----:B------:R-:W-:Y:S02]  /*34e0*/  WARPGROUP.DEPBAR.LE gsb0, 0x0 ;  /* 0x00008000000079c5 */ /* 0x000fe40000010000 */
[----:B------:R-:W-:Y:S02]  /*34f0*/  F2FP.BF16.F32.PACK_AB R120, R130, R129 ;  /* 0x000000818278723e */ /* 0x000fe400000010ff */
[----:B------:R-:W-:Y:S02]  /*3500*/  F2FP.BF16.F32.PACK_AB R121, R132, R15 ;  /* 0x0000000f8479723e */ /* 0x000fe400000010ff */
[----:B------:R-:W-:-:S02]  /*3510*/  F2FP.BF16.F32.PACK_AB R122, R8, R133 ;  /* 0x00000085087a723e */ /* 0x000fc400000010ff */
[----:B------:R-:W-:-:S04]  /*3520*/  F2FP.BF16.F32.PACK_AB R123, R13, R210 ;  /* 0x000000d20d7b723e */ /* 0x000fc800000010ff */
[----:B------:R-:W-:-:S06]  /*3530*/  WARPGROUP.ARRIVE ;  /* 0x00000000000079c5 */ /* 0x000fcc0000000000 */
[----:B------:R-:W-:Y:S01]  /*3540*/  HGMMA.64x96x16.F32.BF16 R24, R120, gdesc[UR16].tnspB, R24, gsb0 ;  /* 0x4160001078187df0 */ /* 0x000fe20008001818 */
[----:B------:R-:W-:Y:S01]  /*3550*/  UMOV UR18, UR12 ;  /* 0x0000000c00127c82 */ /* 0x000fe20008000000 */
[----:B------:R-:W-:Y:S01]  /*3560*/  UMOV UR19, 0xc0000010 ;  /* 0xc000001000137882 */ /* 0x000fe20000000000 */
[----:B------:R-:W-:Y:S02]  /*3570*/  WARPGROUP.DEPBAR.LE gsb0, 0x0 ;  /* 0x00008000000079c5 */ /* 0x000fe40000010000 */
[----:B------:R-:W-:Y:S01]  /*3580*/  @!PT LDS RZ, [RZ] ;  /* 0x00000000fffff984 */ /* 0x000fe20000000800 */
[----:B------:R-:W-:Y:S01]  /*3590*/  @!PT LDS RZ, [RZ] ;  /* 0x00000000fffff984 */ /* 0x000fe20000000800 */
[----:B------:R-:W-:Y:S01]  /*35a0*/  @!PT LDS RZ, [RZ] ;  /* 0x00000000fffff984 */ /* 0x000fe20000000800 */
[----:B------:R-:W-:Y:S01]  /*35b0*/  @!PT LDS RZ, [RZ] ;  /* 0x00000000fffff984 */ /* 0x000fe20000000800 */
[----:B------:R1:W-:Y:S06]  /*35c0*/  MEMBAR.ALL.CTA ;  /* 0x0000000000007992 */ /* 0x0003ec0000008000 */
[----:B-1----:R-:W1:Y:S02]  /*35d0*/  FENCE.VIEW.ASYNC.S ;  /* 0x00000000000073c6 */ /* 0x002e640000000000 */
[----:B-1----:R-:W-:Y:S06]  /*35e0*/  BAR.SYNC.DEFER_BLOCKING 0x9, 0x100 ;  /* 0x0244000000007b1d */ /* 0x002fec0000010000 */
[----:B------:R-:W-:-:S06]  /*35f0*/  WARPGROUP.ARRIVE ;  /* 0x00000000000079c5 */ /* 0x000fcc0000000000 */
[----:B------:R-:W-:Y:S01]  /*3600*/  HGMMA.64x16x16.F32.BF16 R136, gdesc[UR16].tnspB, RZ, !UPT, gsb0 ;  /* 0x40200000108879f0 */ /* 0x000fe2000c0018ff */
[----:B------:R-:W-:Y:S01]  /*3610*/  UMOV UR18, UR15 ;  /* 0x0000000f00127c82 */ /* 0x000fe20008000000 */
[----:B------:R-:W-:Y:S01]  /*3620*/  UMOV UR19, 0xc0000010 ;  /* 0xc000001000137882 */ /* 0x000fe20000000000 */
[----:B------:R-:W-:Y:S01]  /*3630*/  UIADD3 UR15, UR12, 0x220, URZ ;  /* 0x000002200c0f7890 */ /* 0x000fe2000fffe03f */
[----:B------:R-:W-:Y:S02]  /*3640*/  WARPGROUP.DEPBAR.LE gsb0, 0x0 ;  /* 0x00008000000079c5 */ /* 0x000fe40000010000 */
        /* <DEDUP_REMOVED lines=8> */
[----:B------:R-:W-:Y:S02]  /*36d0*/  UIADD3 UR18, UR12, 0x20, URZ ;  /* 0x000000200c127890 */ /* 0x000fe4000fffe03f */
[----:B------:R-:W-:Y:S01]  /*36e0*/  UIADD3 UR16, UR10, 0x2, URZ ;  /* 0x000000020a107890 */ /* 0x000fe2000fffe03f */
[----:B------:R-:W-:Y:S01]  /*36f0*/  UMOV UR19, 0xc0000010 ;  /* 0xc000001000137882 */ /* 0x000fe20000000000 */
[----:B------:R-:W-:Y:S01]  /*3700*/  UMOV UR17, 0x40000040 ;  /* 0x4000004000117882 */ /* 0x000fe20000000000 */
[----:B------:R-:W-:Y:S02]  /*3710*/  WARPGROUP.DEPBAR.LE gsb0, 0x0 ;  /* 0x00008000000079c5 */ /* 0x000fe40000010000 */
[----:B------:R-:W-:-:S06]  /*3720*/  WARPGROUP.ARRIVE ;  /* 0x00000000000079c5 */ /* 0x000fcc0000000000 */
[----:B------:R-:W-:Y:S01]  /*3730*/  HGMMA.64x16x16.F32.BF16 R136, gdesc[UR16].tnspB, R136, gsb0 ;  /* 0x40200000108879f0 */ /* 0x000fe20008001888 */
[----:B------:R-:W-:Y:S01]  /*3740*/  UMOV UR18, UR15 ;  /* 0x0000000f00127c82 */ /* 0x000fe20008000000 */
[----:B------:R-:W-:Y:S01]  /*3750*/  UMOV UR19, 0xc0000010 ;  /* 0xc000001000137882 */ /* 0x000fe20000000000 */
[----:B------:R-:W-:Y:S01]  /*3760*/  UIADD3 UR15, UR12, 0x240, URZ ;  /* 0x000002400c0f7890 */ /* 0x000fe2000fffe03f */
        /* <DEDUP_REMOVED lines=102> */
[----:B------:R-:W-:Y:S02]  /*3dd0*/  UIADD3 UR18, UR12, 0xe0, URZ ;  /* 0x000000e00c127890 */ /* 0x000fe4000fffe03f */
[----:B------:R-:W-:Y:S01]  /*3de0*/  UIADD3 UR16, UR10, 0x206, URZ ;  /* 0x000002060a107890 */ /* 0x000fe2000fffe03f */
[----:B------:R-:W-:Y:S01]  /*3df0*/  UMOV UR19, 0xc0000010 ;  /* 0xc000001000137882 */ /* 0x000fe20000000000 */
[----:B------:R-:W-:Y:S01]  /*3e00*/  UMOV UR17, 0x40000040 ;  /* 0x4000004000117882 */ /* 0x000fe20000000000 */
[----:B------:R-:W-:Y:S02]  /*3e10*/  UIADD3 UR10, UR12, 0x2e0, URZ ;  /* 0x000002e00c0a7890 */ /* 0x000fe4000fffe03f */
[----:B------:R-:W-:Y:S01]  /*3e20*/  UIADD3 UR12, UR12, 0x4e0, URZ ;  /* 0x000004e00c0c7890 */ /* 0x000fe2000fffe03f */
        /* <DEDUP_REMOVED lines=12> */
[----:B------:R-:W-:Y:S03]  /*3ef0*/  HGMMA.64x16x16.F32.BF16 R120, gdesc[UR16].tnspB, R120, gsb0 ;  /* 0x40200000107879f0 */ /* 0x000fe60008001878 */
[----:B------:R-:W-:Y:S02]  /*3f00*/  WARPGROUP.DEPBAR.LE gsb0, 0x0 ;  /* 0x00008000000079c5 */ /* 0x000fe40000010000 */
[----:B------:R-:W-:Y:S05]  /*3f10*/  @!P0 BRA `(.L_x_23) ;  /* 0x0000000000048947 */ /* 0x000fea0003800000 */
[----:B------:R-:W-:Y:S01]  /*3f20*/  BPT.TRAP 0x1 ;  /* 0x000000040000795c */ /* 0x000fe20000300000 */
.L_x_23:
[----:B------:R-:W-:Y:S01]  /*3f30*/  UIADD3 UR10, UR8, 0x26840, URZ ;  /* 0x00026840080a7890 */ /* 0x000fe2000fffe03f */
[C---:B------:R-:W-:Y:S01]  /*3f40*/  VIADD R6, R2.reuse, 0x9 ;  /* 0x0000000902067836 */ /* 0x040fe20000000000 */
[----:B------:R-:W-:Y:S01]  /*3f50*/  ULOP3.LUT UR12, UR9, 0x1000000, URZ, 0xfc, !UPT ;  /* 0x01000000090c7892 */ /* 0x000fe2000f8efc3f */
[----:B------:R-:W-:Y:S01]  /*3f60*/  VIADD R5, R2, 0xc ;  /* 0x0000000c02057836 */ /* 0x000fe20000000000 */
[----:B------:R-:W-:Y:S02]  /*3f70*/  UPRMT UR10, URZ, 0x654, UR10 ;  /* 0x000006543f0a7896 */ /* 0x000fe4000800000a */
[----:B------:R-:W-:Y:S01]  /*3f80*/  UIMAD UR12, UR6, 0x300, UR12 ;  /* 0x00000300060c78a4 */ /* 0x000fe2000f8e020c */
[----:B------:R-:W-:-:S06]  /*3f90*/  UMOV UR19, 0x80000020 ;  /* 0x8000002000137882 */ /* 0x000fcc0000000000 */
[----:B------:R-:W-:Y:S01]  /*3fa0*/  SYNCS.ARRIVE.TRANS64.RED.A1T0 RZ, [UR10], RZ ;  /* 0x000000ffffff79a7 */ /* 0x000fe2000810040a */
[----:B------:R-:W-:Y:S01]  /*3fb0*/  WARPGROUP.ARRIVE ;  /* 0x00000000000079c5 */ /* 0x000fe20000000000 */
[----:B------:R-:W-:Y:S01]  /*3fc0*/  UMOV UR18, UR12 ;  /* 0x0000000c00127c82 */ /* 0x000fe20008000000 */
[----:B------:R-:W-:-:S04]  /*3fd0*/  UIADD3 UR10, UR12, 0x40, URZ ;  /* 0x000000400c0a7890 */ /* 0x000fc8000fffe03f */
[----:B------:R-:W-:Y:S01]  /*3fe0*/  HGMMA.64x96x16.F32.BF16 R72, R156, gdesc[UR16].tnspB, R72, gsb0 ;  /* 0x416000109c487df0 */ /* 0x000fe20008001848 */
[----:B------:R-:W-:Y:S02]  /*3ff0*/  UMOV UR19, 0x80000020 ;  /* 0x8000002000137882 */ /* 0x000fe40000000000 */
[----:B------:R-:W-:Y:S01]  /*4000*/  UMOV UR18, UR10 ;  /* 0x0000000a00127c82 */ /* 0x000fe20008000000 */
[----:B------:R-:W-:Y:S02]  /*4010*/  UIADD3 UR10, UR12, 0x80, URZ ;  /* 0x000000800c0a7890 */ /* 0x000fe4000fffe03f */
[----:B------:R-:W-:Y:S01]  /*4020*/  UIADD3 UR12, UR12, 0xc0, URZ ;  /* 0x000000c00c0c7890 */ /* 0x000fe2000fffe03f */
[----:B------:R-:W-:Y:S02]  /*4030*/  WARPGROUP.DEPBAR.LE gsb0, 0x0 ;  /* 0x00008000000079c5 */ /* 0x000fe40000010000 */
[----:B------:R-:W-:-:S06]  /*4040*/  WARPGROUP.ARRIVE ;  /* 0x00000000000079c5 */ /* 0x000fcc0000000000 */
[----:B------:R-:W-:Y:S01]  /*4050*/  HGMMA.64x96x16.F32.BF16 R72, R152, gdesc[UR16].tnspB, R72, gsb0 ;  /* 0x4160001098487df0 */ /* 0x000fe20008001848 */
[----:B------:R-:W-:Y:S01]  /*4060*/  UMOV UR18, UR10 ;  /* 0x0000000a00127c82 */ /* 0x000fe20008000000 */
[----:B------:R-:W-:Y:S01]  /*4070*/  UMOV UR19, 0x80000020 ;  /* 0x8000002000137882 */ /* 0x000fe20000000000 */
[----:B------:R-:W-:Y:S02]  /*4080*/  WARPGROUP.DEPBAR.LE gsb0, 0x0 ;  /* 0x00008000000079c5 */ /* 0x000fe40000010000 */
[----:B------:R-:W-:-:S06]  /*4090*/  WARPGROUP.ARRIVE ;  /* 0x00000000000079c5 */ /* 0x000fcc0000000000 */
[----:B------:R-:W-:Y:S01]  /*40a0*/  HGMMA.64x96x16.F32.BF16 R72, R148, gdesc[UR16].tnspB, R72, gsb0 ;  /* 0x4160001094487df0 */ /* 0x000fe20008001848 */
[----:B------:R-:W-:Y:S01]  /*40b0*/  UMOV UR18, UR12 ;  /* 0x0000000c00127c82 */ /* 0x000fe20008000000 */
[----:B------:R-:W-:Y:S01]  /*40c0*/  UMOV UR19, 0x80000020 ;  /* 0x8000002000137882 */ /* 0x000fe20000000000 */
[----:B------:R-:W-:Y:S02]  /*40d0*/  WARPGROUP.DEPBAR.LE gsb0, 0x0 ;  /* 0x00008000000079c5 */ /* 0x000fe40000010000 */
[----:B------:R-:W-:-:S06]  /*40e0*/  WARPGROUP.ARRIVE ;  /* 0x00000000000079c5 */ /* 0x000fcc0000000000 */
[----:B------:R-:W-:Y:S03]  /*40f0*/  HGMMA.64x96x16.F32.BF16 R72, R144, gdesc[UR16].tnspB, R72, gsb0 ;  /* 0x4160001090487df0 */ /* 0x000fe60008001848 */
[----:B------:R-:W-:Y:S02]  /*4100*/  WARPGROUP.DEPBAR.LE gsb0, 0x0 ;  /* 0x00008000000079c5 */ /* 0x000fe40000010000 */
[----:B------:R1:W-:Y:S06]  /*4110*/  BAR.SYNC.DEFER_BLOCKING R6, 0xa0 ;  /* 0x000280060000751d */ /* 0x0003ec0000010000 */
[----:B------:R1:W-:Y:S04]  /*4120*/  STS.128 [R0+0xc000], R136 ;  /* 0x00c0008800007388 */ /* 0x0003e80000000c00 */
[----:B------:R1:W-:Y:S04]  /*4130*/  STS.128 [R0+0xc800], R140 ;  /* 0x00c8008c00007388 */ /* 0x0003e80000000c00 */
[----:B------:R1:W-:Y:S04]  /*4140*/  STS.128 [R0+0xd000], R128 ;  /* 0x00d0008000007388 */ /* 0x0003e80000000c00 */
[----:B------:R1:W-:Y:S04]  /*4150*/  STS.128 [R0+0xd800], R132 ;  /* 0x00d8008400007388 */ /* 0x0003e80000000c00 */
[----:B------:R1:W-:Y:S04]  /*4160*/  STS.128 [R0+0xe000], R120 ;  /* 0x00e0007800007388 */ /* 0x0003e80000000c00 */
[----:B------:R1:W-:Y:S01]  /*4170*/  STS.128 [R0+0xe800], R124 ;  /* 0x00e8007c00007388 */ /* 0x0003e20000000c00 */
[----:B------:R-:W-:Y:S01]  /*4180*/  @!PT LDS RZ, [RZ] ;  /* 0x00000000fffff984 */ /* 0x000fe20000000800 */
[----:B------:R-:W-:Y:S01]  /*4190*/  @!PT LDS RZ, [RZ] ;  /* 0x00000000fffff984 */ /* 0x000fe20000000800 */
[----:B------:R-:W-:Y:S01]  /*41a0*/  @!PT LDS RZ, [RZ] ;  /* 0x00000000fffff984 */ /* 0x000fe20000000800 */
[----:B------:R-:W-:Y:S01]  /*41b0*/  @!PT LDS RZ, [RZ] ;  /* 0x00000000fffff984 */ /* 0x000fe20000000800 */
[----:B------:R2:W-:Y:S06]  /*41c0*/  MEMBAR.ALL.CTA ;  /* 0x0000000000007992 */ /* 0x0005ec0000008000 */
[----:B--2---:R-:W2:Y:S02]  /*41d0*/  FENCE.VIEW.ASYNC.S ;  /* 0x00000000000073c6 */ /* 0x004ea40000000000 */
[----:B--2---:R1:W-:Y:S06]  /*41e0*/  BAR.ARV R5, 0xa0 ;  /* 0x000280050000751d */ /* 0x0043ec0000002000 */
[----:B------:R-:W-:Y:S05]  /*41f0*/  @!P0 BRA `(.L_x_24) ;  /* 0x0000000000048947 */ /* 0x000fea0003800000 */
[----:B------:R-:W-:Y:S01]  /*4200*/  BPT.TRAP 0x1 ;  /* 0x000000040000795c */ /* 0x000fe20000300000 */
.L_x_24:
[----:B------:R-:W-:Y:S02]  /*4210*/  UIADD3 UR4, UR4, 0x1, URZ ;  /* 0x0000000104047890 */ /* 0x000fe4000fffe03f */
[----:B------:R-:W-:Y:S02]  /*4220*/  UIADD3 UR8, UR8, 0x26820, URZ ;  /* 0x0002682008087890 */ /* 0x000fe4000fffe03f */
[----:B------:R-:W-:Y:S02]  /*4230*/  UISETP.GE.AND UP1, UPT, UR4, UR7, UPT ;  /* 0x000000070400728c */ /* 0x000fe4000bf26270 */
[----:B------:R-:W-:Y:S02]  /*4240*/  UPRMT UR8, URZ, 0x654, UR8 ;  /* 0x000006543f087896 */ /* 0x000fe40008000008 */
[----:B------:R-:W-:Y:S02]  /*4250*/  UIADD3 UR6, UR6, 0x1, URZ ;  /* 0x0000000106067890 */ /* 0x000fe4000fffe03f */
[----:B------:R-:W-:-:S02]  /*4260*/  PLOP3.LUT P0, PT, PT, PT, UP1, 0x80, 0x0 ;  /* 0x000000000000781c */ /* 0x000fc40003f0f018 */
[----:B------:R-:W-:-:S03]  /*4270*/  UISETP.NE.AND UP0, UPT, UR6, 0x2, UPT ;  /* 0x000000020600788c */ /* 0x000fc6000bf05270 */
[----:B------:R-:W-:Y:S01]  /*4280*/  SYNCS.ARRIVE.TRANS64.RED.A1T0 RZ, [UR8], RZ ;  /* 0x000000ffffff79a7 */ /* 0x000fe20008100408 */
[----:B------:R-:W-:Y:S02]  /*4290*/  USEL UR8, URZ, 0x1, UP0 ;  /* 0x000000013f087887 */ /* 0x000fe40008000000 */
[----:B------:R-:W-:Y:S02]  /*42a0*/  USEL UR6, UR6, URZ, UP0 ;  /* 0x0000003f06067287 */ /* 0x000fe40008000000 */
[----:B------:R-:W-:-:S03]  /*42b0*/  ULOP3.LUT UR5, UR5, UR8, URZ, 0x3c, !UPT ;  /* 0x0000000805057292 */ /* 0x000fc6000f8e3c3f */
[----:B------:R-:W-:Y:S09]  /*42c0*/  @!P0 BRA `(.L_x_25) ;  /* 0xffffffd000c88947 */ /* 0x000ff2000383ffff */
.L_x_14:
[----:B------:R-:W-:Y:S01]  /*42d0*/  LOP3.LUT P0, RZ, R16, 0x1bf, RZ, 0xc0, !PT ;  /* 0x000001bf10ff7812 */ /* 0x000fe2000780c0ff */
[----:B------:R-:W-:Y:S02]  /*42e0*/  ULDC UR4, c[0x0][0x740] ;  /* 0x0001d00000047ab9 */ /* 0x000fe40000000800 */
[----:B------:R-:W-:Y:S01]  /*42f0*/  FMUL.FTZ R72, R72, UR4 ;  /* 0x0000000448487c20 */ /* 0x000fe20008410000 */
        /* <DEDUP_REMOVED lines=47> */
[----:B------:R-:W-:Y:S06]  /*45f0*/  @!P0 BRA `(.L_x_26) ;  /* 0x0000000000408947 */ /* 0x000fec0003800000 */
[----:B-1----:R-:W-:Y:S01]  /*4600*/  MOV R0, 0x0 ;  /* 0x0000000000007802 */ /* 0x002fe20000000f00 */
[----:B------:R-:W-:Y:S01]  /*4610*/  ULDC.64 UR4, c[0x4][0x88] ;  /* 0x0100220000047ab9 */ /* 0x000fe20000000a00 */
[----:B------:R-:W-:Y:S01]  /*4620*/  ULDC.64 UR6, c[0x4][0x90] ;  /* 0x0100240000067ab9 */ /* 0x000fe20000000a00 */
[----:B------:R-:W-:Y:S01]  /*4630*/  IMAD.U32 R4, RZ, RZ, UR4 ;  /* 0x00000004ff047e24 */ /* 0x000fe2000f8e00ff */
[----:B------:R1:W2:Y:S01]  /*4640*/  LDC.64 R2, c[0x4][R0] ;  /* 0x0100000000027b82 */ /* 0x0002a20000000a00 */
        /* <DEDUP_REMOVED lines=8> */
[----:B-1----:R-:W-:-:S07]  /*46d0*/  IMAD.MOV.U32 R13, RZ, RZ, RZ ;  /* 0x000000ffff0d7224 */ /* 0x002fce00078e00ff */
[----:B------:R-:W-:-:S07]  /*46e0*/  LEPC R20, `(.L_x_26) ;  /* 0x000000001014794e */ /* 0x000fce0000000000 */
[----:B--2-45:R-:W-:Y:S05]  /*46f0*/  CALL.ABS.NOINC R2 ;  /* 0x0000000002007343 */ /* 0x034fea0003c00000 */
.L_x_26:
[----:B------:R-:W-:-:S13]  /*4700*/  LOP3.LUT P6, RZ, R228, 0x1bf, RZ, 0xc0, !PT ;  /* 0x000001bfe4ff7812 */ /* 0x000fda00078cc0ff */
[----:B------:R-:W-:Y:S05]  /*4710*/  @!P6 BRA `(.L_x_27) ;  /* 0x000000000040e947 */ /* 0x000fea0003800000 */
        /* <DEDUP_REMOVED lines=16> */
.L_x_27:
        /* <DEDUP_REMOVED lines=10> */
[----:B------:R-:W-:Y:S01]  /*48c0*/  MOV R12, 0x1 ;  /* 0x00000001000c7802 */ /* 0x000fe20000000f00 */
[----:B------:R-:W-:Y:S02]  /*48d0*/  IMAD.U32 R7, RZ, RZ, UR7 ;  /* 0x00000007ff077e24 */ /* 0x000fe4000f8e00ff */
[----:B------:R-:W-:-:S02]  /*48e0*/  IMAD.U32 R10, RZ, RZ, UR4 ;  /* 0x00000004ff0a7e24 */ /* 0x000fc4000f8e00ff */
[----:B------:R-:W-:Y:S02]  /*48f0*/  IMAD.U32 R11, RZ, RZ, UR5 ;  /* 0x00000005ff0b7e24 */ /* 0x000fe4000f8e00ff */
[----:B------:R-:W-:Y:S02]  /*4900*/  IMAD.MOV.U32 R8, RZ, RZ, 0x70 ;  /* 0x00000070ff087424 */ /* 0x000fe400078e00ff */
[----:B-1----:R-:W-:-:S07]  /*4910*/  IMAD.MOV.U32 R13, RZ, RZ, RZ ;  /* 0x000000ffff0d7224 */ /* 0x002fce00078e00ff */
[----:B------:R-:W-:-:S07]  /*4920*/  LEPC R20, `(.L_x_28) ;  /* 0x000000001014794e */ /* 0x000fce0000000000 */
[----:B--2-45:R-:W-:Y:S05]  /*4930*/  CALL.ABS.NOINC R2 ;  /* 0x0000000002007343 */ /* 0x034fea0003c00000 */
.L_x_28:
        /* <DEDUP_REMOVED lines=10> */
[----:B------:R-:W-:Y:S01]  /*49e0*/  MOV R13, RZ ;  /* 0x000000ff000d7202 */ /* 0x000fe20000000f00 */
[----:B------:R-:W-:Y:S02]  /*49f0*/  IMAD.U32 R6, RZ, RZ, UR4 ;  /* 0x00000004ff067e24 */ /* 0x000fe4000f8e00ff */
[----:B------:R-:W-:-:S02]  /*4a00*/  IMAD.U32 R7, RZ, RZ, UR5 ;  /* 0x00000005ff077e24 */ /* 0x000fc4000f8e00ff */
[----:B------:R-:W-:Y:S02]  /*4a10*/  IMAD.U32 R11, RZ, RZ, UR7 ;  /* 0x00000007ff0b7e24 */ /* 0x000fe4000f8e00ff */
[----:B------:R-:W-:Y:S02]  /*4a20*/  IMAD.MOV.U32 R8, RZ, RZ, 0x70 ;  /* 0x00000070ff087424 */ /* 0x000fe400078e00ff */
[----:B-1----:R-:W-:-:S07]  /*4a30*/  IMAD.MOV.U32 R12, RZ, RZ, 0x1 ;  /* 0x00000001ff0c7424 */ /* 0x002fce00078e00ff */
[----:B------:R-:W-:-:S07]  /*4a40*/  LEPC R20, `(.L_x_29) ;  /* 0x000000001014794e */ /* 0x000fce0000000000 */
[----:B--2-45:R-:W-:Y:S05]  /*4a50*/  CALL.ABS.NOINC R2 ;  /* 0x0000000002007343 */ /* 0x034fea0003c00000 */
.L_x_29:
[----:B-1----:R-:W1:Y:S01]  /*4a60*/  S2R R0, SR_TID.X ;  /* 0x0000000000007919 */ /* 0x002e620000002100 */
[----:B------:R-:W-:Y:S05]  /*4a70*/  WARPSYNC.ALL ;  /* 0x0000000000007948 */ /* 0x000fea0003800000 */
[----:B------:R-:W-:Y:S01]  /*4a80*/  BAR.SYNC.DEFER_BLOCKING 0x1, 0x100 ;  /* 0x0044000000007b1d */ /* 0x000fe20000010000 */
[----:B------:R-:W-:Y:S02]  /*4a90*/  F2FP.BF16.F32.PACK_AB R24, R25, R24 ;  /* 0x000000181918723e */ /* 0x000fe400000010ff */
[----:B------:R-:W-:Y:S02]  /*4aa0*/  F2FP.BF16.F32.PACK_AB R25, R27, R26 ;  /* 0x0000001a1b19723e */ /* 0x000fe400000010ff */
[----:B------:R-:W-:-:S02]  /*4ab0*/  F2FP.BF16.F32.PACK_AB R32, R33, R32 ;  /* 0x000000202120723e */ /* 0x000fc400000010ff */
[----:B------:R-:W-:Y:S02]  /*4ac0*/  F2FP.BF16.F32.PACK_AB R26, R29, R28 ;  /* 0x0000001c1d1a723e */ /* 0x000fe400000010ff */
[----:B------:R-:W-:Y:S02]  /*4ad0*/  F2FP.BF16.F32.PACK_AB R27, R31, R30 ;  /* 0x0000001e1f1b723e */ /* 0x000fe400000010ff */
[----:B------:R-:W-:Y:S02]  /*4ae0*/  F2FP.BF16.F32.PACK_AB R33, R35, R34 ;  /* 0x000000222321723e */ /* 0x000fe400000010ff */
[----:B------:R-:W-:Y:S02]  /*4af0*/  F2FP.BF16.F32.PACK_AB R40, R41, R40 ;  /* 0x000000282928723e */ /* 0x000fe400000010ff */
[----:B------:R-:W-:Y:S02]  /*4b00*/  F2FP.BF16.F32.PACK_AB R34, R37, R36 ;  /* 0x000000242522723e */ /* 0x000fe400000010ff */
[----:B------:R-:W-:-:S02]  /*4b10*/  F2FP.BF16.F32.PACK_AB R35, R39, R38 ;  /* 0x000000262723723e */ /* 0x000fc400000010ff */
[----:B------:R-:W-:Y:S02]  /*4b20*/  F2FP.BF16.F32.PACK_AB R41, R43, R42 ;  /* 0x0000002a2b29723e */ /* 0x000fe400000010ff */
[----:B------:R-:W-:Y:S02]  /*4b30*/  F2FP.BF16.F32.PACK_AB R48, R49, R48 ;  /* 0x000000303130723e */ /* 0x000fe400000010ff */
[----:B------:R-:W-:Y:S01]  /*4b40*/  F2FP.BF16.F32.PACK_AB R42, R45, R44 ;  /* 0x0000002c2d2a723e */ /* 0x000fe200000010ff */
[----:B------:R2:W-:Y:S01]  /*4b50*/  STSM.16.M88.4 [R22+0x6000], R24 ;  /* 0x0060001816007844 */ /* 0x0005e20000000200 */
[----:B------:R-:W-:Y:S01]  /*4b60*/  F2FP.BF16.F32.PACK_AB R43, R47, R46 ;  /* 0x0000002e2f2b723e */ /* 0x000fe200000010ff */
[----:B-1----:R-:W-:Y:S01]  /*4b70*/  VIADD R0, R0, 0xffffff80 ;  /* 0xffffff8000007836 */ /* 0x002fe20000000000 */
[----:B------:R-:W-:Y:S01]  /*4b80*/  F2FP.BF16.F32.PACK_AB R49, R51, R50 ;  /* 0x000000323331723e */ /* 0x000fe200000010ff */
[----:B------:R-:W-:Y:S01]  /*4b90*/  STSM.16.M88.4 [R23+0x6000], R32 ;  /* 0x0060002017007844 */ /* 0x000fe20000000200 */
[----:B------:R-:W-:-:S02]  /*4ba0*/  F2FP.BF16.F32.PACK_AB R56, R57, R56 ;  /* 0x000000383938723e */ /* 0x000fc400000010ff */
[----:B------:R-:W-:Y:S01]  /*4bb0*/  SHF.R.S32.HI R3, RZ, 0x1f, R0 ;  /* 0x0000001fff037819 */ /* 0x000fe20000011400 */
[----:B------:R-:W-:Y:S01]  /*4bc0*/  STSM.16.M88.4 [R22+0x8000], R40 ;  /* 0x0080002816007844 */ /* 0x000fe20000000200 */
[----:B------:R-:W-:Y:S02]  /*4bd0*/  F2FP.BF16.F32.PACK_AB R50, R53, R52 ;  /* 0x000000343532723e */ /* 0x000fe400000010ff */
[----:B------:R-:W-:Y:S02]  /*4be0*/  LEA.HI R3, R3, R0, RZ, 0x5 ;  /* 0x0000000003037211 */ /* 0x000fe400078f28ff */
[----:B------:R-:W-:Y:S02]  /*4bf0*/  F2FP.BF16.F32.PACK_AB R51, R55, R54 ;  /* 0x000000363733723e */ /* 0x000fe400000010ff */
[----:B------:R-:W-:Y:S02]  /*4c00*/  SHF.R.S32.HI R0, RZ, 0x5, R3 ;  /* 0x00000005ff007819 */ /* 0x000fe40000011403 */
[----:B------:R-:W-:Y:S01]  /*4c10*/  F2FP.BF16.F32.PACK_AB R57, R59, R58 ;  /* 0x0000003a3b39723e */ /* 0x000fe200000010ff */
[----:B------:R-:W-:Y:S01]  /*4c20*/  STSM.16.M88.4 [R23+0x8000], R48 ;  /* 0x0080003017007844 */ /* 0x000fe20000000200 */
[----:B------:R-:W-:-:S02]  /*4c30*/  F2FP.BF16.F32.PACK_AB R64, R65, R64 ;  /* 0x000000404140723e */ /* 0x000fc400000010ff */
[----:B------:R-:W-:Y:S01]  /*4c40*/  F2FP.BF16.F32.PACK_AB R58, R61, R60 ;  /* 0x0000003c3d3a723e */ /* 0x000fe200000010ff */
[----:B------:R-:W1:Y:S01]  /*4c50*/  SHFL.IDX PT, R0, R0, RZ, 0x1f ;  /* 0x00001fff00007589 */ /* 0x000e6200000e0000 */
[----:B------:R-:W-:Y:S02]  /*4c60*/  F2FP.BF16.F32.PACK_AB R59, R63, R62 ;  /* 0x0000003e3f3b723e */ /* 0x000fe400000010ff */
[----:B------:R-:W-:Y:S02]  /*4c70*/  F2FP.BF16.F32.PACK_AB R65, R67, R66 ;  /* 0x000000424341723e */ /* 0x000fe400000010ff */
[----:B------:R-:W-:Y:S01]  /*4c80*/  F2FP.BF16.F32.PACK_AB R66, R69, R68 ;  /* 0x000000444542723e */ /* 0x000fe200000010ff */
[----:B------:R-:W-:Y:S01]  /*4c90*/  STSM.16.M88.4 [R22+0xa000], R56 ;  /* 0x00a0003816007844 */ /* 0x000fe20000000200 */
[----:B------:R-:W-:Y:S02]  /*4ca0*/  F2FP.BF16.F32.PACK_AB R67, R71, R70 ;  /* 0x000000464743723e */ /* 0x000fe400000010ff */
[----:B------:R-:W-:-:S02]  /*4cb0*/  F2FP.BF16.F32.PACK_AB R4, R73, R72 ;  /* 0x000000484904723e */ /* 0x000fc400000010ff */
[----:B------:R-:W-:Y:S01]  /*4cc0*/  F2FP.BF16.F32.PACK_AB R5, R75, R74 ;  /* 0x0000004a4b05723e */ /* 0x000fe200000010ff */
[----:B------:R-:W-:Y:S01]  /*4cd0*/  STSM.16.M88.4 [R23+0xa000], R64 ;  /* 0x00a0004017007844 */ /* 0x000fe20000000200 */
[----:B------:R-:W-:Y:S02]  /*4ce0*/  F2FP.BF16.F32.PACK_AB R6, R77, R76 ;  /* 0x0000004c4d06723e */ /* 0x000fe400000010ff */
[----:B------:R-:W-:Y:S02]  /*4cf0*/  F2FP.BF16.F32.PACK_AB R7, R79, R78 ;  /* 0x0000004e4f07723e */ /* 0x000fe400000010ff */
[----:B------:R-:W-:Y:S02]  /*4d00*/  F2FP.BF16.F32.PACK_AB R8, R81, R80 ;  /* 0x000000505108723e */ /* 0x000fe400000010ff */
[----:B------:R-:W-:Y:S01]  /*4d10*/  F2FP.BF16.F32.PACK_AB R9, R83, R82 ;  /* 0x000000525309723e */ /* 0x000fe200000010ff */
[----:B------:R3:W-:Y:S01]  /*4d20*/  STSM.16.M88.4 [R22], R4 ;  /* 0x0000000416007844 */ /* 0x0007e20000000200 */
[----:B------:R-:W-:-:S02]  /*4d30*/  F2FP.BF16.F32.PACK_AB R10, R85, R84 ;  /* 0x00000054550a723e */ /* 0x000fc400000010ff */
[----:B------:R-:W-:Y:S02]  /*4d40*/  F2FP.BF16.F32.PACK_AB R11, R87, R86 ;  /* 0x00000056570b723e */ /* 0x000fe400000010ff */
[----:B------:R-:W-:Y:S02]  /*4d50*/  F2FP.BF16.F32.PACK_AB R12, R89, R88 ;  /* 0x00000058590c723e */ /* 0x000fe400000010ff */
[----:B------:R-:W-:Y:S01]  /*4d60*/  F2FP.BF16.F32.PACK_AB R13, R91, R90 ;  /* 0x0000005a5b0d723e */ /* 0x000fe200000010ff */
[----:B------:R1:W-:Y:S01]  /*4d70*/  STSM.16.M88.4 [R23], R8 ;  /* 0x0000000817007844 */ /* 0x0003e20000000200 */
[----:B------:R-:W-:Y:S02]  /*4d80*/  F2FP.BF16.F32.PACK_AB R14, R93, R92 ;  /* 0x0000005c5d0e723e */ /* 0x000fe400000010ff */
[----:B------:R-:W-:Y:S02]  /*4d90*/  F2FP.BF16.F32.PACK_AB R15, R95, R94 ;  /* 0x0000005e5f0f723e */ /* 0x000fe400000010ff */
[----:B--2---:R-:W-:-:S02]  /*4da0*/  F2FP.BF16.F32.PACK_AB R24, R97, R96 ;  /* 0x000000606118723e */ /* 0x004fc400000010ff */
[----:B------:R-:W-:Y:S01]  /*4db0*/  F2FP.BF16.F32.PACK_AB R25, R99, R98 ;  /* 0x000000626319723e */ /* 0x000fe200000010ff */
[----:B------:R2:W-:Y:S01]  /*4dc0*/  STSM.16.M88.4 [R22+0x2000], R12 ;  /* 0x0020000c16007844 */ /* 0x0005e20000000200 */
[----:B------:R-:W-:Y:S02]  /*4dd0*/  F2FP.BF16.F32.PACK_AB R26, R101, R100 ;  /* 0x00000064651a723e */ /* 0x000fe400000010ff */
[----:B------:R-:W-:Y:S02]  /*4de0*/  F2FP.BF16.F32.PACK_AB R27, R103, R102 ;  /* 0x00000066671b723e */ /* 0x000fe400000010ff */
[----:B---3--:R-:W-:Y:S02]  /*4df0*/  F2FP.BF16.F32.PACK_AB R4, R105, R104 ;  /* 0x000000686904723e */ /* 0x008fe400000010ff */
[----:B------:R-:W-:Y:S01]  /*4e00*/  F2FP.BF16.F32.PACK_AB R5, R107, R106 ;  /* 0x0000006a6b05723e */ /* 0x000fe200000010ff */
[----:B------:R2:W-:Y:S01]  /*4e10*/  STSM.16.M88.4 [R23+0x2000], R24 ;  /* 0x0020001817007844 */ /* 0x0005e20000000200 */
[----:B------:R-:W-:-:S02]  /*4e20*/  F2FP.BF16.F32.PACK_AB R6, R109, R108 ;  /* 0x0000006c6d06723e */ /* 0x000fc400000010ff */
[----:B------:R-:W-:Y:S02]  /*4e30*/  F2FP.BF16.F32.PACK_AB R7, R111, R110 ;  /* 0x0000006e6f07723e */ /* 0x000fe400000010ff */
[----:B------:R-:W-:Y:S02]  /*4e40*/  F2FP.BF16.F32.PACK_AB R28, R113, R112 ;  /* 0x00000070711c723e */ /* 0x000fe400000010ff */
[----:B------:R-:W-:Y:S01]  /*4e50*/  F2FP.BF16.F32.PACK_AB R29, R115, R114 ;  /* 0x00000072731d723e */ /* 0x000fe200000010ff */
[----:B------:R2:W-:Y:S01]  /*4e60*/  STSM.16.M88.4 [R22+0x4000], R4 ;  /* 0x0040000416007844 */ /* 0x0005e20000000200 */
[----:B------:R-:W-:Y:S02]  /*4e70*/  F2FP.BF16.F32.PACK_AB R30, R117, R116 ;  /* 0x00000074751e723e */ /* 0x000fe400000010ff */
[----:B------:R-:W-:Y:S02]  /*4e80*/  F2FP.BF16.F32.PACK_AB R31, R119, R118 ;  /* 0x00000076771f723e */ /* 0x000fe400000010ff */
[----:B-1----:R-:W-:-:S03]  /*4e90*/  ISETP.NE.AND P0, PT, R0, 0x7, PT ;  /* 0x000000070000780c */ /* 0x002fc60003f05270 */
[----:B------:R2:W-:Y:S01]  /*4ea0*/  STSM.16.M88.4 [R23+0x4000], R28 ;  /* 0x0040001c17007844 */ /* 0x0005e20000000200 */
[----:B------:R-:W-:Y:S01]  /*4eb0*/  @!PT LDS RZ, [RZ] ;  /* 0x00000000fffff984 */ /* 0x000fe20000000800 */
[----:B------:R-:W-:Y:S01]  /*4ec0*/  @!PT LDS RZ, [RZ] ;  /* 0x00000000fffff984 */ /* 0x000fe20000000800 */
[----:B------:R-:W-:Y:S01]  /*4ed0*/  @!PT LDS RZ, [RZ] ;  /* 0x00000000fffff984 */ /* 0x000fe20000000800 */
[----:B------:R1:W-:Y:S06]  /*4ee0*/  MEMBAR.ALL.CTA ;  /* 0x0000000000007992 */ /* 0x0003ec0000008000 */
[----:B-1----:R-:W1:Y:S02]  /*4ef0*/  FENCE.VIEW.ASYNC.S ;  /* 0x00000000000073c6 */ /* 0x002e640000000000 */
[----:B-1----:R-:W-:Y:S06]  /*4f00*/  BAR.ARV 0x1, 0x120 ;  /* 0x0044800000007b1d */ /* 0x002fec0000002000 */
[----:B------:R-:W-:Y:S05]  /*4f10*/  @P0 BRA `(.L_x_30) ;  /* 0x0000000000b40947 */ /* 0x000fea0003800000 */
[----:B------:R-:W-:Y:S01]  /*4f20*/  BAR.SYNC.DEFER_BLOCKING 0x1, 0x120 ;  /* 0x0044800000007b1d */ /* 0x000fe20000010000 */
[----:B------:R-:W-:-:S05]  /*4f30*/  ELECT P0, URZ, PT ;  /* 0x00000000003f782f */ /* 0x000fca0003800000 */
[----:B------:R-:W-:Y:S08]  /*4f40*/  BSSY B0, `(.L_x_30) ;  /* 0x000002a000007945 */ /* 0x000ff00003800000 */
[----:B------:R-:W-:Y:S05]  /*4f50*/  @!P0 BRA `(.L_x_31) ;  /* 0x0000000000a08947 */ /* 0x000fea0003800000 */
[----:B------:R-:W1:Y:S01]  /*4f60*/  S2UR UR10, SR_CTAID.X ;  /* 0x00000000000a79c3 */ /* 0x000e620000002500 */
[----:B------:R-:W-:Y:S01]  /*4f70*/  R2UR UR13, R16 ;  /* 0x00000000100d72ca */ /* 0x000fe200000e0000 */
[----:B------:R-:W-:Y:S01]  /*4f80*/  ULDC.64 UR6, c[0x0][0x198] ;  /* 0x0000660000067ab9 */ /* 0x000fe20000000a00 */
[----:B------:R-:W-:Y:S01]  /*4f90*/  UMOV UR9, URZ ;  /* 0x0000003f00097c82 */ /* 0x000fe20008000000 */
[----:B------:R-:W-:Y:S02]  /*4fa0*/  UIADD3 UR4, UP0, UR6, 0x770, URZ ;  /* 0x0000077006047890 */ /* 0x000fe4000ff1e03f */
[----:B------:R-:W-:Y:S02]  /*4fb0*/  UIADD3 UR6, UP1, UR6, 0x670, URZ ;  /* 0x0000067006067890 */ /* 0x000fe4000ff3e03f */
[----:B------:R-:W3:Y:S01]  /*4fc0*/  S2UR UR11, SR_CTAID.Y ;  /* 0x00000000000b79c3 */ /* 0x000ee20000002600 */
[----:B------:R-:W-:Y:S02]  /*4fd0*/  UIADD3.X UR5, URZ, UR7, URZ, UP0, !UPT ;  /* 0x000000073f057290 */ /* 0x000fe400087fe43f */
[----:B------:R-:W-:Y:S01]  /*4fe0*/  UIADD3.X UR7, URZ, UR7, URZ, UP1, !UPT ;  /* 0x000000073f077290 */ /* 0x000fe20008ffe43f */
[----:B------:R-:W-:-:S02]  /*4ff0*/  UMOV UR41, 0x20 ;  /* 0x0000002000297882 */ /* 0x000fc40000000000 */
[----:B------:R-:W-:Y:S02]  /*5000*/  UIADD3 UR8, UR13, 0x6000, URZ ;  /* 0x000060000d087890 */ /* 0x000fe4000fffe03f */
[----:B------:R-:W2:Y:S01]  /*5010*/  S2UR UR12, SR_CTAID.Z ;  /* 0x00000000000c79c3 */ /* 0x000ea20000002700 */
[----:B------:R-:W-:Y:S02]  /*5020*/  UIADD3 UR40, UR13, 0x8000, URZ ;  /* 0x000080000d287890 */ /* 0x000fe4000fffe03f */
[----:B------:R-:W-:Y:S02]  /*5030*/  UIADD3 UR32, UR13, 0xa000, URZ ;  /* 0x0000a0000d207890 */ /* 0x000fe4000fffe03f */
[----:B------:R-:W-:Y:S02]  /*5040*/  UIADD3 UR24, UR13, 0x2000, URZ ;  /* 0x000020000d187890 */ /* 0x000fe4000fffe03f */
[----:B------:R-:W-:Y:S02]  /*5050*/  UIADD3 UR16, UR13, 0x4000, URZ ;  /* 0x000040000d107890 */ /* 0x000fe4000fffe03f */
[----:B-1----:R-:W-:Y:S01]  /*5060*/  USHF.L.U32 UR10, UR10, 0x7, URZ ;  /* 0x000000070a0a7899 */ /* 0x002fe2000800063f */
[----:B------:R-:W-:Y:S01]  /*5070*/  UMOV UR33, 0x40 ;  /* 0x0000004000217882 */ /* 0x000fe20000000000 */
[----:B------:R-:W-:Y:S01]  /*5080*/  UMOV UR25, 0x20 ;  /* 0x0000002000197882 */ /* 0x000fe20000000000 */
[----:B------:R-:W-:Y:S01]  /*5090*/  UMOV UR17, 0x40 ;  /* 0x0000004000117882 */ /* 0x000fe20000000000 */
[----:B---3--:R-:W-:-:S03]  /*50a0*/  UMOV UR43, UR11 ;  /* 0x0000000b002b7c82 */ /* 0x008fc60008000000 */
[----:B------:R-:W-:Y:S01]  /*50b0*/  UMOV UR42, UR10 ;  /* 0x0000000a002a7c82 */ /* 0x000fe20008000000 */
[----:B------:R-:W-:Y:S01]  /*50c0*/  UMOV UR35, UR11 ;  /* 0x0000000b00237c82 */ /* 0x000fe20008000000 */
[----:B------:R-:W-:Y:S01]  /*50d0*/  UMOV UR34, UR10 ;  /* 0x0000000a00227c82 */ /* 0x000fe20008000000 */
[----:B------:R-:W-:Y:S01]  /*50e0*/  UMOV UR27, UR11 ;  /* 0x0000000b001b7c82 */ /* 0x000fe20008000000 */
[----:B------:R-:W-:Y:S01]  /*50f0*/  UMOV UR26, UR10 ;  /* 0x0000000a001a7c82 */ /* 0x000fe20008000000 */
[----:B------:R-:W-:Y:S01]  /*5100*/  UMOV UR19, UR11 ;  /* 0x0000000b00137c82 */ /* 0x000fe20008000000 */
[----:B------:R-:W-:Y:S01]  /*5110*/  UMOV UR18, UR10 ;  /* 0x0000000a00127c82 */ /* 0x000fe20008000000 */
[----:B--2---:R-:W-:Y:S01]  /*5120*/  UMOV UR44, UR12 ;  /* 0x0000000c002c7c82 */ /* 0x004fe20008000000 */
[----:B------:R-:W-:Y:S01]  /*5130*/  UMOV UR36, UR12 ;  /* 0x0000000c00247c82 */ /* 0x000fe20008000000 */
[----:B------:R1:W-:Y:S01]  /*5140*/  UTMASTG.4D [UR8], [UR4] ;  /* 0x00000008040073b5 */ /* 0x0003e20008018000 */
[----:B------:R-:W-:Y:S01]  /*5150*/  UMOV UR28, UR12 ;  /* 0x0000000c001c7c82 */ /* 0x000fe20008000000 */
[----:B------:R-:W-:Y:S01]  /*5160*/  UMOV UR20, UR12 ;  /* 0x0000000c00147c82 */ /* 0x000fe20008000000 */
[----:B------:R3:W-:Y:S01]  /*5170*/  UTMASTG.4D [UR40], [UR4] ;  /* 0x00000028040073b5 */ /* 0x0007e20008018000 */
[----:B------:R3:W-:Y:S01]  /*5180*/  UTMASTG.4D [UR32], [UR4] ;  /* 0x00000020040073b5 */ /* 0x0007e20008018000 */
[----:B-1----:R-:W-:-:S02]  /*5190*/  UMOV UR8, UR13 ;  /* 0x0000000d00087c82 */ /* 0x002fc40008000000 */
[----:B------:R3:W-:Y:S01]  /*51a0*/  UTMASTG.4D [UR8], [UR6] ;  /* 0x00000008060073b5 */ /* 0x0007e20008018000 */
[----:B------:R3:W-:Y:S01]  /*51b0*/  UTMASTG.4D [UR24], [UR6] ;  /* 0x00000018060073b5 */ /* 0x0007e20008018000 */
[----:B------:R3:W-:Y:S02]  /*51c0*/  UTMASTG.4D [UR16], [UR6] ;  /* 0x00000010060073b5 */ /* 0x0007e40008018000 */
[----:B---3--:R0:W-:Y:S02]  /*51d0*/  UTMACMDFLUSH ;  /* 0x00000000000079b7 */ /* 0x0081e40000000000 */
.L_x_31:
[----:B------:R-:W-:Y:S05]  /*51e0*/  BSYNC B0 ;  /* 0x0000000000007941 */ /* 0x000fea0003800000 */
.L_x_30:
[----:B------:R-:W-:-:S04]  /*51f0*/  DEPBAR.LE SB0, 0x0 ;  /* 0x000080000000791a */ /* 0x000fc80000000000 */
[----:B------:R-:W-:Y:S05]  /*5200*/  EXIT ;  /* 0x000000000000794d */ /* 0x000fea0003800000 */
.L_x_4:
[----:B------:R-:W-:-:S08]  /*5210*/  NOP ;  /* 0x0000000000007918 */ /* 0x000fd00000000000 */
[----:B------:R-:W1:-:S00]  /*5220*/  USETMAXREG.DEALLOC.CTAPOOL 0x18 ;  /* 0x00000018000079c8 */ /* 0x000e4000080e0500 */
[----:B-1----:R-:W-:Y:S01]  /*5230*/  LOP3.LUT R2, R0, 0x3, RZ, 0xc0, !PT ;  /* 0x0000000300027812 */ /* 0x002fe200078ec0ff */
[----:B------:R-:W-:-:S05]  /*5240*/  IMAD.MOV.U32 R0, RZ, RZ, RZ ;  /* 0x000000ffff007224 */ /* 0x000fca00078e00ff */
[----:B------:R-:W1:Y:S02]  /*5250*/  SHFL.IDX PT, R2, R2, RZ, 0x1f ;  /* 0x00001fff02027589 */ /* 0x000e6400000e0000 */
[----:B-1----:R-:W-:-:S13]  /*5260*/  ISETP.NE.AND P0, PT, R2, RZ, PT ;  /* 0x000000ff0200720c */ /* 0x002fda0003f05270 */
[----:B------:R-:W-:Y:S05]  /*5270*/  @!P0 BRA `(.L_x_32) ;  /* 0x0000000800b08947 */ /* 0x000fea0003800000 */
[----:B------:R-:W-:-:S13]  /*5280*/  ISETP.NE.AND P0, PT, R2, 0x1, PT ;  /* 0x000000010200780c */ /* 0x000fda0003f05270 */
[----:B------:R-:W-:Y:S05]  /*5290*/  @P0 EXIT ;  /* 0x000000000000094d */ /* 0x000fea0003800000 */
[----:B------:R-:W1:Y:S02]  /*52a0*/  S2UR UR11, SR_CTAID.Z ;  /* 0x00000000000b79c3 */ /* 0x000e640000002700 */
[----:B-1----:R-:W-:-:S13]  /*52b0*/  ISETP.LE.AND P0, PT, RZ, UR11, PT ;  /* 0x0000000bff007c0c */ /* 0x002fda000bf03270 */
[----:B------:R-:W-:Y:S05]  /*52c0*/  @!P0 EXIT ;  /* 0x000000000000894d */ /* 0x000fea0003800000 */
[----:B------:R-:W1:Y:S01]  /*52d0*/  S2UR UR7, SR_CTAID.Y ;  /* 0x00000000000779c3 */ /* 0x000e620000002600 */
[----:B------:R-:W-:Y:S01]  /*52e0*/  ULDC.64 UR8, c[0x0][0x2d8] ;  /* 0x0000b60000087ab9 */ /* 0x000fe20000000a00 */
[----:B------:R-:W-:-:S06]  /*52f0*/  ELECT P0, URZ, PT ;  /* 0x00000000003f782f */ /* 0x000fcc0003800000 */
[----:B------:R-:W2:Y:S01]  /*5300*/  LDC R2, c[0x0][0x280] ;  /* 0x0000a000ff027b82 */ /* 0x000ea20000000800 */
[----:B-1----:R-:W-:-:S04]  /*5310*/  USHF.R.S32.HI UR4, URZ, 0x1f, UR7 ;  /* 0x0000001f3f047899 */ /* 0x002fc80008011407 */
[----:B------:R-:W-:Y:S02]  /*5320*/  UIMAD UR6, UR4, UR8, URZ ;  /* 0x00000008040672a4 */ /* 0x000fe4000f8e023f */
[----:B------:R-:W-:Y:S01]  /*5330*/  UIMAD.WIDE.U32 UR4, UR7, UR8, URZ ;  /* 0x00000008070472a5 */ /* 0x000fe2000f8e003f */
[----:B--2---:R-:W-:Y:S01]  /*5340*/  ISETP.GE.AND P1, PT, R2, 0x1, PT ;  /* 0x000000010200780c */ /* 0x004fe20003f26270 */
[----:B------:R-:W-:Y:S02]  /*5350*/  UIMAD UR7, UR7, UR9, UR6 ;  /* 0x00000009070772a4 */ /* 0x000fe4000f8e0206 */
[----:B------:R-:W-:Y:S01]  /*5360*/  USHF.R.S32.HI UR6, URZ, 0x1f, UR11 ;  /* 0x0000001f3f067899 */ /* 0x000fe2000801140b */
[----:B------:R-:W-:Y:S01]  /*5370*/  ULDC.64 UR8, c[0x0][0x2e0] ;  /* 0x0000b80000087ab9 */ /* 0x000fe20000000a00 */
[----:B------:R-:W-:Y:S02]  /*5380*/  UIADD3 UR5, UR5, UR7, URZ ;  /* 0x0000000705057290 */ /* 0x000fe4000fffe03f */
[----:B------:R-:W-:-:S04]  /*5390*/  UIMAD UR6, UR6, UR8, URZ ;  /* 0x00000008060672a4 */ /* 0x000fc8000f8e023f */
[----:B------:R-:W-:Y:S02]  /*53a0*/  UIMAD UR10, UR11, UR9, UR6 ;  /* 0x000000090b0a72a4 */ /* 0x000fe4000f8e0206 */
[----:B------:R-:W-:Y:S01]  /*53b0*/  UIMAD.WIDE.U32 UR6, UR11, UR8, UR4 ;  /* 0x000000080b0672a5 */ /* 0x000fe2000f8e0004 */
[----:B------:R-:W-:Y:S11]  /*53c0*/  @!P1 EXIT ;  /* 0x000000000000994d */ /* 0x000ff60003800000 */
[C---:B------:R-:W-:Y:S01]  /*53d0*/  VIADD R0, R2.reuse, 0x3f ;  /* 0x0000003f02007836 */ /* 0x040fe20000000000 */
[----:B------:R-:W-:Y:S01]  /*53e0*/  ISETP.GE.AND P1, PT, R2, 0x41, PT ;  /* 0x000000410200780c */ /* 0x000fe20003f26270 */
[----:B------:R-:W-:Y:S01]  /*53f0*/  UIADD3 UR10, UR7, UR10, URZ ;  /* 0x0000000a070a7290 */ /* 0x000fe2000fffe03f */
[----:B------:R-:W-:Y:S02]  /*5400*/  UMOV UR4, URZ ;  /* 0x0000003f00047c82 */ /* 0x000fe40008000000 */
[----:B------:R-:W-:-:S04]  /*5410*/  SHF.R.S32.HI R3, RZ, 0x1f, R0 ;  /* 0x0000001fff037819 */ /* 0x000fc80000011400 */
[----:B------:R-:W-:-:S04]  /*5420*/  LEA.HI R3, R3, R0, RZ, 0x6 ;  /* 0x0000000003037211 */ /* 0x000fc800078f30ff */
[----:B------:R-:W-:-:S04]  /*5430*/  SHF.R.S32.HI R0, RZ, 0x6, R3 ;  /* 0x00000006ff007819 */ /* 0x000fc80000011403 */
[----:B------:R-:W-:-:S04]  /*5440*/  VIMNMX R0, R0, 0x1, !PT ;  /* 0x0000000100007848 */ /* 0x000fc80007fe0100 */
[----:B------:R-:W-:Y:S01]  /*5450*/  LOP3.LUT R3, R0, 0x1, RZ, 0xc0, !PT ;  /* 0x0000000100037812 */ /* 0x000fe200078ec0ff */
[----:B------:R-:W-:Y:S06]  /*5460*/  @!P1 BRA `(.L_x_33) ;  /* 0x0000000400789947 */ /* 0x000fec0003800000 */
[----:B------:R-:W-:Y:S01]  /*5470*/  ULDC.64 UR16, c[0x0][0x2c0] ;  /* 0x0000b00000107ab9 */ /* 0x000fe20000000a00 */
[----:B------:R-:W-:Y:S01]  /*5480*/  IMAD.IADD R0, R0, 0x1, -R3 ;  /* 0x0000000100007824 */ /* 0x000fe200078e0a03 */
[----:B------:R-:W-:Y:S01]  /*5490*/  ULEA UR16, UP0, UR6, UR16, 0x2 ;  /* 0x0000001006107291 */ /* 0x000fe2000f80103f */
[----:B------:R-:W-:Y:S01]  /*54a0*/  UMOV UR4, URZ ;  /* 0x0000003f00047c82 */ /* 0x000fe20008000000 */
[----:B------:R-:W-:Y:S02]  /*54b0*/  UMOV UR5, URZ ;  /* 0x0000003f00057c82 */ /* 0x000fe40008000000 */
[----:B------:R-:W-:Y:S02]  /*54c0*/  ULEA.HI.X UR17, UR6, UR17, UR10, 0x2, UP0 ;  /* 0x0000001106117291 */ /* 0x000fe400080f140a */
[----:B------:R-:W-:Y:S02]  /*54d0*/  UIADD3 UR12, UP0, UR16, 0x3000, URZ ;  /* 0x00003000100c7890 */ /* 0x000fe4000ff1e03f */
[----:B------:R-:W-:-:S02]  /*54e0*/  UIADD3 UR14, UP1, UR16, 0x6000, URZ ;  /* 0x00006000100e7890 */ /* 0x000fc4000ff3e03f */
[----:B------:R-:W-:Y:S02]  /*54f0*/  UIADD3 UR16, UP2, UR16, 0x9000, URZ ;  /* 0x0000900010107890 */ /* 0x000fe4000ff5e03f */
[----:B------:R-:W-:Y:S02]  /*5500*/  UIADD3.X UR13, URZ, UR17, URZ, UP0, !UPT ;  /* 0x000000113f0d7290 */ /* 0x000fe400087fe43f */
[----:B------:R-:W-:Y:S02]  /*5510*/  UIADD3.X UR15, URZ, UR17, URZ, UP1, !UPT ;  /* 0x000000113f0f7290 */ /* 0x000fe40008ffe43f */
[----:B------:R-:W-:Y:S01]  /*5520*/  UIADD3.X UR17, URZ, UR17, URZ, UP2, !UPT ;  /* 0x000000113f117290 */ /* 0x000fe200097fe43f */
[----:B------:R-:W-:-:S11]  /*5530*/  ULDC.64 UR20, c[0x0][0x2c0] ;  /* 0x0000b00000147ab9 */ /* 0x000fd60000000a00 */
.L_x_46:
[----:B------:R-:W-:Y:S01]  /*5540*/  UIMAD UR8, UR4, 0x3000, URZ ;  /* 0x00003000040878a4 */ /* 0x000fe2000f8e023f */
[----:B------:R-:W-:Y:S01]  /*5550*/  BAR.SYNC.DEFER_BLOCKING 0xd, 0xa0 ;  /* 0x0342800000007b1d */ /* 0x000fe20000010000 */
[----:B------:R-:W-:Y:S02]  /*5560*/  UIMAD UR11, UR5, 0x1800, URZ ;  /* 0x00001800050b78a4 */ /* 0x000fe4000f8e023f */
[----:B------:R-:W-:Y:S02]  /*5570*/  UIMAD.WIDE UR24, UR8, 0x4, UR12 ;  /* 0x00000004081878a5 */ /* 0x000fe4000f8e020c */
[----:B------:R-:W-:Y:S01]  /*5580*/  UIMAD.WIDE UR22, UR8, 0x4, UR14 ;  /* 0x00000004081678a5 */ /* 0x000fe2000f8e020e */
[----:B------:R-:W-:Y:S01]  /*5590*/  BSSY B0, `(.L_x_34) ;  /* 0x0000010000007945 */ /* 0x000fe20003800000 */
[----:B------:R-:W-:-:S03]  /*55a0*/  UIMAD.WIDE UR8, UR8, 0x4, UR16 ;  /* 0x00000004080878a5 */ /* 0x000fc6000f8e0210 */
[----:B------:R-:W-:Y:S09]  /*55b0*/  @!P0 BRA `(.L_x_35) ;  /* 0x0000000000348947 */ /* 0x000ff20003800000 */
[----:B------:R-:W1:Y:S01]  /*55c0*/  S2UR UR19, SR_CgaCtaId ;  /* 0x00000000001379c3 */ /* 0x000e620000008800 */
[----:B------:R-:W-:Y:S01]  /*55d0*/  UIADD3 UR26, UP0, UR11, UR6, URZ ;  /* 0x000000060b1a7290 */ /* 0x000fe2000ff1e03f */
[----:B------:R-:W-:-:S03]  /*55e0*/  UMOV UR18, 0x400 ;  /* 0x0000040000127882 */ /* 0x000fc60000000000 */
[----:B------:R-:W-:Y:S02]  /*55f0*/  ULEA.HI.X.SX32 UR27, UR11, UR10, 0x1, UP0 ;  /* 0x0000000a0b1b7291 */ /* 0x000fe400080f0e3f */
[----:B------:R-:W-:-:S04]  /*5600*/  ULEA UR28, UP0, UR26, UR20, 0x2 ;  /* 0x000000141a1c7291 */ /* 0x000fc8000f80103f */
[----:B------:R-:W-:-:S03]  /*5610*/  ULEA.HI.X UR29, UR26, UR21, UR27, 0x2, UP0 ;  /* 0x000000151a1d7291 */ /* 0x000fc600080f141b */
[----:B------:R-:W-:Y:S01]  /*5620*/  UMOV UR26, 0x0 ;  /* 0x00000000001a7882 */ /* 0x000fe20000000000 */
[----:B------:R-:W-:Y:S01]  /*5630*/  UMOV UR27, 0x14f00000 ;  /* 0x14f00000001b7882 */ /* 0x000fe20000000000 */
[----:B-1----:R-:W-:-:S03]  /*5640*/  ULEA UR18, UR19, UR18, 0x18 ;  /* 0x0000001213127291 */ /* 0x002fc6000f8ec03f */
[----:B------:R-:W-:Y:S01]  /*5650*/  UMOV UR19, 0x300 ;  /* 0x0000030000137882 */ /* 0x000fe20000000000 */
[----:B------:R-:W-:-:S09]  /*5660*/  UIADD3 UR18, UR18, 0xc000, URZ ;  /* 0x0000c00012127890 */ /* 0x000fd2000fffe03f */
[----:B------:R1:W-:Y:S02]  /*5670*/  UBLKRED.G.S.ADD.F32.RN [UR28], [UR18], UR19, desc[UR26] ;  /* 0x00001a1c120073bb */ /* 0x0003e400080a1413 */
[----:B-1----:R0:W-:Y:S02]  /*5680*/  UTMACMDFLUSH ;  /* 0x00000000000079b7 */ /* 0x0021e40000000000 */
.L_x_35:
[----:B------:R-:W-:Y:S05]  /*5690*/  BSYNC B0 ;  /* 0x0000000000007941 */ /* 0x000fea0003800000 */
.L_x_34:
[----:B------:R-:W-:Y:S06]  /*56a0*/  BAR.SYNC.DEFER_BLOCKING 0xe, 0xa0 ;  /* 0x0382800000007b1d */ /* 0x000fec0000010000 */
[----:B------:R-:W-:Y:S04]  /*56b0*/  BSSY B0, `(.L_x_36) ;  /* 0x000000c000007945 */ /* 0x000fe80003800000 */
[----:B------:R-:W-:Y:S05]  /*56c0*/  @!P0 BRA `(.L_x_37) ;  /* 0x0000000000288947 */ /* 0x000fea0003800000 */
[----:B------:R-:W1:Y:S01]  /*56d0*/  S2UR UR19, SR_CgaCtaId ;  /* 0x00000000001379c3 */ /* 0x000e620000008800 */
[----:B------:R-:W-:Y:S01]  /*56e0*/  UMOV UR18, 0x400 ;  /* 0x0000040000127882 */ /* 0x000fe20000000000 */
[----:B------:R-:W-:Y:S01]  /*56f0*/  UMOV UR26, 0x0 ;  /* 0x00000000001a7882 */ /* 0x000fe20000000000 */
[----:B------:R-:W-:Y:S01]  /*5700*/  UMOV UR27, 0x14f00000 ;  /* 0x14f00000001b7882 */ /* 0x000fe20000000000 */
[----:B-1----:R-:W-:-:S03]  /*5710*/  ULEA UR18, UR19, UR18, 0x18 ;  /* 0x0000001213127291 */ /* 0x002fc6000f8ec03f */
[----:B------:R-:W-:Y:S01]  /*5720*/  UMOV UR19, 0x300 ;  /* 0x0000030000137882 */ /* 0x000fe20000000000 */
[----:B------:R-:W-:-:S09]  /*5730*/  UIADD3 UR18, UR18, 0xf000, URZ ;  /* 0x0000f00012127890 */ /* 0x000fd2000fffe03f */
[----:B------:R1:W-:Y:S01]  /*5740*/  UBLKRED.G.S.ADD.F32.RN [UR24], [UR18], UR19, desc[UR26] ;  /* 0x00001a18120073bb */ /* 0x0003e200080a1413 */
[----:B------:R0:W-:Y:S01]  /*5750*/  UTMACMDFLUSH ;  /* 0x00000000000079b7 */ /* 0x0001e20000000000 */
[----:B-1----:R-:W-:-:S04]  /*5760*/  DEPBAR.LE SB0, 0x1 ;  /* 0x000080400000791a */ /* 0x002fc80000000000 */
.L_x_37:
[----:B------:R-:W-:Y:S05]  /*5770*/  BSYNC B0 ;  /* 0x0000000000007941 */ /* 0x000fea0003800000 */
.L_x_36:
[----:B------:R-:W-:Y:S06]  /*5780*/  BAR.ARV 0xa, 0xa0 ;  /* 0x0282800000007b1d */ /* 0x000fec0000002000 */
[----:B------:R-:W-:Y:S04]  /*5790*/  BSSY B0, `(.L_x_38) ;  /* 0x0000003000007945 */ /* 0x000fe80003800000 */
[----:B------:R-:W-:Y:S05]  /*57a0*/  @!P0 BRA `(.L_x_39) ;  /* 0x0000000000048947 */ /* 0x000fea0003800000 */
[----:B------:R-:W-:-:S04]  /*57b0*/  DEPBAR.LE SB0, 0x0 ;  /* 0x000080000000791a */ /* 0x000fc80000000000 */
.L_x_39:
[----:B------:R-:W-:Y:S05]  /*57c0*/  BSYNC B0 ;  /* 0x0000000000007941 */ /* 0x000fea0003800000 */
.L_x_38:
[----:B------:R-:W-:Y:S06]  /*57d0*/  BAR.ARV 0xb, 0xa0 ;  /* 0x02c2800000007b1d */ /* 0x000fec0000002000 */
[----:B------:R-:W-:Y:S02]  /*57e0*/  BSSY B0, `(.L_x_40) ;  /* 0x000000c000007945 */ /* 0x000fe40003800000 */
[----:B------:R-:W-:Y:S06]  /*57f0*/  BAR.SYNC.DEFER_BLOCKING 0xd, 0xa0 ;  /* 0x0342800000007b1d */ /* 0x000fec0000010000 */
        /* <DEDUP_REMOVED lines=8> */
[----:B------:R1:W-:Y:S02]  /*5880*/  UBLKRED.G.S.ADD.F32.RN [UR22], [UR18], UR19, desc[UR24] ;  /* 0x00001816120073bb */ /* 0x0003e400080a1413 */
[----:B-1----:R0:W-:Y:S02]  /*5890*/  UTMACMDFLUSH ;  /* 0x00000000000079b7 */ /* 0x0021e40000000000 */
.L_x_41:
[----:B------:R-:W-:Y:S05]  /*58a0*/  BSYNC B0 ;  /* 0x0000000000007941 */ /* 0x000fea0003800000 */
.L_x_40:
        /* <DEDUP_REMOVED lines=13> */
.L_x_43:
[----:B------:R-:W-:Y:S05]  /*5980*/  BSYNC B0 ;  /* 0x0000000000007941 */ /* 0x000fea0003800000 */
.L_x_42:
[----:B------:R-:W-:Y:S01]  /*5990*/  VIADD R0, R0, 0xfffffffe ;  /* 0xfffffffe00007836 */ /* 0x000fe20000000000 */
[----:B------:R-:W-:Y:S06]  /*59a0*/  BAR.ARV 0xa, 0xa0 ;  /* 0x0282800000007b1d */ /* 0x000fec0000002000 */
[----:B------:R-:W-:Y:S01]  /*59b0*/  BSSY B0, `(.L_x_44) ;  /* 0x0000004000007945 */ /* 0x000fe20003800000 */
[----:B------:R-:W-:-:S03]  /*59c0*/  ISETP.NE.AND P1, PT, R0, RZ, PT ;  /* 0x000000ff0000720c */ /* 0x000fc60003f25270 */
[----:B------:R-:W-:Y:S10]  /*59d0*/  @!P0 BRA `(.L_x_45) ;  /* 0x0000000000048947 */ /* 0x000ff40003800000 */
[----:B------:R-:W-:-:S04]  /*59e0*/  DEPBAR.LE SB0, 0x0 ;  /* 0x000080000000791a */ /* 0x000fc80000000000 */
.L_x_45:
[----:B------:R-:W-:Y:S05]  /*59f0*/  BSYNC B0 ;  /* 0x0000000000007941 */ /* 0x000fea0003800000 */
.L_x_44:
[----:B------:R-:W-:Y:S06]  /*5a00*/  BAR.ARV 0xb, 0xa0 ;  /* 0x02c2800000007b1d */ /* 0x000fec0000002000 */
[----:B------:R-:W-:Y:S02]  /*5a10*/  UIADD3 UR5, UR5, 0x2, URZ ;  /* 0x0000000205057890 */ /* 0x000fe4000fffe03f */
[----:B------:R-:W-:Y:S01]  /*5a20*/  UIADD3 UR4, UR4, 0x1, URZ ;  /* 0x0000000104047890 */ /* 0x000fe2000fffe03f */
[----:B------:R-:W-:Y:S11]  /*5a30*/  @P1 BRA `(.L_x_46) ;  /* 0xfffffff800c01947 */ /* 0x000ff6000383ffff */
[----:B------:R-:W-:-:S12]  /*5a40*/  UIADD3 UR4, UR11, 0x3000, URZ ;  /* 0x000030000b047890 */ /* 0x000fd8000fffe03f */
.L_x_33:
[----:B------:R-:W-:-:S13]  /*5a50*/  ISETP.NE.AND P1, PT, R3, RZ, PT ;  /* 0x000000ff0300720c */ /* 0x000fda0003f25270 */
[----:B------:R-:W-:Y:S05]  /*5a60*/  @!P1 EXIT ;  /* 0x000000000000994d */ /* 0x000fea0003800000 */
[----:B------:R-:W-:Y:S06]  /*5a70*/  BAR.SYNC.DEFER_BLOCKING 0xd, 0xa0 ;  /* 0x0342800000007b1d */ /* 0x000fec0000010000 */
[----:B------:R-:W-:Y:S04]  /*5a80*/  BSSY B0, `(.L_x_47) ;  /* 0x0000010000007945 */ /* 0x000fe80003800000 */
[----:B------:R-:W-:Y:S05]  /*5a90*/  @!P0 BRA `(.L_x_48) ;  /* 0x0000000000388947 */ /* 0x000fea0003800000 */
[----:B------:R-:W1:Y:S01]  /*5aa0*/  S2UR UR11, SR_CgaCtaId ;  /* 0x00000000000b79c3 */ /* 0x000e620000008800 */
[----:B------:R-:W-:Y:S01]  /*5ab0*/  UIADD3 UR12, UP0, UR4, UR6, URZ ;  /* 0x00000006040c7290 */ /* 0x000fe2000ff1e03f */
[----:B------:R-:W-:Y:S01]  /*5ac0*/  UMOV UR5, 0x400 ;  /* 0x0000040000057882 */ /* 0x000fe20000000000 */
[----:B------:R-:W-:Y:S02]  /*5ad0*/  ULDC.64 UR8, c[0x0][0x2c0] ;  /* 0x0000b00000087ab9 */ /* 0x000fe40000000a00 */
        /* <DEDUP_REMOVED lines=10> */
.L_x_48:
[----:B------:R-:W-:Y:S05]  /*5b80*/  BSYNC B0 ;  /* 0x0000000000007941 */ /* 0x000fea0003800000 */
.L_x_47:
[----:B------:R-:W-:Y:S06]  /*5b90*/  BAR.SYNC.DEFER_BLOCKING 0xe, 0xa0 ;  /* 0x0382800000007b1d */ /* 0x000fec0000010000 */
[----:B------:R-:W-:Y:S04]  /*5ba0*/  BSSY B0, `(.L_x_49) ;  /* 0x0000012000007945 */ /* 0x000fe80003800000 */
[----:B------:R-:W-:Y:S05]  /*5bb0*/  @!P0 BRA `(.L_x_50) ;  /* 0x0000000000408947 */ /* 0x000fea0003800000 */
[----:B------:R-:W1:Y:S01]  /*5bc0*/  S2UR UR12, SR_CgaCtaId ;  /* 0x00000000000c79c3 */ /* 0x000e620000008800 */
[----:B------:R-:W-:Y:S01]  /*5bd0*/  UIADD3 UR5, UR4, 0xc00, URZ ;  /* 0x00000c0004057890 */ /* 0x000fe2000fffe03f */
[----:B------:R-:W-:Y:S01]  /*5be0*/  UMOV UR11, 0x400 ;  /* 0x00000400000b7882 */ /* 0x000fe20000000000 */
[----:B------:R-:W-:Y:S02]  /*5bf0*/  ULDC.64 UR8, c[0x0][0x2c0] ;  /* 0x0000b00000087ab9 */ /* 0x000fe40000000a00 */
[----:B------:R-:W-:-:S04]  /*5c00*/  UIADD3 UR13, UP0, UR5, UR6, URZ ;  /* 0x00000006050d7290 */ /* 0x000fc8000ff1e03f */
        /* <DEDUP_REMOVED lines=11> */
.L_x_50:
[----:B------:R-:W-:Y:S05]  /*5cc0*/  BSYNC B0 ;  /* 0x0000000000007941 */ /* 0x000fea0003800000 */
.L_x_49:
[----:B------:R-:W-:Y:S06]  /*5cd0*/  BAR.ARV 0xa, 0xa0 ;  /* 0x0282800000007b1d */ /* 0x000fec0000002000 */
[----:B------:R-:W-:Y:S04]  /*5ce0*/  BSSY B0, `(.L_x_51) ;  /* 0x0000003000007945 */ /* 0x000fe80003800000 */
[----:B------:R-:W-:Y:S05]  /*5cf0*/  @!P0 BRA `(.L_x_52) ;  /* 0x0000000000048947 */ /* 0x000fea0003800000 */
[----:B------:R-:W-:-:S04]  /*5d00*/  DEPBAR.LE SB0, 0x0 ;  /* 0x000080000000791a */ /* 0x000fc80000000000 */
.L_x_52:
[----:B------:R-:W-:Y:S05]  /*5d10*/  BSYNC B0 ;  /* 0x0000000000007941 */ /* 0x000fea0003800000 */
.L_x_51:
[----:B------:R-:W-:Y:S06]  /*5d20*/  BAR.ARV 0xb, 0xa0 ;  /* 0x02c2800000007b1d */ /* 0x000fec0000002000 */
[----:B------:R-:W-:Y:S05]  /*5d30*/  EXIT ;  /* 0x000000000000794d */ /* 0x000fea0003800000 */
.L_x_32:
[----:B------:R-:W1:Y:S01]  /*5d40*/  S2UR UR21, SR_CTAID.Z ;  /* 0x00000000001579c3 */ /* 0x000e620000002700 */
[----:B------:R-:W-:Y:S01]  /*5d50*/  IMAD.MOV.U32 R9, RZ, RZ, 0x1 ;  /* 0x00000001ff097424 */ /* 0x000fe200078e00ff */
[----:B-1----:R-:W-:-:S13]  /*5d60*/  ISETP.LE.AND P0, PT, RZ, UR21, PT ;  /* 0x00000015ff007c0c */ /* 0x002fda000bf03270 */
[----:B------:R-:W-:Y:S05]  /*5d70*/  @!P0 BRA `(.L_x_53) ;  /* 0x00000020000c8947 */ /* 0x000fea0003800000 */
[----:B------:R-:W1:Y:S01]  /*5d80*/  S2UR UR20, SR_CTAID.Y ;  /* 0x00000000001479c3 */ /* 0x000e620000002600 */
[----:B------:R-:W-:Y:S01]  /*5d90*/  ULDC.64 UR6, c[0x0][0x718] ;  /* 0x0001c60000067ab9 */ /* 0x000fe20000000a00 */
[----:B------:R-:W-:Y:S01]  /*5da0*/  ULDC.64 UR10, c[0x0][0x730] ;  /* 0x0001cc00000a7ab9 */ /* 0x000fe20000000a00 */
[----:B------:R-:W-:Y:S01]  /*5db0*/  ULDC.64 UR12, c[0x0][0x720] ;  /* 0x0001c800000c7ab9 */ /* 0x000fe20000000a00 */
[----:B------:R-:W-:Y:S01]  /*5dc0*/  ULDC.64 UR14, c[0x0][0x738] ;  /* 0x0001ce00000e7ab9 */ /* 0x000fe20000000a00 */
[----:B------:R-:W-:Y:S01]  /*5dd0*/  ELECT P0, URZ, PT ;  /* 0x00000000003f782f */ /* 0x000fe20003800000 */
[----:B------:R-:W-:Y:S01]  /*5de0*/  BSSY B0, `(.L_x_53) ;  /* 0x00001fc000007945 */ /* 0x000fe20003800000 */
[----:B------:R-:W-:Y:S01]  /*5df0*/  IMAD.MOV.U32 R0, RZ, RZ, RZ ;  /* 0x000000ffff007224 */ /* 0x000fe200078e00ff */
[----:B-1----:R-:W-:Y:S02]  /*5e00*/  USHF.R.S32.HI UR9, URZ, 0x1f, UR20 ;  /* 0x0000001f3f097899 */ /* 0x002fe40008011414 */
[----:B------:R-:W-:-:S02]  /*5e10*/  UIMAD.WIDE.U32 UR4, UR20, UR6, URZ ;  /* 0x00000006140472a5 */ /* 0x000fc4000f8e003f */
[----:B------:R-:W-:Y:S02]  /*5e20*/  UIMAD UR6, UR9, UR6, URZ ;  /* 0x00000006090672a4 */ /* 0x000fe4000f8e023f */
[----:B------:R-:W-:Y:S02]  /*5e30*/  UIMAD UR9, UR9, UR10, URZ ;  /* 0x0000000a090972a4 */ /* 0x000fe4000f8e023f */
[----:B------:R-:W-:Y:S02]  /*5e40*/  UIMAD UR8, UR20, UR7, UR6 ;  /* 0x00000007140872a4 */ /* 0x000fe4000f8e0206 */
[----:B------:R-:W-:Y:S02]  /*5e50*/  UIMAD.WIDE.U32 UR6, UR20, UR10, URZ ;  /* 0x0000000a140672a5 */ /* 0x000fe4000f8e003f */
[----:B------:R-:W-:Y:S02]  /*5e60*/  UIMAD UR10, UR20, UR11, UR9 ;  /* 0x0000000b140a72a4 */ /* 0x000fe4000f8e0209 */
[----:B------:R-:W-:Y:S01]  /*5e70*/  USHF.R.S32.HI UR11, URZ, 0x1f, UR21 ;  /* 0x0000001f3f0b7899 */ /* 0x000fe20008011415 */
[----:B------:R-:W-:Y:S01]  /*5e80*/  ULDC UR9, c[0x0][0x2e8] ;  /* 0x0000ba0000097ab9 */ /* 0x000fe20000000800 */
[----:B------:R-:W-:-:S02]  /*5e90*/  UIADD3 UR5, UR5, UR8, URZ ;  /* 0x0000000805057290 */ /* 0x000fc4000fffe03f */
[----:B------:R-:W-:Y:S02]  /*5ea0*/  UISETP.NE.AND UP0, UPT, UR9, 0x1, UPT ;  /* 0x000000010900788c */ /* 0x000fe4000bf05270 */
[----:B------:R-:W-:Y:S02]  /*5eb0*/  UIMAD UR9, UR11, UR12, URZ ;  /* 0x0000000c0b0972a4 */ /* 0x000fe4000f8e023f */
[----:B------:R-:W-:Y:S02]  /*5ec0*/  UIADD3 UR7, UR7, UR10, URZ ;  /* 0x0000000a07077290 */ /* 0x000fe4000fffe03f */
[----:B------:R-:W-:Y:S02]  /*5ed0*/  UIMAD UR11, UR11, UR14, URZ ;  /* 0x0000000e0b0b72a4 */ /* 0x000fe4000f8e023f */
[----:B------:R-:W-:Y:S02]  /*5ee0*/  UIMAD UR10, UR21, UR13, UR9 ;  /* 0x0000000d150a72a4 */ /* 0x000fe4000f8e0209 */
[----:B------:R-:W-:-:S02]  /*5ef0*/  UIMAD.WIDE.U32 UR8, UR21, UR12, UR4 ;  /* 0x0000000c150872a5 */ /* 0x000fc4000f8e0004 */
[----:B------:R-:W-:Y:S02]  /*5f00*/  UIMAD UR4, UR21, UR15, UR11 ;  /* 0x0000000f150472a4 */ /* 0x000fe4000f8e020b */
[----:B------:R-:W-:Y:S02]  /*5f10*/  UIMAD.WIDE.U32 UR6, UR21, UR14, UR6 ;  /* 0x0000000e150672a5 */ /* 0x000fe4000f8e0006 */
[----:B------:R-:W-:Y:S01]  /*5f20*/  UIADD3 UR5, UR9, UR10, URZ ;  /* 0x0000000a09057290 */ /* 0x000fe2000fffe03f */
[----:B------:R-:W-:Y:S01]  /*5f30*/  ULDC.64 UR14, c[0x0][0x700] ;  /* 0x0001c000000e7ab9 */ /* 0x000fe20000000a00 */
[----:B------:R-:W-:Y:S01]  /*5f40*/  @UP0 ULDC UR11, c[0x0][0x2ec] ;  /* 0x0000bb00000b0ab9 */ /* 0x000fe20000000800 */
[----:B------:R-:W-:Y:S02]  /*5f50*/  ULEA UR14, UP1, UR8, UR14, 0x2 ;  /* 0x0000000e080e7291 */ /* 0x000fe4000f82103f */
[----:B------:R-:W-:Y:S02]  /*5f60*/  UIMAD.WIDE.U32 UR10, UR20, UR11, URZ ;  /* 0x0000000b140a72a5 */ /* 0x000fe4000f8e003f */
[----:B------:R-:W-:Y:S01]  /*5f70*/  ULEA.HI.X UR15, UR8, UR15, UR5, 0x2, UP1 ;  /* 0x0000000f080f7291 */ /* 0x000fe200088f1405 */
[----:B------:R-:W-:-:S02]  /*5f80*/  UMOV UR12, UR20 ;  /* 0x00000014000c7c82 */ /* 0x000fc40008000000 */
[----:B------:R-:W-:Y:S02]  /*5f90*/  @UP0 ULDC UR5, c[0x0][0x2f0] ;  /* 0x0000bc0000050ab9 */ /* 0x000fe40000000800 */
[----:B------:R-:W-:Y:S01]  /*5fa0*/  @UP0 USHF.R.U32.HI UR12, URZ, UR5, UR11 ;  /* 0x000000053f0c0299 */ /* 0x000fe2000801160b */
[----:B------:R-:W-:Y:S11]  /*5fb0*/  @!P0 BRA `(.L_x_54) ;  /* 0x0000001c00788947 */ /* 0x000ff60003800000 */
[----:B------:R-:W1:Y:S01]  /*5fc0*/  S2R R3, SR_CgaCtaId ;  /* 0x0000000000037919 */ /* 0x000e620000008800 */
[----:B------:R-:W-:Y:S01]  /*5fd0*/  MOV R0, 0x400 ;  /* 0x0000040000007802 */ /* 0x000fe20000000f00 */
[----:B------:R-:W-:-:S03]  /*5fe0*/  IMAD.MOV.U32 R2, RZ, RZ, 0x1 ;  /* 0x00000001ff027424 */ /* 0x000fc600078e00ff */
[----:B-1----:R-:W-:Y:S02]  /*5ff0*/  LEA R0, R3, R0, 0x18 ;  /* 0x0000000003007211 */ /* 0x002fe400078ec0ff */
[----:B------:R-:W-:Y:S02]  /*6000*/  SHF.L.U32 R3, R2, 0x1f, RZ ;  /* 0x0000001f02037819 */ /* 0x000fe400000006ff */
[----:B------:R-:W1:Y:S02]  /*6010*/  S2R R2, SR_CTAID.X ;  /* 0x0000000000027919 */ /* 0x000e640000002500 */
[----:B------:R-:W2:Y:S02]  /*6020*/  SYNCS.PHASECHK.TRANS64.TRYWAIT P0, [R0+URZ+0x26820], R3 ;  /* 0x02682003000075a7 */ /* 0x000ea4000800017f */
[----:B-12---:R-:W-:Y:S05]  /*6030*/  @!P0 BRA `(.L_x_55) ;  /* 0x0000002000608947 */ /* 0x006fea0003800000 */
.L_x_85:
[----:B------:R-:W2:Y:S01]  /*6040*/  S2R R4, SR_TID.X ;  /* 0x0000000000047919 */ /* 0x000ea20000002100 */
[----:B------:R-:W-:Y:S01]  /*6050*/  IMAD.U32 R8, RZ, RZ, UR7 ;  /* 0x00000007ff087e24 */ /* 0x000fe2000f8e00ff */
[----:B------:R-:W-:Y:S01]  /*6060*/  SHF.L.U32 R2, R2, 0x7, RZ ;  /* 0x0000000702027819 */ /* 0x000fe200000006ff */
[----:B------:R-:W-:Y:S02]  /*6070*/  IMAD.MOV.U32 R9, RZ, RZ, 0x1 ;  /* 0x00000001ff097424 */ /* 0x000fe400078e00ff */
[----:B------:R-:W-:Y:S01]  /*6080*/  VIADD R8, R8, UR4 ;  /* 0x0000000408087c36 */ /* 0x000fe20008000000 */
[----:B--2---:R-:W-:-:S04]  /*6090*/  LOP3.LUT R4, R4, 0x7f, RZ, 0xc0, !PT ;  /* 0x0000007f04047812 */ /* 0x004fc800078ec0ff */
[----:B------:R-:W-:-:S13]  /*60a0*/  ISETP.NE.AND P0, PT, R4, RZ, PT ;  /* 0x000000ff0400720c */ /* 0x000fda0003f05270 */
[----:B------:R-:W-:Y:S05]  /*60b0*/  @P0 BRA `(.L_x_56) ;  /* 0x0000000000180947 */ /* 0x000fea0003800000 */
[----:B------:R-:W2:Y:S01]  /*60c0*/  S2R R4, SR_TID.X ;  /* 0x0000000000047919 */ /* 0x000ea20000002100 */
[----:B-1----:R-:W-:-:S04]  /*60d0*/  IMAD.MOV.U32 R3, RZ, RZ, 0x3100 ;  /* 0x00003100ff037424 */ /* 0x002fc800078e00ff */
[----:B------:R3:W-:Y:S01]  /*60e0*/  SYNCS.ARRIVE.TRANS64 RZ, [R0+URZ+0x26810], R3 ;  /* 0x0268100300ff79a7 */ /* 0x0007e2000800003f */
[----:B--2---:R-:W-:-:S13]  /*60f0*/  LOP3.LUT P1, RZ, R4, 0x1f, RZ, 0xc0, !PT ;  /* 0x0000001f04ff7812 */ /* 0x004fda000782c0ff */
[----:B---3--:R-:W-:Y:S05]  /*6100*/  @!P1 BRA `(.L_x_56) ;  /* 0x0000000000049947 */ /* 0x008fea0003800000 */
[----:B------:R-:W-:Y:S01]  /*6110*/  BPT.TRAP 0x1 ;  /* 0x000000040000795c */ /* 0x000fe20000300000 */
.L_x_56:
[----:B------:R-:W2:Y:S01]  /*6120*/  LDC.64 R6, c[0x0][0x198] ;  /* 0x00006600ff067b82 */ /* 0x000ea20000000a00 */
[----:B------:R-:W-:Y:S01]  /*6130*/  R2UR UR11, R2 ;  /* 0x00000000020b72ca */ /* 0x000fe200000e0000 */
[----:B------:R-:W-:Y:S01]  /*6140*/  UMOV UR35, URZ ;  /* 0x0000003f00237c82 */ /* 0x000fe20008000000 */
[----:B------:R-:W-:Y:S01]  /*6150*/  R2UR UR8, R0 ;  /* 0x00000000000872ca */ /* 0x000fe200000e0000 */
[----:B------:R-:W-:Y:S01]  /*6160*/  UMOV UR42, 0x0 ;  /* 0x00000000002a7882 */ /* 0x000fe20000000000 */
[----:B------:R-:W-:Y:S01]  /*6170*/  UMOV UR43, 0x14f00000 ;  /* 0x14f00000002b7882 */ /* 0x000fe20000000000 */
[----:B------:R-:W-:Y:S01]  /*6180*/  UMOV UR34, URZ ;  /* 0x0000003f00227c82 */ /* 0x000fe20008000000 */
[----:B------:R-:W-:Y:S01]  /*6190*/  UMOV UR36, UR20 ;  /* 0x0000001400247c82 */ /* 0x000fe20008000000 */
[----:B------:R-:W-:Y:S01]  /*61a0*/  UMOV UR37, UR21 ;  /* 0x0000001500257c82 */ /* 0x000fe20008000000 */
[----:B------:R-:W-:Y:S01]  /*61b0*/  UMOV UR26, 0x20 ;  /* 0x00000020001a7882 */ /* 0x000fe20000000000 */
[----:B------:R-:W-:Y:S01]  /*61c0*/  UMOV UR28, UR20 ;  /* 0x00000014001c7c82 */ /* 0x000fe20008000000 */
[----:B------:R-:W-:Y:S01]  /*61d0*/  UMOV UR29, UR21 ;  /* 0x00000015001d7c82 */ /* 0x000fe20008000000 */
[----:B------:R-:W-:Y:S01]  /*61e0*/  UMOV UR27, UR35 ;  /* 0x00000023001b7c82 */ /* 0x000fe20008000000 */
[----:B------:R-:W-:Y:S01]  /*61f0*/  UMOV UR18, 0x40 ;  /* 0x0000004000127882 */ /* 0x000fe20000000000 */
[----:B------:R-:W-:Y:S01]  /*6200*/  UMOV UR19, UR35 ;  /* 0x0000002300137c82 */ /* 0x000fe20008000000 */
[----:B------:R-:W-:Y:S01]  /*6210*/  UMOV UR5, 0x10 ;  /* 0x0000001000057882 */ /* 0x000fe20000000000 */
[----:B------:R-:W-:Y:S01]  /*6220*/  UIADD3 UR32, UR8, 0x12000, URZ ;  /* 0x0001200008207890 */ /* 0x000fe2000fffe03f */
[----:B------:R-:W-:Y:S01]  /*6230*/  IMAD.MOV.U32 R5, RZ, RZ, 0xc000 ;  /* 0x0000c000ff057424 */ /* 0x000fe200078e00ff */
[----:B------:R-:W-:Y:S01]  /*6240*/  UIADD3 UR33, UR8, 0x26810, URZ ;  /* 0x0002681008217890 */ /* 0x000fe2000fffe03f */
[----:B------:R-:W-:Y:S01]  /*6250*/  MOV R12, UR21 ;  /* 0x00000015000c7c02 */ /* 0x000fe20008000f00 */
[----:B------:R-:W-:Y:S01]  /*6260*/  UIADD3 UR24, UR8, 0x13000, URZ ;  /* 0x0001300008187890 */ /* 0x000fe2000fffe03f */
[----:B------:R-:W-:Y:S01]  /*6270*/  MOV R13, UR20 ;  /* 0x00000014000d7c02 */ /* 0x000fe20008000f00 */
[----:B------:R-:W-:Y:S01]  /*6280*/  UIADD3 UR16, UR8, 0x14000, URZ ;  /* 0x0001400008107890 */ /* 0x000fe2000fffe03f */
[----:B--2---:R-:W-:Y:S01]  /*6290*/  IMAD.MOV.U32 R10, RZ, RZ, R6 ;  /* 0x000000ffff0a7224 */ /* 0x004fe200078e0006 */
[----:B------:R-:W-:Y:S01]  /*62a0*/  UIADD3 UR44, UR8, 0x1e000, URZ ;  /* 0x0001e000082c7890 */ /* 0x000fe2000fffe03f */
[----:B------:R-:W-:Y:S01]  /*62b0*/  IMAD.MOV.U32 R11, RZ, RZ, R7 ;  /* 0x000000ffff0b7224 */ /* 0x000fe200078e0007 */
[----:B------:R-:W-:Y:S01]  /*62c0*/  UMOV UR25, UR33 ;  /* 0x0000002100197c82 */ /* 0x000fe20008000000 */
[----:B------:R-:W-:Y:S01]  /*62d0*/  UMOV UR17, UR33 ;  /* 0x0000002100117c82 */ /* 0x000fe20008000000 */
[----:B------:R-:W-:Y:S01]  /*62e0*/  IADD3 R2, P1, R10, 0x2f0, RZ ;  /* 0x000002f00a027810 */ /* 0x000fe20007f3e0ff */
[----:B------:R-:W-:Y:S01]  /*62f0*/  UIADD3 UR9, UR8, 0x26800, URZ ;  /* 0x0002680008097890 */ /* 0x000fe2000fffe03f */
[----:B------:R-:W-:-:S02]  /*6300*/  UMOV UR45, UR33 ;  /* 0x00000021002d7c82 */ /* 0x000fc40008000000 */
[----:B------:R-:W-:Y:S01]  /*6310*/  R2UR UR30, R2 ;  /* 0x00000000021e72ca */ /* 0x000fe200000e0000 */
[----:B------:R-:W-:Y:S01]  /*6320*/  UMOV UR10, UR21 ;  /* 0x00000015000a7c82 */ /* 0x000fe20008000000 */
[----:B------:R-:W-:Y:S01]  /*6330*/  IADD3 R2, P2, R10, 0x3f0, RZ ;  /* 0x000003f00a027810 */ /* 0x000fe20007f5e0ff */
[----:B------:R-:W-:Y:S01]  /*6340*/  UMOV UR13, UR21 ;  /* 0x00000015000d7c82 */ /* 0x000fe20008000000 */
[----:B------:R-:W-:Y:S01]  /*6350*/  UMOV UR53, UR21 ;  /* 0x0000001500357c82 */ /* 0x000fe20008000000 */
[----:B------:R-:W-:Y:S01]  /*6360*/  UMOV UR61, UR21 ;  /* 0x00000015003d7c82 */ /* 0x000fe20008000000 */
[----:B------:R-:W-:Y:S01]  /*6370*/  R2UR UR22, R2 ;  /* 0x00000000021672ca */ /* 0x000fe200000e0000 */
[----:B------:R-:W-:Y:S01]  /*6380*/  IMAD.X R2, RZ, RZ, R11, P1 ;  /* 0x000000ffff027224 */ /* 0x000fe200008e060b */
[----:B------:R-:W-:Y:S01]  /*6390*/  UMOV UR46, 0x0 ;  /* 0x00000000002e7882 */ /* 0x000fe20000000000 */
[----:B------:R-:W-:Y:S01]  /*63a0*/  UMOV UR47, 0x10000000 ;  /* 0x10000000002f7882 */ /* 0x000fe20000000000 */
[----:B------:R-:W-:-:S02]  /*63b0*/  UIADD3 UR48, UR8, 0x2000, URZ ;  /* 0x0000200008307890 */ /* 0x000fc4000fffe03f */
[----:B------:R-:W-:Y:S01]  /*63c0*/  R2UR UR31, R2 ;  /* 0x00000000021f72ca */ /* 0x000fe200000e0000 */
[--C-:B------:R-:W-:Y:S01]  /*63d0*/  IMAD.X R2, RZ, RZ, R11.reuse, P2 ;  /* 0x000000ffff027224 */ /* 0x100fe200010e060b */
[----:B------:R-:W-:Y:S01]  /*63e0*/  UMOV UR50, 0x20 ;  /* 0x0000002000327882 */ /* 0x000fe20000000000 */
[----:B------:R-:W-:Y:S01]  /*63f0*/  UMOV UR52, UR12 ;  /* 0x0000000c00347c82 */ /* 0x000fe20008000000 */
[----:B------:R-:W-:Y:S01]  /*6400*/  UMOV UR51, UR11 ;  /* 0x0000000b00337c82 */ /* 0x000fe20008000000 */
[----:B------:R-:W-:Y:S01]  /*6410*/  UMOV UR49, UR9 ;  /* 0x0000000900317c82 */ /* 0x000fe20008000000 */
[----:B------:R-:W-:Y:S01]  /*6420*/  R2UR UR23, R2 ;  /* 0x00000000021772ca */ /* 0x000fe200000e0000 */
[----:B------:R-:W-:Y:S01]  /*6430*/  UIADD3 UR56, UR8, 0x5000, URZ ;  /* 0x0000500008387890 */ /* 0x000fe2000fffe03f */
[----:B------:R-:W-:Y:S01]  /*6440*/  IADD3 R2, P1, R10, 0xf0, RZ ;  /* 0x000000f00a027810 */ /* 0x000fe20007f3e0ff */
[----:B------:R-:W-:Y:S01]  /*6450*/  UMOV UR58, 0x50 ;  /* 0x00000050003a7882 */ /* 0x000fe20000000000 */
[----:B------:R-:W-:Y:S01]  /*6460*/  UMOV UR60, UR12 ;  /* 0x0000000c003c7c82 */ /* 0x000fe20008000000 */
[----:B------:R-:W-:Y:S01]  /*6470*/  UMOV UR59, UR11 ;  /* 0x0000000b003b7c82 */ /* 0x000fe20008000000 */
[----:B------:R-:W-:Y:S01]  /*6480*/  R2UR UR40, R2 ;  /* 0x00000000022872ca */ /* 0x000fe200000e0000 */
[----:B-1----:R-:W-:Y:S01]  /*6490*/  IMAD.X R3, RZ, RZ, R11, P1 ;  /* 0x000000ffff037224 */ /* 0x002fe200008e060b */
[----:B------:R-:W-:-:S04]  /*64a0*/  UMOV UR57, UR9 ;  /* 0x0000000900397c82 */ /* 0x000fc80008000000 */
[----:B------:R-:W-:Y:S02]  /*64b0*/  R2UR UR41, R3 ;  /* 0x00000000032972ca */ /* 0x000fe400000e0000 */
[----:B------:R-:W-:-:S04]  /*64c0*/  MOV R4, UR23 ;  /* 0x0000001700047c02 */ /* 0x000fc80008000f00 */
[----:B------:R-:W-:-:S07]  /*64d0*/  R2UR UR23, R4 ;  /* 0x00000000041772ca */ /* 0x000fce00000e0000 */
[----:B------:R1:W-:Y:S01]  /*64e0*/  UTMALDG.4D [UR32], [UR40], desc[UR42] ;  /* 0x00002a20280075b4 */ /* 0x0003e20008019000 */
[----:B------:R2:W-:Y:S01]  /*64f0*/  UTMALDG.4D [UR24], [UR40], desc[UR42] ;  /* 0x00002a18280075b4 */ /* 0x0005e20008019000 */
[----:B------:R-:W-:Y:S01]  /*6500*/  UTMALDG.4D [UR16], [UR40], desc[UR42] ;  /* 0x00002a10280075b4 */ /* 0x000fe20008019000 */
[----:B------:R3:W-:Y:S01]  /*6510*/  UBLKCP.S.G [UR44], [UR14], UR5 ;  /* 0x0000002c0e0073ba */ /* 0x0007e20008000205 */
[----:B------:R4:W-:Y:S01]  /*6520*/  SYNCS.ARRIVE.TRANS64 RZ, [R0+URZ+0x26800], R5 ;  /* 0x0268000500ff79a7 */ /* 0x0009e2000800003f */
[----:B-1----:R-:W-:Y:S01]  /*6530*/  UIADD3 UR32, UR8, 0x6000, URZ ;  /* 0x0000600008207890 */ /* 0x002fe2000fffe03f */
[----:B------:R-:W-:Y:S01]  /*6540*/  UMOV UR36, UR12 ;  /* 0x0000000c00247c82 */ /* 0x000fe20008000000 */
[----:B------:R-:W-:Y:S01]  /*6550*/  UMOV UR35, UR11 ;  /* 0x0000000b00237c82 */ /* 0x000fe20008000000 */
[----:B------:R-:W-:Y:S01]  /*6560*/  UMOV UR33, UR9 ;  /* 0x0000000900217c82 */ /* 0x000fe20008000000 */
[----:B--2---:R-:W-:Y:S01]  /*6570*/  UIADD3 UR24, UR8, 0x8000, URZ ;  /* 0x0000800008187890 */ /* 0x004fe2000fffe03f */
[----:B----4-:R-:W-:Y:S01]  /*6580*/  MOV R5, UR22 ;  /* 0x0000001600057c02 */ /* 0x010fe20008000f00 */
[----:B------:R-:W-:Y:S01]  /*6590*/  UMOV UR28, UR12 ;  /* 0x0000000c001c7c82 */ /* 0x000fe20008000000 */
[----:B------:R-:W-:Y:S01]  /*65a0*/  UMOV UR27, UR11 ;  /* 0x0000000b001b7c82 */ /* 0x000fe20008000000 */
[----:B------:R-:W-:Y:S01]  /*65b0*/  UMOV UR25, UR9 ;  /* 0x0000000900197c82 */ /* 0x000fe20008000000 */
[----:B------:R-:W-:Y:S01]  /*65c0*/  R2UR UR22, R5 ;  /* 0x00000000051672ca */ /* 0x000fe200000e0000 */
[----:B---3--:R-:W-:Y:S01]  /*65d0*/  UMOV UR45, UR21 ;  /* 0x00000015002d7c82 */ /* 0x008fe20008000000 */
[----:B------:R-:W-:Y:S01]  /*65e0*/  UMOV UR44, UR12 ;  /* 0x0000000c002c7c82 */ /* 0x000fe20008000000 */
[----:B------:R-:W-:Y:S01]  /*65f0*/  UIADD3 UR16, UR8, 0x1000, URZ ;  /* 0x0000100008107890 */ /* 0x000fe2000fffe03f */
[----:B------:R-:W-:Y:S01]  /*6600*/  IMAD.MOV.U32 R5, RZ, RZ, RZ ;  /* 0x000000ffff057224 */ /* 0x000fe200078e00ff */
[----:B------:R-:W-:Y:S01]  /*6610*/  UMOV UR21, UR10 ;  /* 0x0000000a00157c82 */ /* 0x000fe20008000000 */
[----:B------:R-:W-:Y:S01]  /*6620*/  UMOV UR10, UR34 ;  /* 0x00000022000a7c82 */ /* 0x000fe20008000000 */
[----:B------:R-:W-:Y:S01]  /*6630*/  UMOV UR18, 0x10 ;  /* 0x0000001000127882 */ /* 0x000fe20000000000 */
[----:B------:R-:W-:Y:S01]  /*6640*/  UMOV UR20, UR12 ;  /* 0x0000000c00147c82 */ /* 0x000fe20008000000 */
[----:B------:R-:W-:Y:S01]  /*6650*/  UMOV UR19, UR11 ;  /* 0x0000000b00137c82 */ /* 0x000fe20008000000 */
[----:B------:R-:W-:Y:S01]  /*6660*/  UMOV UR17, UR9 ;  /* 0x0000000900117c82 */ /* 0x000fe20008000000 */
[----:B------:R1:W-:Y:S01]  /*6670*/  UTMALDG.4D [UR8], [UR30], desc[UR46] ;  /* 0x00002e081e0075b4 */ /* 0x0003e20008019000 */
[----:B------:R-:W-:Y:S01]  /*6680*/  UIADD3 UR40, UR8, 0x4000, URZ ;  /* 0x0000400008287890 */ /* 0x000fe2000fffe03f */
[----:B------:R-:W-:Y:S01]  /*6690*/  UMOV UR42, 0x40 ;  /* 0x00000040002a7882 */ /* 0x000fe20000000000 */
[----:B------:R-:W-:Y:S01]  /*66a0*/  UMOV UR43, UR11 ;  /* 0x0000000b002b7c82 */ /* 0x000fe20008000000 */
[----:B------:R-:W-:Y:S01]  /*66b0*/  UMOV UR41, UR9 ;  /* 0x0000000900297c82 */ /* 0x000fe20008000000 */
[----:B------:R2:W-:Y:S01]  /*66c0*/  UTMALDG.4D [UR16], [UR30], desc[UR46] ;  /* 0x00002e101e0075b4 */ /* 0x0005e20008019000 */
[----:B------:R3:W-:Y:S01]  /*66d0*/  UTMALDG.4D [UR48], [UR30], desc[UR46] ;  /* 0x00002e301e0075b4 */ /* 0x0007e20008019000 */
[----:B-1----:R-:W-:Y:S01]  /*66e0*/  UMOV UR10, 0x40 ;  /* 0x00000040000a7882 */ /* 0x002fe20000000000 */
[----:B--2---:R-:W-:-:S02]  /*66f0*/  R2UR UR20, R13 ;  /* 0x000000000d1472ca */ /* 0x004fc400000e0000 */
[----:B------:R-:W1:Y:S01]  /*6700*/  LDC R13, c[0x0][0x280] ;  /* 0x0000a000ff0d7b82 */ /* 0x000e620000000800 */
[----:B------:R-:W-:Y:S02]  /*6710*/  R2UR UR21, R12 ;  /* 0x000000000c1572ca */ /* 0x000fe400000e0000 */
[----:B------:R-:W-:Y:S01]  /*6720*/  MOV R12, RZ ;  /* 0x000000ff000c7202 */ /* 0x000fe20000000f00 */
[----:B---3--:R-:W-:Y:S02]  /*6730*/  UIADD3 UR48, UR8, 0x3000, URZ ;  /* 0x0000300008307890 */ /* 0x008fe4000fffe03f */
[----:B------:R-:W-:Y:S01]  /*6740*/  UIADD3 UR8, UR8, 0xa000, URZ ;  /* 0x0000a00008087890 */ /* 0x000fe2000fffe03f */
[----:B------:R-:W-:-:S07]  /*6750*/  UMOV UR50, 0x30 ;  /* 0x0000003000327882 */ /* 0x000fce0000000000 */
[----:B------:R-:W-:Y:S01]  /*6760*/  UMOV UR53, UR21 ;  /* 0x0000001500357c82 */ /* 0x000fe20008000000 */
[----:B------:R-:W-:Y:S01]  /*6770*/  UMOV UR29, UR21 ;  /* 0x00000015001d7c82 */ /* 0x000fe20008000000 */
[----:B------:R2:W-:Y:S01]  /*6780*/  UTMALDG.4D [UR48], [UR30], desc[UR46] ;  /* 0x00002e301e0075b4 */ /* 0x0005e20008019000 */
[----:B------:R-:W-:Y:S01]  /*6790*/  UMOV UR13, UR21 ;  /* 0x00000015000d7c82 */ /* 0x000fe20008000000 */
[----:B-1----:R-:W-:Y:S01]  /*67a0*/  ISETP.GE.AND P1, PT, R13, 0x41, PT ;  /* 0x000000410d00780c */ /* 0x002fe20003f26270 */
[----:B------:R2:W-:Y:S01]  /*67b0*/  UTMALDG.4D [UR40], [UR30], desc[UR46] ;  /* 0x00002e281e0075b4 */ /* 0x0005e20008019000 */
[----:B------:R2:W-:Y:S01]  /*67c0*/  UTMALDG.4D [UR56], [UR30], desc[UR46] ;  /* 0x00002e381e0075b4 */ /* 0x0005e20008019000 */
[----:B------:R2:W-:Y:S01]  /*67d0*/  UTMALDG.4D [UR32], [UR22], desc[UR46] ;  /* 0x00002e20160075b4 */ /* 0x0005e20008019000 */
[----:B------:R2:W-:Y:S01]  /*67e0*/  UTMALDG.4D [UR24], [UR22], desc[UR46] ;  /* 0x00002e18160075b4 */ /* 0x0005e20008019000 */
[----:B------:R2:W-:Y:S08]  /*67f0*/  UTMALDG.4D [UR8], [UR22], desc[UR46] ;  /* 0x00002e08160075b4 */ /* 0x0005f00008019000 */
[----:B--2---:R-:W-:Y:S05]  /*6800*/  @!P1 BRA `(.L_x_57) ;  /* 0x0000001000709947 */ /* 0x004fea0003800000 */
[----:B------:R-:W1:Y:S01]  /*6810*/  S2R R14, SR_TID.X ;  /* 0x00000000000e7919 */ /* 0x000e620000002100 */
[C---:B------:R-:W-:Y:S01]  /*6820*/  VIADD R4, R13.reuse, 0x3f ;  /* 0x0000003f0d047836 */ /* 0x040fe20000000000 */
[----:B------:R-:W-:Y:S01]  /*6830*/  ISETP.GE.AND P1, PT, R13, 0x81, PT ;  /* 0x000000810d00780c */ /* 0x000fe20003f26270 */
[----:B------:R-:W-:Y:S02]  /*6840*/  IMAD.MOV.U32 R12, RZ, RZ, RZ ;  /* 0x000000ffff0c7224 */ /* 0x000fe400078e00ff */
[----:B------:R-:W-:Y:S01]  /*6850*/  IMAD.MOV.U32 R16, RZ, RZ, RZ ;  /* 0x000000ffff107224 */ /* 0x000fe200078e00ff */
[----:B------:R-:W-:-:S04]  /*6860*/  SHF.R.S32.HI R9, RZ, 0x1f, R4 ;  /* 0x0000001fff097819 */ /* 0x000fc80000011404 */
[----:B------:R-:W-:Y:S01]  /*6870*/  LEA.HI R4, R9, R4, RZ, 0x6 ;  /* 0x0000000409047211 */ /* 0x000fe200078f30ff */
[----:B------:R-:W-:-:S03]  /*6880*/  IMAD.MOV.U32 R9, RZ, RZ, 0x1 ;  /* 0x00000001ff097424 */ /* 0x000fc600078e00ff */
[----:B------:R-:W-:-:S04]  /*6890*/  LEA.HI.SX32 R4, R4, 0xffffffff, 0x1a ;  /* 0xffffffff04047811 */ /* 0x000fc800078fd2ff */
[----:B------:R-:W-:-:S04]  /*68a0*/  VIMNMX R4, R4, 0x1, !PT ;  /* 0x0000000104047848 */ /* 0x000fc80007fe0100 */
[----:B------:R-:W-:Y:S02]  /*68b0*/  LOP3.LUT R17, R4, 0x1, RZ, 0xc0, !PT ;  /* 0x0000000104117812 */ /* 0x000fe400078ec0ff */
[----:B-1----:R-:W-:Y:S01]  /*68c0*/  LOP3.LUT R13, R14, 0x1f, RZ, 0xc0, !PT ;  /* 0x0000001f0e0d7812 */ /* 0x002fe200078ec0ff */
[----:B------:R-:W-:Y:S06]  /*68d0*/  @!P1 BRA `(.L_x_58) ;  /* 0x0000000800d49947 */ /* 0x000fec0003800000 */
[----:B------:R-:W-:Y:S02]  /*68e0*/  IMAD.IADD R18, R4, 0x1, -R17 ;  /* 0x0000000104127824 */ /* 0x000fe400078e0a11 */
[----:B------:R-:W-:Y:S02]  /*68f0*/  IMAD.MOV.U32 R9, RZ, RZ, 0x1 ;  /* 0x00000001ff097424 */ /* 0x000fe400078e00ff */
[----:B------:R-:W-:-:S07]  /*6900*/  IMAD.MOV.U32 R16, RZ, RZ, RZ ;  /* 0x000000ffff107224 */ /* 0x000fce00078e00ff */
.L_x_67:
[----:B------:R-:W-:-:S04]  /*6910*/  SHF.L.U32 R20, R9, 0x1f, RZ ;  /* 0x0000001f09147819 */ /* 0x000fc800000006ff */
[----:B-1----:R-:W1:Y:S02]  /*6920*/  SYNCS.PHASECHK.TRANS64.TRYWAIT P1, [R0+URZ+0x26840], R20 ;  /* 0x02684014000075a7 */ /* 0x002e64000802017f */
[----:B-123--:R-:W-:Y:S05]  /*6930*/  @!P1 BRA `(.L_x_59) ;  /* 0x0000001800349947 */ /* 0x00efea0003800000 */
.L_x_86:
[----:B------:R-:W-:Y:S05]  /*6940*/  @P0 BRA `(.L_x_60) ;  /* 0x0000000000140947 */ /* 0x000fea0003800000 */
[----:B------:R-:W-:Y:S01]  /*6950*/  ISETP.NE.AND P1, PT, R13, RZ, PT ;  /* 0x000000ff0d00720c */ /* 0x000fe20003f25270 */
[----:B------:R-:W-:-:S04]  /*6960*/  IMAD.MOV.U32 R3, RZ, RZ, 0x3100 ;  /* 0x00003100ff037424 */ /* 0x000fc800078e00ff */
[----:B------:R2:W-:Y:S08]  /*6970*/  SYNCS.ARRIVE.TRANS64 RZ, [R0+URZ+0x26830], R3 ;  /* 0x0268300300ff79a7 */ /* 0x0005f0000800003f */
[----:B------:R-:W-:Y:S05]  /*6980*/  @!P1 BRA `(.L_x_60) ;  /* 0x0000000000049947 */ /* 0x000fea0003800000 */
[----:B------:R-:W-:Y:S01]  /*6990*/  BPT.TRAP 0x1 ;  /* 0x000000040000795c */ /* 0x000fe20000300000 */
.L_x_60:
[----:B------:R-:W2:Y:S01]  /*69a0*/  LDC.64 R14, c[0x0][0x728] ;  /* 0x0001ca00ff0e7b82 */ /* 0x000ea20000000a00 */
[----:B------:R-:W-:Y:S01]  /*69b0*/  SHF.L.U32 R19, R16, 0x6, RZ ;  /* 0x0000000610137819 */ /* 0x000fe200000006ff */
[----:B------:R-:W-:Y:S01]  /*69c0*/  IMAD.MOV.U32 R10, RZ, RZ, R6 ;  /* 0x000000ffff0a7224 */ /* 0x000fe200078e0006 */
[----:B------:R-:W-:Y:S01]  /*69d0*/  R2UR UR22, R0 ;  /* 0x00000000001672ca */ /* 0x000fe200000e0000 */
[----:B------:R-:W-:Y:S01]  /*69e0*/  IMAD.MOV.U32 R11, RZ, RZ, R7 ;  /* 0x000000ffff0b7224 */ /* 0x000fe200078e0007 */
[C---:B------:R-:W-:Y:S01]  /*69f0*/  IADD3 R2, P1, R19.reuse, UR6, RZ ;  /* 0x0000000613027c10 */ /* 0x040fe2000ff3e0ff */
[----:B------:R-:W-:Y:S01]  /*6a00*/  UMOV UR10, 0x0 ;  /* 0x00000000000a7882 */ /* 0x000fe20000000000 */
[----:B------:R-:W-:Y:S01]  /*6a10*/  R2UR UR19, R19 ;  /* 0x00000000131372ca */ /* 0x000fe200000e0000 */
[----:B------:R-:W-:Y:S01]  /*6a20*/  UMOV UR11, 0x14f00000 ;  /* 0x14f00000000b7882 */ /* 0x000fe20000000000 */
[----:B------:R-:W-:Y:S01]  /*6a30*/  UMOV UR18, URZ ;  /* 0x0000003f00127c82 */ /* 0x000fe20008000000 */
[----:B------:R-:W-:Y:S01]  /*6a40*/  UMOV UR34, 0x20 ;  /* 0x0000002000227882 */ /* 0x000fe20000000000 */
[----:B------:R-:W-:Y:S01]  /*6a50*/  UMOV UR36, UR20 ;  /* 0x0000001400247c82 */ /* 0x000fe20008000000 */
[----:B------:R-:W-:Y:S01]  /*6a60*/  UMOV UR37, UR21 ;  /* 0x0000001500257c82 */ /* 0x000fe20008000000 */
[----:B------:R-:W-:Y:S01]  /*6a70*/  UMOV UR26, 0x40 ;  /* 0x00000040001a7882 */ /* 0x000fe20000000000 */
[----:B------:R-:W-:Y:S01]  /*6a80*/  UMOV UR28, UR20 ;  /* 0x00000014001c7c82 */ /* 0x000fe20008000000 */
[----:B------:R-:W-:Y:S01]  /*6a90*/  UMOV UR29, UR21 ;  /* 0x00000015001d7c82 */ /* 0x000fe20008000000 */
[----:B------:R-:W-:-:S02]  /*6aa0*/  UIADD3 UR17, UR22, 0x26830, URZ ;  /* 0x0002683016117890 */ /* 0x000fc4000fffe03f */
[----:B------:R-:W-:Y:S02]  /*6ab0*/  UIADD3 UR16, UR22, 0x18000, URZ ;  /* 0x0001800016107890 */ /* 0x000fe4000fffe03f */
[----:B------:R-:W-:Y:S02]  /*6ac0*/  UIADD3 UR32, UR22, 0x19000, URZ ;  /* 0x0001900016207890 */ /* 0x000fe4000fffe03f */
[----:B------:R-:W-:Y:S01]  /*6ad0*/  UIADD3 UR24, UR22, 0x1a000, URZ ;  /* 0x0001a00016187890 */ /* 0x000fe2000fffe03f */
[----:B--2---:R-:W-:Y:S01]  /*6ae0*/  LEA R3, P2, R2, R14, 0x2 ;  /* 0x0000000e02037211 */ /* 0x004fe200078410ff */
[----:B------:R-:W-:Y:S01]  /*6af0*/  UIADD3 UR22, UR22, 0x1e200, URZ ;  /* 0x0001e20016167890 */ /* 0x000fe2000fffe03f */
[----:B------:R-:W-:Y:S02]  /*6b00*/  UMOV UR33, UR17 ;  /* 0x0000001100217c82 */ /* 0x000fe40008000000 */
[----:B------:R-:W-:Y:S01]  /*6b10*/  R2UR UR30, R3 ;  /* 0x00000000031e72ca */ /* 0x000fe200000e0000 */
[----:B------:R-:W-:Y:S01]  /*6b20*/  UMOV UR35, UR19 ;  /* 0x0000001300237c82 */ /* 0x000fe20008000000 */
[----:B------:R-:W-:Y:S01]  /*6b30*/  LEA.HI.X.SX32 R3, R19, R8, 0x1, P1 ;  /* 0x0000000813037211 */ /* 0x000fe200008f0eff */
[----:B------:R-:W-:Y:S01]  /*6b40*/  UMOV UR25, UR17 ;  /* 0x0000001100197c82 */ /* 0x000fe20008000000 */
[----:B------:R-:W-:Y:S01]  /*6b50*/  IADD3 R4, P1, R10, 0x1f0, RZ ;  /* 0x000001f00a047810 */ /* 0x000fe20007f3e0ff */
[----:B------:R-:W-:Y:S01]  /*6b60*/  UMOV UR27, UR19 ;  /* 0x00000013001b7c82 */ /* 0x000fe20008000000 */
[----:B------:R-:W-:Y:S01]  /*6b70*/  LEA.HI.X R2, R2, R15, R3, 0x2, P2 ;  /* 0x0000000f02027211 */ /* 0x000fe200010f1403 */
[----:B------:R-:W-:Y:S01]  /*6b80*/  UMOV UR5, 0x10 ;  /* 0x0000001000057882 */ /* 0x000fe20000000000 */
[----:B------:R-:W-:Y:S01]  /*6b90*/  R2UR UR8, R4 ;  /* 0x00000000040872ca */ /* 0x000fe200000e0000 */
[----:B------:R-:W-:Y:S01]  /*6ba0*/  IMAD.X R5, RZ, RZ, R11, P1 ;  /* 0x000000ffff057224 */ /* 0x000fe200008e060b */
[----:B------:R-:W-:Y:S01]  /*6bb0*/  R2UR UR31, R2 ;  /* 0x00000000021f72ca */ /* 0x000fe200000e0000 */
[----:B------:R-:W-:-:S03]  /*6bc0*/  UMOV UR23, UR17 ;  /* 0x0000001100177c82 */ /* 0x000fc60008000000 */
[----:B------:R-:W-:-:S13]  /*6bd0*/  R2UR UR9, R5 ;  /* 0x00000000050972ca */ /* 0x000fda00000e0000 */
[----:B------:R2:W-:Y:S01]  /*6be0*/  UTMALDG.4D [UR16], [UR8], desc[UR10] ;  /* 0x00000a10080075b4 */ /* 0x0005e20008019000 */
[----:B------:R2:W-:Y:S01]  /*6bf0*/  UTMALDG.4D [UR32], [UR8], desc[UR10] ;  /* 0x00000a20080075b4 */ /* 0x0005e20008019000 */
[----:B------:R2:W-:Y:S01]  /*6c00*/  UTMALDG.4D [UR24], [UR8], desc[UR10] ;  /* 0x00000a18080075b4 */ /* 0x0005e20008019000 */
[----:B------:R2:W-:Y:S01]  /*6c10*/  UBLKCP.S.G [UR22], [UR30], UR5 ;  /* 0x000000161e0073ba */ /* 0x0005e20008000205 */
[----:B------:R-:W3:Y:S02]  /*6c20*/  SYNCS.PHASECHK.TRANS64.TRYWAIT P1, [R0+URZ+0x26828], R20 ;  /* 0x02682814000075a7 */ /* 0x000ee4000802017f */
[----:B--23--:R-:W-:Y:S05]  /*6c30*/  @!P1 BRA `(.L_x_61) ;  /* 0x0000001400889947 */ /* 0x00cfea0003800000 */
.L_x_87:
[----:B------:R-:W-:Y:S05]  /*6c40*/  @P0 BRA `(.L_x_62) ;  /* 0x0000000000140947 */ /* 0x000fea0003800000 */
[----:B------:R-:W-:Y:S01]  /*6c50*/  ISETP.NE.AND P1, PT, R13, RZ, PT ;  /* 0x000000ff0d00720c */ /* 0x000fe20003f25270 */
[----:B------:R-:W-:-:S04]  /*6c60*/  IMAD.MOV.U32 R3, RZ, RZ, 0x3100 ;  /* 0x00003100ff037424 */ /* 0x000fc800078e00ff */
[----:B------:R3:W-:Y:S08]  /*6c70*/  SYNCS.ARRIVE.TRANS64 RZ, [R0+URZ+0x26818], R3 ;  /* 0x0268180300ff79a7 */ /* 0x0007f0000800003f */
[----:B------:R-:W-:Y:S05]  /*6c80*/  @!P1 BRA `(.L_x_62) ;  /* 0x0000000000049947 */ /* 0x000fea0003800000 */
[----:B------:R-:W-:Y:S01]  /*6c90*/  BPT.TRAP 0x1 ;  /* 0x000000040000795c */ /* 0x000fe20000300000 */
.L_x_62:
[----:B------:R-:W-:Y:S01]  /*6ca0*/  VIADD R19, R19, 0x40 ;  /* 0x0000004013137836 */ /* 0x000fe20000000000 */
[----:B------:R-:W-:Y:S01]  /*6cb0*/  IADD3 R2, P1, R10, 0xf0, RZ ;  /* 0x000000f00a027810 */ /* 0x000fe20007f3e0ff */
[----:B------:R-:W-:Y:S01]  /*6cc0*/  UMOV UR22, 0x0 ;  /* 0x0000000000167882 */ /* 0x000fe20000000000 */
[----:B------:R-:W-:Y:S01]  /*6cd0*/  R2UR UR16, R0 ;  /* 0x00000000001072ca */ /* 0x000fe200000e0000 */
[----:B------:R-:W-:Y:S01]  /*6ce0*/  UMOV UR23, 0x14f00000 ;  /* 0x14f0000000177882 */ /* 0x000fe20000000000 */
[----:B------:R-:W-:Y:S01]  /*6cf0*/  R2UR UR35, R19 ;  /* 0x00000000132372ca */ /* 0x000fe200000e0000 */
[----:B---3--:R-:W-:Y:S01]  /*6d00*/  IMAD.X R3, RZ, RZ, R11, P1 ;  /* 0x000000ffff037224 */ /* 0x008fe200008e060b */
[----:B------:R-:W-:Y:S01]  /*6d10*/  R2UR UR10, R2 ;  /* 0x00000000020a72ca */ /* 0x000fe200000e0000 */
[----:B------:R-:W-:Y:S01]  /*6d20*/  UMOV UR34, URZ ;  /* 0x0000003f00227c82 */ /* 0x000fe20008000000 */
[----:B------:R-:W-:Y:S01]  /*6d30*/  UMOV UR36, UR20 ;  /* 0x0000001400247c82 */ /* 0x000fe20008000000 */
[----:B------:R-:W-:Y:S01]  /*6d40*/  UMOV UR37, UR21 ;  /* 0x0000001500257c82 */ /* 0x000fe20008000000 */
[----:B------:R-:W-:Y:S01]  /*6d50*/  R2UR UR11, R3 ;  /* 0x00000000030b72ca */ /* 0x000fe200000e0000 */
[----:B------:R-:W-:Y:S01]  /*6d60*/  UMOV UR26, 0x20 ;  /* 0x00000020001a7882 */ /* 0x000fe20000000000 */
[----:B------:R-:W-:Y:S01]  /*6d70*/  UMOV UR28, UR20 ;  /* 0x00000014001c7c82 */ /* 0x000fe20008000000 */
[----:B------:R-:W-:Y:S01]  /*6d80*/  UMOV UR29, UR21 ;  /* 0x00000015001d7c82 */ /* 0x000fe20008000000 */
[----:B------:R-:W-:Y:S01]  /*6d90*/  UMOV UR18, 0x40 ;  /* 0x0000004000127882 */ /* 0x000fe20000000000 */
[----:B------:R-:W-:-:S02]  /*6da0*/  UIADD3 UR32, UR16, 0x15000, URZ ;  /* 0x0001500010207890 */ /* 0x000fc4000fffe03f */
[----:B------:R-:W-:Y:S02]  /*6db0*/  UIADD3 UR33, UR16, 0x26818, URZ ;  /* 0x0002681810217890 */ /* 0x000fe4000fffe03f */
[----:B------:R-:W-:Y:S02]  /*6dc0*/  UIADD3 UR24, UR16, 0x16000, URZ ;  /* 0x0001600010187890 */ /* 0x000fe4000fffe03f */
[----:B------:R-:W-:Y:S02]  /*6dd0*/  UIADD3 UR30, UR16, 0x1e100, URZ ;  /* 0x0001e100101e7890 */ /* 0x000fe4000fffe03f */
[----:B------:R-:W-:Y:S02]  /*6de0*/  UIADD3 UR16, UR16, 0x17000, URZ ;  /* 0x0001700010107890 */ /* 0x000fe4000fffe03f */
[----:B------:R-:W-:Y:S02]  /*6df0*/  UIMAD.WIDE UR8, UR35, 0x4, UR14 ;  /* 0x00000004230878a5 */ /* 0x000fe4000f8e020e */
[----:B------:R3:W-:Y:S01]  /*6e00*/  UTMALDG.4D [UR32], [UR10], desc[UR22] ;  /* 0x000016200a0075b4 */ /* 0x0007e20008019000 */
[----:B------:R-:W-:Y:S01]  /*6e10*/  UMOV UR25, UR33 ;  /* 0x0000002100197c82 */ /* 0x000fe20008000000 */
[----:B------:R-:W-:Y:S01]  /*6e20*/  UMOV UR27, UR35 ;  /* 0x00000023001b7c82 */ /* 0x000fe20008000000 */
[----:B------:R-:W-:Y:S01]  /*6e30*/  UMOV UR17, UR33 ;  /* 0x0000002100117c82 */ /* 0x000fe20008000000 */
[----:B------:R-:W-:Y:S01]  /*6e40*/  UMOV UR19, UR35 ;  /* 0x0000002300137c82 */ /* 0x000fe20008000000 */
[----:B------:R-:W-:Y:S01]  /*6e50*/  UMOV UR31, UR33 ;  /* 0x00000021001f7c82 */ /* 0x000fe20008000000 */
[----:B------:R-:W-:Y:S01]  /*6e60*/  UMOV UR5, 0x10 ;  /* 0x0000001000057882 */ /* 0x000fe20000000000 */
[----:B------:R3:W-:Y:S01]  /*6e70*/  UTMALDG.4D [UR24], [UR10], desc[UR22] ;  /* 0x000016180a0075b4 */ /* 0x0007e20008019000 */
[----:B------:R3:W-:Y:S01]  /*6e80*/  UTMALDG.4D [UR16], [UR10], desc[UR22] ;  /* 0x000016100a0075b4 */ /* 0x0007e20008019000 */
[----:B------:R3:W-:Y:S01]  /*6e90*/  UBLKCP.S.G [UR30], [UR8], UR5 ;  /* 0x0000001e080073ba */ /* 0x0007e20008000205 */
[----:B------:R-:W4:Y:S02]  /*6ea0*/  SYNCS.PHASECHK.TRANS64.TRYWAIT P1, [R0+URZ+0x26848], R20 ;  /* 0x02684814000075a7 */ /* 0x000f24000802017f */
[----:B---34-:R-:W-:Y:S05]  /*6eb0*/  @!P1 BRA `(.L_x_63) ;  /* 0x0000001000fc9947 */ /* 0x018fea0003800000 */
.L_x_88:
[----:B-123--:R-:W-:Y:S01]  /*6ec0*/  SHF.R.S32.HI R20, RZ, 0x1f, R19 ;  /* 0x0000001fff147819 */ /* 0x00efe20000011413 */
[----:B------:R-:W-:Y:S06]  /*6ed0*/  @P0 BRA `(.L_x_64) ;  /* 0x0000000000140947 */ /* 0x000fec0003800000 */
[----:B------:R-:W-:Y:S01]  /*6ee0*/  ISETP.NE.AND P1, PT, R13, RZ, PT ;  /* 0x000000ff0d00720c */ /* 0x000fe20003f25270 */
[----:B------:R-:W-:-:S04]  /*6ef0*/  IMAD.MOV.U32 R21, RZ, RZ, 0x3100 ;  /* 0x00003100ff157424 */ /* 0x000fc800078e00ff */
[----:B------:R1:W-:Y:S08]  /*6f00*/  SYNCS.ARRIVE.TRANS64 RZ, [R0+URZ+0x26838], R21 ;  /* 0x0268381500ff79a7 */ /* 0x0003f0000800003f */
[----:B------:R-:W-:Y:S05]  /*6f10*/  @!P1 BRA `(.L_x_64) ;  /* 0x0000000000049947 */ /* 0x000fea0003800000 */
[----:B------:R-:W-:Y:S01]  /*6f20*/  BPT.TRAP 0x1 ;  /* 0x000000040000795c */ /* 0x000fe20000300000 */
.L_x_64:
[C---:B------:R-:W-:Y:S01]  /*6f30*/  R2UR UR35, R19.reuse ;  /* 0x00000000132372ca */ /* 0x040fe200000e0000 */
[----:B------:R-:W-:Y:S01]  /*6f40*/  UMOV UR10, 0x0 ;  /* 0x00000000000a7882 */ /* 0x000fe20000000000 */
[----:B------:R-:W-:Y:S01]  /*6f50*/  IADD3 R19, P1, R19, UR6, RZ ;  /* 0x0000000613137c10 */ /* 0x000fe2000ff3e0ff */
[----:B------:R-:W-:Y:S01]  /*6f60*/  UMOV UR11, 0x14f00000 ;  /* 0x14f00000000b7882 */ /* 0x000fe20000000000 */
[----:B------:R-:W-:Y:S01]  /*6f70*/  R2UR UR22, R0 ;  /* 0x00000000001672ca */ /* 0x000fe200000e0000 */
[----:B------:R-:W-:Y:S01]  /*6f80*/  UMOV UR34, URZ ;  /* 0x0000003f00227c82 */ /* 0x000fe20008000000 */
[----:B------:R-:W-:Y:S01]  /*6f90*/  R2UR UR8, R4 ;  /* 0x00000000040872ca */ /* 0x000fe200000e0000 */
[----:B------:R-:W-:Y:S01]  /*6fa0*/  IMAD.X R20, R20, 0x1, R8, P1 ;  /* 0x0000000114147824 */ /* 0x000fe200008e0608 */
[----:B------:R-:W-:Y:S01]  /*6fb0*/  LEA R14, P1, R19, R14, 0x2 ;  /* 0x0000000e130e7211 */ /* 0x000fe200078210ff */
[----:B------:R-:W-:Y:S01]  /*6fc0*/  UMOV UR36, UR20 ;  /* 0x0000001400247c82 */ /* 0x000fe20008000000 */
[----:B------:R-:W-:Y:S01]  /*6fd0*/  R2UR UR9, R5 ;  /* 0x00000000050972ca */ /* 0x000fe200000e0000 */
[----:B------:R-:W-:Y:S01]  /*6fe0*/  UMOV UR37, UR21 ;  /* 0x0000001500257c82 */ /* 0x000fe20008000000 */
[----:B------:R-:W-:Y:S01]  /*6ff0*/  LEA.HI.X R15, R19, R15, R20, 0x2, P1 ;  /* 0x0000000f130f7211 */ /* 0x000fe200008f1414 */
[----:B------:R-:W-:Y:S01]  /*7000*/  UMOV UR26, 0x20 ;  /* 0x00000020001a7882 */ /* 0x000fe20000000000 */
[----:B------:R-:W-:Y:S01]  /*7010*/  R2UR UR30, R14 ;  /* 0x000000000e1e72ca */ /* 0x000fe200000e0000 */
[----:B------:R-:W-:Y:S01]  /*7020*/  UMOV UR28, UR20 ;  /* 0x00000014001c7c82 */ /* 0x000fe20008000000 */
[----:B------:R-:W-:Y:S01]  /*7030*/  R2UR UR31, R15 ;  /* 0x000000000f1f72ca */ /* 0x000fe200000e0000 */
[----:B------:R-:W-:Y:S01]  /*7040*/  UIADD3 UR32, UR22, 0x1b000, URZ ;  /* 0x0001b00016207890 */ /* 0x000fe2000fffe03f */
[----:B------:R-:W-:Y:S01]  /*7050*/  LOP3.LUT R9, R9, 0x1, RZ, 0x3c, !PT ;  /* 0x0000000109097812 */ /* 0x000fe200078e3cff */
[----:B------:R-:W-:-:S02]  /*7060*/  UIADD3 UR33, UR22, 0x26838, URZ ;  /* 0x0002683816217890 */ /* 0x000fc4000fffe03f */
[----:B------:R-:W-:Y:S01]  /*7070*/  UIADD3 UR24, UR22, 0x1c000, URZ ;  /* 0x0001c00016187890 */ /* 0x000fe2000fffe03f */
[----:B------:R-:W-:Y:S01]  /*7080*/  SHF.L.U32 R5, R9, 0x1f, RZ ;  /* 0x0000001f09057819 */ /* 0x000fe200000006ff */
[----:B------:R-:W-:Y:S02]  /*7090*/  UIADD3 UR16, UR22, 0x1d000, URZ ;  /* 0x0001d00016107890 */ /* 0x000fe4000fffe03f */
[----:B------:R-:W-:Y:S01]  /*70a0*/  UIADD3 UR22, UR22, 0x1e300, URZ ;  /* 0x0001e30016167890 */ /* 0x000fe2000fffe03f */
[----:B------:R-:W-:Y:S01]  /*70b0*/  UMOV UR29, UR21 ;  /* 0x00000015001d7c82 */ /* 0x000fe20008000000 */
[----:B------:R-:W-:Y:S01]  /*70c0*/  UMOV UR27, UR35 ;  /* 0x00000023001b7c82 */ /* 0x000fe20008000000 */
[----:B------:R-:W-:Y:S01]  /*70d0*/  UMOV UR25, UR33 ;  /* 0x0000002100197c82 */ /* 0x000fe20008000000 */
[----:B------:R-:W-:Y:S01]  /*70e0*/  UMOV UR18, 0x40 ;  /* 0x0000004000127882 */ /* 0x000fe20000000000 */
[----:B------:R-:W-:Y:S01]  /*70f0*/  UMOV UR19, UR35 ;  /* 0x0000002300137c82 */ /* 0x000fe20008000000 */
[----:B------:R2:W-:Y:S01]  /*7100*/  UTMALDG.4D [UR32], [UR8], desc[UR10] ;  /* 0x00000a20080075b4 */ /* 0x0005e20008019000 */
[----:B------:R-:W-:Y:S01]  /*7110*/  UMOV UR17, UR33 ;  /* 0x0000002100117c82 */ /* 0x000fe20008000000 */
[----:B------:R-:W-:Y:S01]  /*7120*/  UMOV UR23, UR33 ;  /* 0x0000002100177c82 */ /* 0x000fe20008000000 */
[----:B------:R-:W-:Y:S01]  /*7130*/  UMOV UR5, 0x10 ;  /* 0x0000001000057882 */ /* 0x000fe20000000000 */
[----:B------:R2:W-:Y:S01]  /*7140*/  UTMALDG.4D [UR24], [UR8], desc[UR10] ;  /* 0x00000a18080075b4 */ /* 0x0005e20008019000 */
[----:B------:R2:W-:Y:S01]  /*7150*/  UTMALDG.4D [UR16], [UR8], desc[UR10] ;  /* 0x00000a10080075b4 */ /* 0x0005e20008019000 */
[----:B------:R2:W-:Y:S01]  /*7160*/  UBLKCP.S.G [UR22], [UR30], UR5 ;  /* 0x000000161e0073ba */ /* 0x0005e20008000205 */
[----:B------:R-:W3:Y:S02]  /*7170*/  SYNCS.PHASECHK.TRANS64.TRYWAIT P1, [R0+URZ+0x26820], R5 ;  /* 0x02682005000075a7 */ /* 0x000ee4000802017f */
[----:B--23--:R-:W-:Y:S05]  /*7180*/  @!P1 BRA `(.L_x_65) ;  /* 0x00000010005c9947 */ /* 0x00cfea0003800000 */
.L_x_90:
[----:B------:R-:W-:Y:S05]  /*7190*/  @P0 BRA `(.L_x_66) ;  /* 0x0000000000140947 */ /* 0x000fea0003800000 */
[----:B------:R-:W-:Y:S01]  /*71a0*/  ISETP.NE.AND P1, PT, R13, RZ, PT ;  /* 0x000000ff0d00720c */ /* 0x000fe20003f25270 */
[----:B--2---:R-:W-:-:S04]  /*71b0*/  IMAD.MOV.U32 R5, RZ, RZ, 0x3100 ;  /* 0x00003100ff057424 */ /* 0x004fc800078e00ff */
[----:B------:R3:W-:Y:S08]  /*71c0*/  SYNCS.ARRIVE.TRANS64 RZ, [R0+URZ+0x26810], R5 ;  /* 0x0268100500ff79a7 */ /* 0x0007f0000800003f */
[----:B------:R-:W-:Y:S05]  /*71d0*/  @!P1 BRA `(.L_x_66) ;  /* 0x0000000000049947 */ /* 0x000fea0003800000 */
[----:B------:R-:W-:Y:S01]  /*71e0*/  BPT.TRAP 0x1 ;  /* 0x000000040000795c */ /* 0x000fe20000300000 */
.L_x_66:
[----:B------:R-:W-:Y:S01]  /*71f0*/  R2UR UR5, R16 ;  /* 0x00000000100572ca */ /* 0x000fe200000e0000 */
[----:B------:R-:W-:Y:S01]  /*7200*/  UMOV UR22, 0x0 ;  /* 0x0000000000167882 */ /* 0x000fe20000000000 */
[----:B------:R-:W-:Y:S01]  /*7210*/  R2UR UR16, R0 ;  /* 0x00000000001072ca */ /* 0x000fe200000e0000 */
[----:B------:R-:W-:Y:S01]  /*7220*/  UMOV UR23, 0x14f00000 ;  /* 0x14f0000000177882 */ /* 0x000fe20000000000 */
[----:B------:R-:W-:Y:S01]  /*7230*/  R2UR UR10, R2 ;  /* 0x00000000020a72ca */ /* 0x000fe200000e0000 */
[----:B------:R-:W-:Y:S01]  /*7240*/  UMOV UR34, URZ ;  /* 0x0000003f00227c82 */ /* 0x000fe20008000000 */
[----:B------:R-:W-:Y:S01]  /*7250*/  R2UR UR11, R3 ;  /* 0x00000000030b72ca */ /* 0x000fe200000e0000 */
[----:B------:R-:W-:Y:S01]  /*7260*/  UMOV UR36, UR20 ;  /* 0x0000001400247c82 */ /* 0x000fe20008000000 */
[----:B------:R-:W-:Y:S01]  /*7270*/  IADD3 R18, R18, -0x2, RZ ;  /* 0xfffffffe12127810 */ /* 0x000fe20007ffe0ff */
[----:B------:R-:W-:Y:S01]  /*7280*/  UMOV UR37, UR21 ;  /* 0x0000001500257c82 */ /* 0x000fe20008000000 */
[----:B------:R-:W-:Y:S01]  /*7290*/  UMOV UR26, 0x20 ;  /* 0x00000020001a7882 */ /* 0x000fe20000000000 */
[----:B------:R-:W-:Y:S01]  /*72a0*/  UMOV UR28, UR20 ;  /* 0x00000014001c7c82 */ /* 0x000fe20008000000 */
[----:B------:R-:W-:Y:S01]  /*72b0*/  ISETP.NE.AND P1, PT, R18, RZ, PT ;  /* 0x000000ff1200720c */ /* 0x000fe20003f25270 */
[----:B------:R-:W-:-:S02]  /*72c0*/  UIADD3 UR5, UR5, 0x2, URZ ;  /* 0x0000000205057890 */ /* 0x000fc4000fffe03f */
[----:B------:R-:W-:Y:S02]  /*72d0*/  UIADD3 UR32, UR16, 0x12000, URZ ;  /* 0x0001200010207890 */ /* 0x000fe4000fffe03f */
[----:B------:R-:W-:Y:S02]  /*72e0*/  USHF.L.U32 UR35, UR5, 0x6, URZ ;  /* 0x0000000605237899 */ /* 0x000fe4000800063f */
[----:B------:R-:W-:Y:S01]  /*72f0*/  UIADD3 UR33, UR16, 0x26810, URZ ;  /* 0x0002681010217890 */ /* 0x000fe2000fffe03f */
[----:B------:R-:W-:Y:S01]  /*7300*/  IMAD.U32 R16, RZ, RZ, UR5 ;  /* 0x00000005ff107e24 */ /* 0x000fe2000f8e00ff */
[----:B------:R-:W-:Y:S02]  /*7310*/  UIADD3 UR24, UR16, 0x13000, URZ ;  /* 0x0001300010187890 */ /* 0x000fe4000fffe03f */
[----:B------:R-:W-:Y:S02]  /*7320*/  UIADD3 UR30, UR16, 0x1e000, URZ ;  /* 0x0001e000101e7890 */ /* 0x000fe4000fffe03f */
[----:B------:R-:W-:-:S02]  /*7330*/  UIADD3 UR16, UR16, 0x14000, URZ ;  /* 0x0001400010107890 */ /* 0x000fc4000fffe03f */
[----:B------:R-:W-:Y:S02]  /*7340*/  UIMAD.WIDE UR8, UR35, 0x4, UR14 ;  /* 0x00000004230878a5 */ /* 0x000fe4000f8e020e */
[----:B------:R4:W-:Y:S01]  /*7350*/  UTMALDG.4D [UR32], [UR10], desc[UR22] ;  /* 0x000016200a0075b4 */ /* 0x0009e20008019000 */
[----:B------:R-:W-:Y:S01]  /*7360*/  UMOV UR29, UR21 ;  /* 0x00000015001d7c82 */ /* 0x000fe20008000000 */
[----:B------:R-:W-:Y:S01]  /*7370*/  UMOV UR25, UR33 ;  /* 0x0000002100197c82 */ /* 0x000fe20008000000 */
[----:B------:R-:W-:Y:S01]  /*7380*/  UMOV UR27, UR35 ;  /* 0x00000023001b7c82 */ /* 0x000fe20008000000 */
[----:B------:R-:W-:Y:S01]  /*7390*/  UMOV UR18, 0x40 ;  /* 0x0000004000127882 */ /* 0x000fe20000000000 */
[----:B------:R-:W-:Y:S01]  /*73a0*/  UMOV UR17, UR33 ;  /* 0x0000002100117c82 */ /* 0x000fe20008000000 */
[----:B------:R-:W-:Y:S01]  /*73b0*/  UMOV UR19, UR35 ;  /* 0x0000002300137c82 */ /* 0x000fe20008000000 */
[----:B------:R-:W-:Y:S01]  /*73c0*/  UMOV UR13, 0x10 ;  /* 0x00000010000d7882 */ /* 0x000fe20000000000 */
[----:B------:R4:W-:Y:S01]  /*73d0*/  UTMALDG.4D [UR24], [UR10], desc[UR22] ;  /* 0x000016180a0075b4 */ /* 0x0009e20008019000 */
[----:B------:R-:W-:Y:S01]  /*73e0*/  UMOV UR31, UR33 ;  /* 0x00000021001f7c82 */ /* 0x000fe20008000000 */
[----:B------:R4:W-:Y:S01]  /*73f0*/  UTMALDG.4D [UR16], [UR10], desc[UR22] ;  /* 0x000016100a0075b4 */ /* 0x0009e20008019000 */
[----:B------:R4:W-:Y:S02]  /*7400*/  UBLKCP.S.G [UR30], [UR8], UR13 ;  /* 0x0000001e080073ba */ /* 0x0009e4000800020d */
[----:B----4-:R-:W-:Y:S05]  /*7410*/  @P1 BRA `(.L_x_67) ;  /* 0xfffffff4003c1947 */ /* 0x010fea000383ffff */
[----:B--23--:R-:W-:-:S07]  /*7420*/  IMAD.U32 R5, RZ, RZ, UR35 ;  /* 0x00000023ff057e24 */ /* 0x00cfce000f8e00ff */
.L_x_58:
[----:B------:R-:W-:-:S13]  /*7430*/  ISETP.NE.AND P1, PT, R17, RZ, PT ;  /* 0x000000ff1100720c */ /* 0x000fda0003f25270 */
[----:B------:R-:W-:Y:S05]  /*7440*/  @!P1 BRA `(.L_x_57) ;  /* 0x0000000400609947 */ /* 0x000fea0003800000 */
[----:B------:R-:W-:-:S04]  /*7450*/  SHF.L.U32 R7, R9, 0x1f, RZ ;  /* 0x0000001f09077819 */ /* 0x000fc800000006ff */
[----:B------:R-:W2:Y:S02]  /*7460*/  SYNCS.PHASECHK.TRANS64.TRYWAIT P1, [R0+URZ+0x26840], R7 ;  /* 0x02684007000075a7 */ /* 0x000ea4000802017f */
[----:B--2---:R-:W-:Y:S05]  /*7470*/  @!P1 BRA `(.L_x_68) ;  /* 0x0000000c00b89947 */ /* 0x004fea0003800000 */
.L_x_91:
[----:B------:R-:W-:Y:S05]  /*7480*/  @P0 BRA `(.L_x_69) ;  /* 0x0000000000140947 */ /* 0x000fea0003800000 */
[----:B------:R-:W-:Y:S01]  /*7490*/  ISETP.NE.AND P1, PT, R13, RZ, PT ;  /* 0x000000ff0d00720c */ /* 0x000fe20003f25270 */
[----:B------:R-:W-:-:S04]  /*74a0*/  IMAD.MOV.U32 R5, RZ, RZ, 0x3100 ;  /* 0x00003100ff057424 */ /* 0x000fc800078e00ff */
[----:B------:R3:W-:Y:S08]  /*74b0*/  SYNCS.ARRIVE.TRANS64 RZ, [R0+URZ+0x26830], R5 ;  /* 0x0268300500ff79a7 */ /* 0x0007f0000800003f */
[----:B------:R-:W-:Y:S05]  /*74c0*/  @!P1 BRA `(.L_x_69) ;  /* 0x0000000000049947 */ /* 0x000fea0003800000 */
[----:B------:R-:W-:Y:S01]  /*74d0*/  BPT.TRAP 0x1 ;  /* 0x000000040000795c */ /* 0x000fe20000300000 */
.L_x_69:
[----:B---3--:R-:W3:Y:S01]  /*74e0*/  LDC.64 R4, c[0x0][0x728] ;  /* 0x0001ca00ff047b82 */ /* 0x008ee20000000a00 */
[----:B------:R-:W-:Y:S01]  /*74f0*/  IMAD.SHL.U32 R15, R16, 0x40, RZ ;  /* 0x00000040100f7824 */ /* 0x000fe200078e00ff */
[----:B------:R-:W-:Y:S01]  /*7500*/  R2UR UR16, R0 ;  /* 0x00000000001072ca */ /* 0x000fe200000e0000 */
[----:B------:R-:W-:Y:S01]  /*7510*/  UMOV UR10, 0x0 ;  /* 0x00000000000a7882 */ /* 0x000fe20000000000 */
[----:B------:R-:W-:Y:S01]  /*7520*/  UMOV UR11, 0x14f00000 ;  /* 0x14f00000000b7882 */ /* 0x000fe20000000000 */
[----:B------:R-:W-:Y:S01]  /*7530*/  UMOV UR34, URZ ;  /* 0x0000003f00227c82 */ /* 0x000fe20008000000 */
[C---:B------:R-:W-:Y:S01]  /*7540*/  IADD3 R6, P1, R15.reuse, UR6, RZ ;  /* 0x000000060f067c10 */ /* 0x040fe2000ff3e0ff */
[----:B------:R-:W-:Y:S01]  /*7550*/  UMOV UR36, UR20 ;  /* 0x0000001400247c82 */ /* 0x000fe20008000000 */
[C---:B------:R-:W-:Y:S01]  /*7560*/  R2UR UR35, R15.reuse ;  /* 0x000000000f2372ca */ /* 0x040fe200000e0000 */
[----:B------:R-:W-:Y:S01]  /*7570*/  UMOV UR37, UR21 ;  /* 0x0000001500257c82 */ /* 0x000fe20008000000 */
[----:B------:R-:W-:Y:S01]  /*7580*/  LEA.HI.X.SX32 R12, R15, R8, 0x1, P1 ;  /* 0x000000080f0c7211 */ /* 0x000fe200008f0eff */
        /* <DEDUP_REMOVED lines=8> */
[----:B------:R-:W-:Y:S01]  /*7610*/  UIADD3 UR16, UR16, 0x1a000, URZ ;  /* 0x0001a00010107890 */ /* 0x000fe2000fffe03f */
[----:B---3--:R-:W-:Y:S01]  /*7620*/  LEA R4, P2, R6, R4, 0x2 ;  /* 0x0000000406047211 */ /* 0x008fe200078410ff */
[----:B------:R-:W-:Y:S01]  /*7630*/  UMOV UR25, UR33 ;  /* 0x0000002100197c82 */ /* 0x000fe20008000000 */
[----:B------:R-:W-:Y:S01]  /*7640*/  UMOV UR27, UR35 ;  /* 0x00000023001b7c82 */ /* 0x000fe20008000000 */
[----:B------:R-:W-:Y:S01]  /*7650*/  UMOV UR17, UR33 ;  /* 0x0000002100117c82 */ /* 0x000fe20008000000 */
[----:B------:R-:W-:Y:S01]  /*7660*/  R2UR UR22, R4 ;  /* 0x00000000041672ca */ /* 0x000fe200000e0000 */
[----:B------:R-:W-:Y:S01]  /*7670*/  UMOV UR19, UR35 ;  /* 0x0000002300137c82 */ /* 0x000fe20008000000 */
[----:B------:R-:W-:Y:S01]  /*7680*/  IADD3 R4, P1, R10, 0x1f0, RZ ;  /* 0x000001f00a047810 */ /* 0x000fe20007f3e0ff */
[----:B------:R-:W-:Y:S01]  /*7690*/  UMOV UR31, UR33 ;  /* 0x00000021001f7c82 */ /* 0x000fe20008000000 */
[----:B------:R-:W-:Y:S01]  /*76a0*/  LEA.HI.X R5, R6, R5, R12, 0x2, P2 ;  /* 0x0000000506057211 */ /* 0x000fe200010f140c */
[----:B------:R-:W-:Y:S01]  /*76b0*/  UMOV UR5, 0x10 ;  /* 0x0000001000057882 */ /* 0x000fe20000000000 */
[----:B------:R-:W-:Y:S01]  /*76c0*/  R2UR UR8, R4 ;  /* 0x00000000040872ca */ /* 0x000fe200000e0000 */
[----:B------:R-:W-:Y:S01]  /*76d0*/  IMAD.X R4, RZ, RZ, R11, P1 ;  /* 0x000000ffff047224 */ /* 0x000fe200008e060b */
[----:B------:R-:W-:-:S04]  /*76e0*/  R2UR UR23, R5 ;  /* 0x00000000051772ca */ /* 0x000fc800000e0000 */
[----:B------:R-:W-:-:S13]  /*76f0*/  R2UR UR9, R4 ;  /* 0x00000000040972ca */ /* 0x000fda00000e0000 */
[----:B------:R3:W-:Y:S01]  /*7700*/  UTMALDG.4D [UR32], [UR8], desc[UR10] ;  /* 0x00000a20080075b4 */ /* 0x0007e20008019000 */
[----:B------:R3:W-:Y:S01]  /*7710*/  UTMALDG.4D [UR24], [UR8], desc[UR10] ;  /* 0x00000a18080075b4 */ /* 0x0007e20008019000 */
[----:B------:R3:W-:Y:S01]  /*7720*/  UTMALDG.4D [UR16], [UR8], desc[UR10] ;  /* 0x00000a10080075b4 */ /* 0x0007e20008019000 */
[----:B------:R3:W-:Y:S01]  /*7730*/  UBLKCP.S.G [UR30], [UR22], UR5 ;  /* 0x0000001e160073ba */ /* 0x0007e20008000205 */
[----:B------:R-:W4:Y:S02]  /*7740*/  SYNCS.PHASECHK.TRANS64.TRYWAIT P1, [R0+URZ+0x26828], R7 ;  /* 0x02682807000075a7 */ /* 0x000f24000802017f */
[----:B---34-:R-:W-:Y:S05]  /*7750*/  @!P1 BRA `(.L_x_70) ;  /* 0x0000000c00149947 */ /* 0x018fea0003800000 */
.L_x_92:
[----:B------:R-:W-:Y:S05]  /*7760*/  @P0 BRA `(.L_x_71) ;  /* 0x0000000000140947 */ /* 0x000fea0003800000 */
[----:B------:R-:W-:Y:S01]  /*7770*/  ISETP.NE.AND P0, PT, R13, RZ, PT ;  /* 0x000000ff0d00720c */ /* 0x000fe20003f05270 */
[----:B------:R-:W-:-:S04]  /*7780*/  IMAD.MOV.U32 R5, RZ, RZ, 0x3100 ;  /* 0x00003100ff057424 */ /* 0x000fc800078e00ff */
[----:B------:R4:W-:Y:S08]  /*7790*/  SYNCS.ARRIVE.TRANS64 RZ, [R0+URZ+0x26818], R5 ;  /* 0x0268180500ff79a7 */ /* 0x0009f0000800003f */
[----:B------:R-:W-:Y:S05]  /*77a0*/  @!P0 BRA `(.L_x_71) ;  /* 0x0000000000048947 */ /* 0x000fea0003800000 */
[----:B------:R-:W-:Y:S01]  /*77b0*/  BPT.TRAP 0x1 ;  /* 0x000000040000795c */ /* 0x000fe20000300000 */
.L_x_71:
        /* <DEDUP_REMOVED lines=8> */
[----:B------:R-:W-:Y:S01]  /*7840*/  UMOV UR37, UR21 ;  /* 0x0000001500257c82 */ /* 0x000fe20008000000 */
[----:B------:R-:W-:Y:S01]  /*7850*/  UMOV UR26, 0x20 ;  /* 0x00000020001a7882 */ /* 0x000fe20000000000 */
[----:B------:R-:W-:Y:S01]  /*7860*/  UMOV UR28, UR20 ;  /* 0x00000014001c7c82 */ /* 0x000fe20008000000 */
[----:B------:R-:W-:Y:S01]  /*7870*/  UMOV UR29, UR21 ;  /* 0x00000015001d7c82 */ /* 0x000fe20008000000 */
[----:B------:R-:W-:Y:S01]  /*7880*/  UMOV UR18, 0x40 ;  /* 0x0000004000127882 */ /* 0x000fe20000000000 */
[----:B------:R-:W-:Y:S01]  /*7890*/  UIADD3 UR35, UR35, 0x40, URZ ;  /* 0x0000004023237890 */ /* 0x000fe2000fffe03f */
[----:B------:R-:W-:Y:S01]  /*78a0*/  IMAD.MOV.U32 R12, RZ, RZ, 0x1 ;  /* 0x00000001ff0c7424 */ /* 0x000fe200078e00ff */
[----:B------:R-:W-:-:S02]  /*78b0*/  UIADD3 UR32, UR16, 0x15000, URZ ;  /* 0x0001500010207890 */ /* 0x000fc4000fffe03f */
[----:B------:R-:W-:Y:S02]  /*78c0*/  UIADD3 UR33, UR16, 0x26818, URZ ;  /* 0x0002681810217890 */ /* 0x000fe4000fffe03f */
[----:B------:R-:W-:Y:S01]  /*78d0*/  UIADD3 UR24, UR16, 0x16000, URZ ;  /* 0x0001600010187890 */ /* 0x000fe2000fffe03f */
[----:B----4-:R-:W-:Y:S01]  /*78e0*/  IMAD.U32 R5, RZ, RZ, UR35 ;  /* 0x00000023ff057e24 */ /* 0x010fe2000f8e00ff */
        /* <DEDUP_REMOVED lines=8> */
[----:B------:R-:W-:Y:S01]  /*7970*/  UMOV UR5, 0x10 ;  /* 0x0000001000057882 */ /* 0x000fe20000000000 */
[----:B------:R-:W-:Y:S01]  /*7980*/  UMOV UR31, UR33 ;  /* 0x00000021001f7c82 */ /* 0x000fe20008000000 */
[----:B------:R4:W-:Y:S01]  /*7990*/  UTMALDG.4D [UR24], [UR10], desc[UR22] ;  /* 0x000016180a0075b4 */ /* 0x0009e20008019000 */
[----:B------:R4:W-:Y:S01]  /*79a0*/  UTMALDG.4D [UR16], [UR10], desc[UR22] ;  /* 0x000016100a0075b4 */ /* 0x0009e20008019000 */
[----:B------:R4:W-:Y:S02]  /*79b0*/  UBLKCP.S.G [UR30], [UR8], UR5 ;  /* 0x0000001e080073ba */ /* 0x0009e40008000205 */
[----:B----4-:R-:W-:Y:S01]  /*79c0*/  NOP ;  /* 0x0000000000007918 */ /* 0x010fe20000000000 */
.L_x_57:
[----:B------:R-:W4:Y:S01]  /*79d0*/  S2R R2, SR_TID.X ;  /* 0x0000000000027919 */ /* 0x000f220000002100 */
[----:B------:R-:W-:Y:S01]  /*79e0*/  IMAD R3, R12, 0x8, R0 ;  /* 0x000000080c037824 */ /* 0x000fe200078e0200 */
[----:B----4-:R-:W-:Y:S02]  /*79f0*/  LOP3.LUT R4, R2, 0x7f, RZ, 0xc0, !PT ;  /* 0x0000007f02047812 */ /* 0x010fe400078ec0ff */
[----:B------:R-:W-:Y:S02]  /*7a00*/  SHF.L.U32 R2, R9, 0x1f, RZ ;  /* 0x0000001f09027819 */ /* 0x000fe400000006ff */
[----:B------:R-:W-:Y:S02]  /*7a10*/  ISETP.NE.AND P1, PT, R4, RZ, PT ;  /* 0x000000ff0400720c */ /* 0x000fe40003f25270 */
[----:B------:R-:W4:Y:S02]  /*7a20*/  SYNCS.PHASECHK.TRANS64.TRYWAIT P0, [R3+URZ+0x26840], R2 ;  /* 0x02684002030075a7 */ /* 0x000f24000800017f */
[----:B----4-:R-:W-:Y:S09]  /*7a30*/  @!P0 BRA `(.L_x_72) ;  /* 0x0000000800708947 */ /* 0x010ff20003800000 */
.L_x_93:
[----:B------:R-:W-:Y:S05]  /*7a40*/  @P1 BRA `(.L_x_73) ;  /* 0x0000000000181947 */ /* 0x000fea0003800000 */
[----:B------:R-:W5:Y:S01]  /*7a50*/  S2R R4, SR_TID.X ;  /* 0x0000000000047919 */ /* 0x000f620000002100 */
[----:B----4-:R-:W-:-:S04]  /*7a60*/  MOV R2, 0x3100 ;  /* 0x0000310000027802 */ /* 0x010fc80000000f00 */
[----:B------:R4:W-:Y:S01]  /*7a70*/  SYNCS.ARRIVE.TRANS64 RZ, [R3+URZ+0x26830], R2 ;  /* 0x0268300203ff79a7 */ /* 0x0009e2000800003f */
[----:B-----5:R-:W-:-:S13]  /*7a80*/  LOP3.LUT P0, RZ, R4, 0x1f, RZ, 0xc0, !PT ;  /* 0x0000001f04ff7812 */ /* 0x020fda000780c0ff */
[----:B----4-:R-:W-:Y:S05]  /*7a90*/  @!P0 BRA `(.L_x_73) ;  /* 0x0000000000048947 */ /* 0x010fea0003800000 */
[----:B------:R-:W-:Y:S01]  /*7aa0*/  BPT.TRAP 0x1 ;  /* 0x000000040000795c */ /* 0x000fe20000300000 */
.L_x_73:
[----:B------:R-:W-:Y:S01]  /*7ab0*/  R2UR UR35, R5 ;  /* 0x00000000052372ca */ /* 0x000fe200000e0000 */
[C-C-:B----4-:R-:W-:Y:S01]  /*7ac0*/  IMAD R2, R12.reuse, 0x3000, R0.reuse ;  /* 0x000030000c027824 */ /* 0x150fe200078e0200 */
[----:B------:R-:W-:Y:S01]  /*7ad0*/  R2UR UR33, R3 ;  /* 0x00000000032172ca */ /* 0x000fe200000e0000 */
[----:B-123--:R-:W-:Y:S01]  /*7ae0*/  IMAD R0, R12, 0x100, R0 ;  /* 0x000001000c007824 */ /* 0x00efe200078e0200 */
[----:B------:R-:W-:Y:S01]  /*7af0*/  ULDC.64 UR8, c[0x0][0x728] ;  /* 0x0001ca0000087ab9 */ /* 0x000fe20000000a00 */
[----:B------:R-:W-:Y:S01]  /*7b00*/  UMOV UR22, 0x0 ;  /* 0x0000000000167882 */ /* 0x000fe20000000000 */
[----:B------:R-:W-:Y:S01]  /*7b10*/  R2UR UR16, R2 ;  /* 0x00000000021072ca */ /* 0x000fe200000e0000 */
[----:B------:R-:W-:Y:S01]  /*7b20*/  UMOV UR23, 0x14f00000 ;  /* 0x14f0000000177882 */ /* 0x000fe20000000000 */
[----:B------:R-:W-:Y:S01]  /*7b30*/  R2UR UR5, R0 ;  /* 0x00000000000572ca */ /* 0x000fe200000e0000 */
[----:B------:R-:W-:Y:S01]  /*7b40*/  UMOV UR34, URZ ;  /* 0x0000003f00227c82 */ /* 0x000fe20008000000 */
[----:B------:R-:W-:Y:S01]  /*7b50*/  UMOV UR36, UR20 ;  /* 0x0000001400247c82 */ /* 0x000fe20008000000 */
[----:B------:R-:W-:Y:S01]  /*7b60*/  UMOV UR37, UR21 ;  /* 0x0000001500257c82 */ /* 0x000fe20008000000 */
[----:B------:R-:W-:Y:S01]  /*7b70*/  UMOV UR26, 0x20 ;  /* 0x00000020001a7882 */ /* 0x000fe20000000000 */
[----:B------:R-:W-:Y:S01]  /*7b80*/  UIADD3 UR13, UP0, UR35, UR6, URZ ;  /* 0x00000006230d7290 */ /* 0x000fe2000ff1e03f */
[----:B------:R-:W-:Y:S01]  /*7b90*/  VIADD R0, R12, 0x1 ;  /* 0x000000010c007836 */ /* 0x000fe20000000000 */
[----:B------:R-:W-:Y:S01]  /*7ba0*/  UIADD3 UR33, UR33, 0x26830, URZ ;  /* 0x0002683021217890 */ /* 0x000fe2000fffe03f */
[----:B------:R-:W-:Y:S01]  /*7bb0*/  UMOV UR28, UR20 ;  /* 0x00000014001c7c82 */ /* 0x000fe20008000000 */
[----:B------:R-:W-:-:S02]  /*7bc0*/  UMOV UR29, UR21 ;  /* 0x00000015001d7c82 */ /* 0x000fc40008000000 */
[----:B------:R-:W-:Y:S01]  /*7bd0*/  PLOP3.LUT P0, PT, PT, PT, UP0, 0x80, 0x0 ;  /* 0x000000000000781c */ /* 0x000fe20003f0f008 */
[----:B------:R-:W-:Y:S02]  /*7be0*/  ULEA UR8, UP0, UR13, UR8, 0x2 ;  /* 0x000000080d087291 */ /* 0x000fe4000f80103f */
[----:B------:R-:W-:Y:S01]  /*7bf0*/  UIADD3 UR32, UR16, 0x18000, URZ ;  /* 0x0001800010207890 */ /* 0x000fe2000fffe03f */
[----:B------:R-:W-:Y:S01]  /*7c00*/  LEA.HI.X.SX32 R5, R5, R8, 0x1, P0 ;  /* 0x0000000805057211 */ /* 0x000fe200000f0eff */
[----:B------:R-:W-:Y:S01]  /*7c10*/  UIADD3 UR24, UR16, 0x19000, URZ ;  /* 0x0001900010187890 */ /* 0x000fe2000fffe03f */
[----:B------:R-:W-:Y:S01]  /*7c20*/  IADD3 R10, P0, R10, 0x1f0, RZ ;  /* 0x000001f00a0a7810 */ /* 0x000fe20007f1e0ff */
[----:B------:R-:W-:Y:S01]  /*7c30*/  UIADD3 UR16, UR16, 0x1a000, URZ ;  /* 0x0001a00010107890 */ /* 0x000fe2000fffe03f */
[----:B------:R-:W-:Y:S01]  /*7c40*/  R2UR UR17, R5 ;  /* 0x00000000051172ca */ /* 0x000fe200000e0000 */
[----:B------:R-:W-:Y:S01]  /*7c50*/  UIADD3 UR30, UR5, 0x1e200, URZ ;  /* 0x0001e200051e7890 */ /* 0x000fe2000fffe03f */
[----:B------:R-:W-:Y:S01]  /*7c60*/  R2UR UR10, R10 ;  /* 0x000000000a0a72ca */ /* 0x000fe200000e0000 */
[----:B------:R-:W-:Y:S01]  /*7c70*/  IMAD.X R11, RZ, RZ, R11, P0 ;  /* 0x000000ffff0b7224 */ /* 0x000fe200000e060b */
[----:B------:R-:W-:Y:S01]  /*7c80*/  UMOV UR27, UR35 ;  /* 0x00000023001b7c82 */ /* 0x000fe20008000000 */
[----:B------:R-:W-:Y:S01]  /*7c90*/  UMOV UR25, UR33 ;  /* 0x0000002100197c82 */ /* 0x000fe20008000000 */
[----:B------:R-:W-:Y:S01]  /*7ca0*/  UMOV UR18, 0x40 ;  /* 0x0000004000127882 */ /* 0x000fe20000000000 */
[----:B------:R-:W-:Y:S01]  /*7cb0*/  UMOV UR19, UR35 ;  /* 0x0000002300137c82 */ /* 0x000fe20008000000 */
[----:B------:R-:W-:Y:S01]  /*7cc0*/  R2UR UR11, R11 ;  /* 0x000000000b0b72ca */ /* 0x000fe200000e0000 */
[----:B------:R-:W-:Y:S01]  /*7cd0*/  UMOV UR31, UR33 ;  /* 0x00000021001f7c82 */ /* 0x000fe20008000000 */
[----:B------:R-:W-:Y:S01]  /*7ce0*/  UMOV UR5, 0x10 ;  /* 0x0000001000057882 */ /* 0x000fe20000000000 */
[----:B------:R-:W-:-:S02]  /*7cf0*/  ISETP.NE.AND P0, PT, R0, 0x2, PT ;  /* 0x000000020000780c */ /* 0x000fc40003f05270 */
[----:B------:R-:W-:Y:S02]  /*7d00*/  ULEA.HI.X UR9, UR13, UR9, UR17, 0x2, UP0 ;  /* 0x000000090d097291 */ /* 0x000fe400080f1411 */
[----:B------:R-:W-:Y:S01]  /*7d10*/  SEL R2, RZ, 0x1, P0 ;  /* 0x00000001ff027807 */ /* 0x000fe20000000000 */
[----:B------:R-:W-:Y:S01]  /*7d20*/  UMOV UR17, UR33 ;  /* 0x0000002100117c82 */ /* 0x000fe20008000000 */
[----:B------:R-:W-:Y:S02]  /*7d30*/  SEL R0, R0, RZ, P0 ;  /* 0x000000ff00007207 */ /* 0x000fe40000000000 */
[----:B------:R-:W-:Y:S02]  /*7d40*/  LOP3.LUT R9, R9, R2, RZ, 0x3c, !PT ;  /* 0x0000000209097212 */ /* 0x000fe400078e3cff */
[----:B------:R1:W-:Y:S01]  /*7d50*/  UTMALDG.4D [UR32], [UR10], desc[UR22] ;  /* 0x000016200a0075b4 */ /* 0x0003e20008019000 */
[----:B------:R1:W-:Y:S01]  /*7d60*/  UTMALDG.4D [UR24], [UR10], desc[UR22] ;  /* 0x000016180a0075b4 */ /* 0x0003e20008019000 */
[----:B------:R1:W-:Y:S01]  /*7d70*/  UTMALDG.4D [UR16], [UR10], desc[UR22] ;  /* 0x000016100a0075b4 */ /* 0x0003e20008019000 */
[----:B------:R1:W-:Y:S02]  /*7d80*/  UBLKCP.S.G [UR30], [UR8], UR5 ;  /* 0x0000001e080073ba */ /* 0x0003e40008000205 */
[----:B-1----:R-:W-:Y:S01]  /*7d90*/  NOP ;  /* 0x0000000000007918 */ /* 0x002fe20000000000 */
.L_x_54:
[----:B------:R-:W-:Y:S05]  /*7da0*/  BSYNC B0 ;  /* 0x0000000000007941 */ /* 0x000fea0003800000 */
.L_x_53:
[----:B------:R-:W-:-:S03]  /*7db0*/  UMOV UR5, 0xffffffff ;  /* 0xffffffff00057882 */ /* 0x000fc60000000000 */
[----:B------:R-:W-:Y:S05]  /*7dc0*/  BRA.DIV UR5, `(.L_x_74) ;  /* 0x0000000605a07947 */ /* 0x000fea000b800000 */
[----:B------:R-:W-:-:S13]  /*7dd0*/  ELECT P0, URZ, PT ;  /* 0x00000000003f782f */ /* 0x000fda0003800000 */
.L_x_96:
[----:B------:R-:W-:Y:S04]  /*7de0*/  BSSY B0, `(.L_x_75) ;  /* 0x0000023000007945 */ /* 0x000fe80003800000 */
[----:B------:R-:W-:Y:S05]  /*7df0*/  @!P0 BRA `(.L_x_76) ;  /* 0x0000000000848947 */ /* 0x000fea0003800000 */
[----:B------:R-:W-:-:S06]  /*7e00*/  ULOP3.LUT UR5, UR38, 0x2, URZ, 0xfc, !UPT ;  /* 0x0000000226057892 */ /* 0x000fcc000f8efc3f */
[----:B------:R-:W-:-:S05]  /*7e10*/  IMAD.U32 R2, RZ, RZ, UR5 ;  /* 0x00000005ff027e24 */ /* 0x000fca000f8e00ff */
[----:B------:R-:W-:-:S13]  /*7e20*/  ISETP.NE.AND P0, PT, R2, 0x3, PT ;  /* 0x000000030200780c */ /* 0x000fda0003f05270 */
[----:B------:R-:W-:Y:S05]  /*7e30*/  @!P0 BRA `(.L_x_77) ;  /* 0x0000000000048947 */ /* 0x000fea0003800000 */
[----:B------:R-:W-:Y:S01]  /*7e40*/  BPT.TRAP 0x1 ;  /* 0x000000040000795c */ /* 0x000fe20000300000 */
.L_x_77:
[----:B------:R-:W1:Y:S01]  /*7e50*/  S2R R3, SR_CgaCtaId ;  /* 0x0000000000037919 */ /* 0x000e620000008800 */
[----:B------:R-:W-:Y:S02]  /*7e60*/  MOV R2, 0x400 ;  /* 0x0000040000027802 */ /* 0x000fe40000000f00 */
[----:B------:R-:W-:Y:S02]  /*7e70*/  SHF.L.U32 R5, R9, 0x1f, RZ ;  /* 0x0000001f09057819 */ /* 0x000fe400000006ff */
[----:B-1----:R-:W-:Y:S01]  /*7e80*/  LEA R7, R3, R2, 0x18 ;  /* 0x0000000203077211 */ /* 0x002fe200078ec0ff */
[----:B------:R-:W-:-:S04]  /*7e90*/  VIADD R2, R0, 0x1 ;  /* 0x0000000100027836 */ /* 0x000fc80000000000 */
[----:B------:R-:W-:Y:S01]  /*7ea0*/  VIADD R3, R7, 0x26820 ;  /* 0x0002682007037836 */ /* 0x000fe20000000000 */
[----:B------:R-:W-:-:S03]  /*7eb0*/  ISETP.NE.AND P2, PT, R2, 0x2, PT ;  /* 0x000000020200780c */ /* 0x000fc60003f45270 */
[----:B------:R-:W-:Y:S01]  /*7ec0*/  IMAD R6, R0, 0x8, R3 ;  /* 0x0000000800067824 */ /* 0x000fe200078e0203 */
[----:B------:R-:W-:-:S03]  /*7ed0*/  SEL R4, RZ, 0x1, P2 ;  /* 0x00000001ff047807 */ /* 0x000fc60001000000 */
[----:B------:R-:W1:Y:S01]  /*7ee0*/  SYNCS.PHASECHK.TRANS64.TRYWAIT P1, [R6+URZ], R5 ;  /* 0x00000005060075a7 */ /* 0x000e62000802017f */
[----:B------:R-:W-:Y:S02]  /*7ef0*/  LOP3.LUT R9, R9, R4, RZ, 0x3c, !PT ;  /* 0x0000000409097212 */ /* 0x000fe400078e3cff */
[----:B------:R-:W-:Y:S02]  /*7f00*/  SEL R4, R2, RZ, P2 ;  /* 0x000000ff02047207 */ /* 0x000fe40001000000 */
[----:B------:R-:W-:-:S03]  /*7f10*/  SHF.L.U32 R2, R9, 0x1f, RZ ;  /* 0x0000001f09027819 */ /* 0x000fc600000006ff */
[----:B------:R-:W-:Y:S01]  /*7f20*/  IMAD R3, R4, 0x8, R3 ;  /* 0x0000000804037824 */ /* 0x000fe200078e0203 */
[----:B-1----:R-:W-:Y:S06]  /*7f30*/  @!P1 BRA `(.L_x_78) ;  /* 0x0000000400689947 */ /* 0x002fec0003800000 */
.L_x_97:
[----:B------:R-:W2:Y:S02]  /*7f40*/  SYNCS.PHASECHK.TRANS64.TRYWAIT P1, [R3+URZ], R2 ;  /* 0x00000002030075a7 */ /* 0x000ea4000802017f */
[----:B--2---:R-:W-:Y:S05]  /*7f50*/  @!P1 BRA `(.L_x_79) ;  /* 0x0000000400749947 */ /* 0x004fea0003800000 */
.L_x_98:
[----:B------:R-:W-:Y:S05]  /*7f60*/  @!P0 BRA `(.L_x_80) ;  /* 0x0000000000048947 */ /* 0x000fea0003800000 */
[----:B------:R-:W-:Y:S01]  /*7f70*/  BPT.TRAP 0x1 ;  /* 0x000000040000795c */ /* 0x000fe20000300000 */
.L_x_80:
[----:B--2---:R-:W-:-:S05]  /*7f80*/  VIADD R3, R7, 0x26840 ;  /* 0x0002684007037836 */ /* 0x004fca0000000000 */
[----:B------:R-:W-:-:S04]  /*7f90*/  LEA R0, R0, R3, 0x3 ;  /* 0x0000000300007211 */ /* 0x000fc800078e18ff */
[----:B------:R-:W2:Y:S02]  /*7fa0*/  SYNCS.PHASECHK.TRANS64.TRYWAIT P0, [R0+URZ], R5 ;  /* 0x00000005000075a7 */ /* 0x000ea4000800017f */
[----:B--2---:R-:W-:Y:S05]  /*7fb0*/  @!P0 BRA `(.L_x_81) ;  /* 0x0000000400708947 */ /* 0x004fea0003800000 */
.L_x_99:
[----:B------:R-:W-:-:S07]  /*7fc0*/  IMAD R3, R4, 0x8, R3 ;  /* 0x0000000804037824 */ /* 0x000fce00078e0203 */
.L_x_82:
[----:B---3--:R3:W4:Y:S02]  /*7fd0*/  SYNCS.PHASECHK.TRANS64.TRYWAIT P0, [R3+URZ], R2 ;  /* 0x00000002030075a7 */ /* 0x008724000800017f */
[----:B----4-:R-:W-:Y:S05]  /*7fe0*/  @!P0 NANOSLEEP.SYNCS 0x989680 ;  /* 0x009896800000895d */ /* 0x010fea0003900000 */
[----:B------:R-:W4:Y:S02]  /*7ff0*/  @!P0 SYNCS.PHASECHK.TRANS64 P0, [R3+URZ], R2 ;  /* 0x00000002030085a7 */ /* 0x000f24000800007f */
[----:B----4-:R-:W-:Y:S05]  /*8000*/  @!P0 BRA `(.L_x_82) ;  /* 0xfffffffc00f08947 */ /* 0x010fea000383ffff */
.L_x_76:
[----:B------:R-:W-:Y:S05]  /*8010*/  BSYNC B0 ;  /* 0x0000000000007941 */ /* 0x000fea0003800000 */
.L_x_75:
[----:B------:R-:W-:Y:S05]  /*8020*/  EXIT ;  /* 0x000000000000794d */ /* 0x000fea0003800000 */
.L_x_10:
[----:B------:R-:W-:Y:S02]  /*8030*/  IMAD.MOV.U32 R13, RZ, RZ, R120 ;  /* 0x000000ffff0d7224 */ /* 0x000fe400078e0078 */
[----:B------:R-:W-:Y:S02]  /*8040*/  IMAD.MOV.U32 R12, RZ, RZ, RZ ;  /* 0x000000ffff0c7224 */ /* 0x000fe400078e00ff */
[----:B------:R-:W-:Y:S02]  /*8050*/  IMAD.MOV.U32 R11, RZ, RZ, 0x1f ;  /* 0x0000001fff0b7424 */ /* 0x000fe400078e00ff */
[----:B------:R-:W-:-:S07]  /*8060*/  IMAD.MOV.U32 R15, RZ, RZ, -0x1 ;  /* 0xffffffffff0f7424 */ /* 0x000fce00078e00ff */
[----:B------:R-:W-:Y:S05]  /*8070*/  WARPSYNC.COLLECTIVE R15, `(.L_x_83) ;  /* 0x000000000f087348 */ /* 0x000fea0003c00000 */
[----:B------:R1:W2:Y:S02]  /*8080*/  SHFL.IDX P6, R14, R13, R12, R11 ;  /* 0x0000000c0d0e7389 */ /* 0x0002a400000c000b */
[----:B-12---:R-:W-:Y:S01]  /*8090*/  ENDCOLLECTIVE ;  /* 0x000000000000791b */ /* 0x006fe20003800000 */
.L_x_83:
[----:B------:R-:W-:Y:S05]  /*80a0*/  BRA `(.L_x_84) ;  /* 0xffffff8800b47947 */ /* 0x000fea000383ffff */
.L_x_12:
[----:B--2---:R2:W3:Y:S02]  /*80b0*/  SYNCS.PHASECHK.TRANS64.TRYWAIT P0, [R16+URZ+0x26800], R7 ;  /* 0x02680007100075a7 */ /* 0x0044e4000800017f */
[----:B---3--:R-:W-:Y:S05]  /*80c0*/  @!P0 NANOSLEEP.SYNCS 0x989680 ;  /* 0x009896800000895d */ /* 0x008fea0003900000 */
[----:B------:R-:W3:Y:S02]  /*80d0*/  @!P0 SYNCS.PHASECHK.TRANS64 P0, [R16+URZ+0x26800], R7 ;  /* 0x02680007100085a7 */ /* 0x000ee4000800007f */
[----:B---3--:R-:W-:Y:S05]  /*80e0*/  @!P0 BRA `(.L_x_12) ;  /* 0xfffffffc00f08947 */ /* 0x008fea000383ffff */
[----:B------:R-:W-:Y:S05]  /*80f0*/  BRA `(.L_x_11) ;  /* 0xffffff8800f47947 */ /* 0x000fea000383ffff */
.L_x_18:
[----:B---3--:R-:W-:-:S04]  /*8100*/  IMAD.U32 R5, RZ, RZ, UR8 ;  /* 0x00000008ff057e24 */ /* 0x008fc8000f8e00ff */
[----:B------:R3:W1:Y:S03]  /*8110*/  SYNCS.PHASECHK.TRANS64.TRYWAIT P1, [R5+URZ+0x26810], R6 ;  /* 0x02681006050075a7 */ /* 0x000666000802017f */
[----:B-1----:R-:W-:Y:S05]  /*8120*/  @!P1 NANOSLEEP.SYNCS 0x989680 ;  /* 0x009896800000995d */ /* 0x002fea0003900000 */
[----:B------:R-:W1:Y:S02]  /*8130*/  @!P1 SYNCS.PHASECHK.TRANS64 P1, [R5+URZ+0x26810], R6 ;  /* 0x02681006050095a7 */ /* 0x000e64000802007f */
[----:B-1----:R-:W-:Y:S05]  /*8140*/  @!P1 BRA `(.L_x_18) ;  /* 0xfffffffc00ec9947 */ /* 0x002fea000383ffff */
[----:B------:R-:W-:Y:S05]  /*8150*/  BRA `(.L_x_17) ;  /* 0xffffff94005c7947 */ /* 0x000fea000383ffff */
.L_x_22:
[----:B------:R-:W-:-:S04]  /*8160*/  IMAD.U32 R7, RZ, RZ, UR8 ;  /* 0x00000008ff077e24 */ /* 0x000fc8000f8e00ff */
[----:B------:R1:W1:Y:S03]  /*8170*/  SYNCS.PHASECHK.TRANS64.TRYWAIT P1, [R7+URZ+0x26830], R6 ;  /* 0x02683006070075a7 */ /* 0x000266000802017f */
[----:B-1----:R-:W-:Y:S05]  /*8180*/  @!P1 NANOSLEEP.SYNCS 0x989680 ;  /* 0x009896800000995d */ /* 0x002fea0003900000 */
[----:B------:R-:W1:Y:S02]  /*8190*/  @!P1 SYNCS.PHASECHK.TRANS64 P1, [R7+URZ+0x26830], R6 ;  /* 0x02683006070095a7 */ /* 0x000e64000802007f */
[----:B-1----:R-:W-:Y:S05]  /*81a0*/  @!P1 BRA `(.L_x_22) ;  /* 0xfffffffc00ec9947 */ /* 0x002fea000383ffff */
[----:B------:R-:W-:Y:S05]  /*81b0*/  BRA `(.L_x_21) ;  /* 0xffffff9800687947 */ /* 0x000fea000383ffff */
.L_x_55:
[----:B-1----:R1:W2:Y:S02]  /*81c0*/  SYNCS.PHASECHK.TRANS64.TRYWAIT P0, [R0+URZ+0x26820], R3 ;  /* 0x02682003000075a7 */ /* 0x0022a4000800017f */
[----:B--2---:R-:W-:Y:S05]  /*81d0*/  @!P0 NANOSLEEP.SYNCS 0x989680 ;  /* 0x009896800000895d */ /* 0x004fea0003900000 */
[----:B------:R-:W2:Y:S02]  /*81e0*/  @!P0 SYNCS.PHASECHK.TRANS64 P0, [R0+URZ+0x26820], R3 ;  /* 0x02682003000085a7 */ /* 0x000ea4000800007f */
[----:B--2---:R-:W-:Y:S05]  /*81f0*/  @!P0 BRA `(.L_x_55) ;  /* 0xfffffffc00f08947 */ /* 0x004fea000383ffff */
[----:B------:R-:W-:Y:S05]  /*8200*/  BRA `(.L_x_85) ;  /* 0xffffffdc008c7947 */ /* 0x000fea000383ffff */
.L_x_59:
[----:B-1----:R1:W2:Y:S02]  /*8210*/  SYNCS.PHASECHK.TRANS64.TRYWAIT P1, [R0+URZ+0x26840], R20 ;  /* 0x02684014000075a7 */ /* 0x0022a4000802017f */
[----:B--2---:R-:W-:Y:S05]  /*8220*/  @!P1 NANOSLEEP.SYNCS 0x989680 ;  /* 0x009896800000995d */ /* 0x004fea0003900000 */
[----:B------:R-:W2:Y:S02]  /*8230*/  @!P1 SYNCS.PHASECHK.TRANS64 P1, [R0+URZ+0x26840], R20 ;  /* 0x02684014000095a7 */ /* 0x000ea4000802007f */
[----:B--2---:R-:W-:Y:S05]  /*8240*/  @!P1 BRA `(.L_x_59) ;  /* 0xfffffffc00f09947 */ /* 0x004fea000383ffff */
[----:B------:R-:W-:Y:S05]  /*8250*/  BRA `(.L_x_86) ;  /* 0xffffffe400b87947 */ /* 0x000fea000383ffff */
.L_x_61:
[----:B--2---:R2:W3:Y:S02]  /*8260*/  SYNCS.PHASECHK.TRANS64.TRYWAIT P1, [R0+URZ+0x26828], R20 ;  /* 0x02682814000075a7 */ /* 0x0044e4000802017f */
[----:B---3--:R-:W-:Y:S05]  /*8270*/  @!P1 NANOSLEEP.SYNCS 0x989680 ;  /* 0x009896800000995d */ /* 0x008fea0003900000 */
[----:B------:R-:W3:Y:S02]  /*8280*/  @!P1 SYNCS.PHASECHK.TRANS64 P1, [R0+URZ+0x26828], R20 ;  /* 0x02682814000095a7 */ /* 0x000ee4000802007f */
[----:B---3--:R-:W-:Y:S05]  /*8290*/  @!P1 BRA `(.L_x_61) ;  /* 0xfffffffc00f09947 */ /* 0x008fea000383ffff */
[----:B------:R-:W-:Y:S05]  /*82a0*/  BRA `(.L_x_87) ;  /* 0xffffffe800647947 */ /* 0x000fea000383ffff */
.L_x_63:
[----:B---3--:R3:W4:Y:S02]  /*82b0*/  SYNCS.PHASECHK.TRANS64.TRYWAIT P1, [R0+URZ+0x26848], R20 ;  /* 0x02684814000075a7 */ /* 0x008724000802017f */
[----:B----4-:R-:W-:Y:S05]  /*82c0*/  @!P1 NANOSLEEP.SYNCS 0x989680 ;  /* 0x009896800000995d */ /* 0x010fea0003900000 */
[----:B------:R-:W4:Y:S02]  /*82d0*/  @!P1 SYNCS.PHASECHK.TRANS64 P1, [R0+URZ+0x26848], R20 ;  /* 0x02684814000095a7 */ /* 0x000f24000802007f */
[----:B----4-:R-:W-:Y:S05]  /*82e0*/  @!P1 BRA `(.L_x_63) ;  /* 0xfffffffc00f09947 */ /* 0x010fea000383ffff */
[----:B------:R-:W-:Y:S05]  /*82f0*/  BRA `(.L_x_88) ;  /* 0xffffffe800f07947 */ /* 0x000fea000383ffff */
.L_x_65:
[----:B------:R-:W-:-:S07]  /*8300*/  SHF.L.U32 R5, R9, 0x1f, RZ ;  /* 0x0000001f09057819 */ /* 0x000fce00000006ff */
.L_x_89:
[----:B--2---:R2:W3:Y:S02]  /*8310*/  SYNCS.PHASECHK.TRANS64.TRYWAIT P1, [R0+URZ+0x26820], R5 ;  /* 0x02682005000075a7 */ /* 0x0044e4000802017f */
[----:B---3--:R-:W-:Y:S05]  /*8320*/  @!P1 NANOSLEEP.SYNCS 0x989680 ;  /* 0x009896800000995d */ /* 0x008fea0003900000 */
[----:B------:R-:W3:Y:S02]  /*8330*/  @!P1 SYNCS.PHASECHK.TRANS64 P1, [R0+URZ+0x26820], R5 ;  /* 0x02682005000095a7 */ /* 0x000ee4000802007f */
[----:B---3--:R-:W-:Y:S05]  /*8340*/  @!P1 BRA `(.L_x_89) ;  /* 0xfffffffc00f09947 */ /* 0x008fea000383ffff */
[----:B------:R-:W-:Y:S05]  /*8350*/  BRA `(.L_x_90) ;  /* 0xffffffec008c7947 */ /* 0x000fea000383ffff */
.L_x_68:
[----:B--2---:R2:W3:Y:S02]  /*8360*/  SYNCS.PHASECHK.TRANS64.TRYWAIT P1, [R0+URZ+0x26840], R7 ;  /* 0x02684007000075a7 */ /* 0x0044e4000802017f */
[----:B---3--:R-:W-:Y:S05]  /*8370*/  @!P1 NANOSLEEP.SYNCS 0x989680 ;  /* 0x009896800000995d */ /* 0x008fea0003900000 */
[----:B------:R-:W3:Y:S02]  /*8380*/  @!P1 SYNCS.PHASECHK.TRANS64 P1, [R0+URZ+0x26840], R7 ;  /* 0x02684007000095a7 */ /* 0x000ee4000802007f */
[----:B---3--:R-:W-:Y:S05]  /*8390*/  @!P1 BRA `(.L_x_68) ;  /* 0xfffffffc00f09947 */ /* 0x008fea000383ffff */
[----:B------:R-:W-:Y:S05]  /*83a0*/  BRA `(.L_x_91) ;  /* 0xfffffff000347947 */ /* 0x000fea000383ffff */
.L_x_70:
[----:B---3--:R3:W4:Y:S02]  /*83b0*/  SYNCS.PHASECHK.TRANS64.TRYWAIT P1, [R0+URZ+0x26828], R7 ;  /* 0x02682807000075a7 */ /* 0x008724000802017f */
[----:B----4-:R-:W-:Y:S05]  /*83c0*/  @!P1 NANOSLEEP.SYNCS 0x989680 ;  /* 0x009896800000995d */ /* 0x010fea0003900000 */
[----:B------:R-:W4:Y:S02]  /*83d0*/  @!P1 SYNCS.PHASECHK.TRANS64 P1, [R0+URZ+0x26828], R7 ;  /* 0x02682807000095a7 */ /* 0x000f24000802007f */
[----:B----4-:R-:W-:Y:S05]  /*83e0*/  @!P1 BRA `(.L_x_70) ;  /* 0xfffffffc00f09947 */ /* 0x010fea000383ffff */
[----:B------:R-:W-:Y:S05]  /*83f0*/  BRA `(.L_x_92) ;  /* 0xfffffff000d87947 */ /* 0x000fea000383ffff */
.L_x_72:
[----:B----4-:R4:W5:Y:S02]  /*8400*/  SYNCS.PHASECHK.TRANS64.TRYWAIT P0, [R3+URZ+0x26840], R2 ;  /* 0x02684002030075a7 */ /* 0x010964000800017f */
[----:B-----5:R-:W-:Y:S05]  /*8410*/  @!P0 NANOSLEEP.SYNCS 0x989680 ;  /* 0x009896800000895d */ /* 0x020fea0003900000 */
[----:B------:R-:W5:Y:S02]  /*8420*/  @!P0 SYNCS.PHASECHK.TRANS64 P0, [R3+URZ+0x26840], R2 ;  /* 0x02684002030085a7 */ /* 0x000f64000800007f */
[----:B-----5:R-:W-:Y:S05]  /*8430*/  @!P0 BRA `(.L_x_72) ;  /* 0xfffffffc00f08947 */ /* 0x020fea000383ffff */
[----:B------:R-:W-:Y:S05]  /*8440*/  BRA `(.L_x_93) ;  /* 0xfffffff4007c7947 */ /* 0x000fea000383ffff */
.L_x_74:
[----:B------:R-:W-:Y:S01]  /*8450*/  BSSY B0, `(.L_x_94) ;  /* 0x0000006000007945 */ /* 0x000fe20003800000 */
[----:B------:R-:W-:-:S07]  /*8460*/  IMAD.MOV.U32 R15, RZ, RZ, -0x1 ;  /* 0xffffffffff0f7424 */ /* 0x000fce00078e00ff */
[----:B------:R-:W-:Y:S05]  /*8470*/  WARPSYNC.COLLECTIVE R15, `(.L_x_95) ;  /* 0x000000000f0c7348 */ /* 0x000fea0003c00000 */
[----:B------:R-:W-:Y:S02]  /*8480*/  ELECT P6, UR62, PT ;  /* 0x00000000003e782f */ /* 0x000fe400038c0000 */
[----:B------:R-:W-:Y:S01]  /*8490*/  MOV R14, UR62 ;  /* 0x0000003e000e7c02 */ /* 0x000fe20008000f00 */
[----:B------:R-:W-:Y:S10]  /*84a0*/  ENDCOLLECTIVE ;  /* 0x000000000000791b */ /* 0x000ff40003800000 */
.L_x_95:
[----:B------:R-:W-:Y:S05]  /*84b0*/  BSYNC B0 ;  /* 0x0000000000007941 */ /* 0x000fea0003800000 */
.L_x_94:
[----:B------:R-:W-:Y:S01]  /*84c0*/  PLOP3.LUT P0, PT, P6, PT, PT, 0x80, 0x0 ;  /* 0x000000000000781c */ /* 0x000fe2000370f070 */
[----:B------:R-:W-:-:S12]  /*84d0*/  BRA `(.L_x_96) ;  /* 0xfffffff800407947 */ /* 0x000fd8000383ffff */
.L_x_78:
[----:B-1----:R1:W2:Y:S02]  /*84e0*/  SYNCS.PHASECHK.TRANS64.TRYWAIT P1, [R6+URZ], R5 ;  /* 0x00000005060075a7 */ /* 0x0022a4000802017f */
[----:B--2---:R-:W-:Y:S05]  /*84f0*/  @!P1 NANOSLEEP.SYNCS 0x989680 ;  /* 0x009896800000995d */ /* 0x004fea0003900000 */
[----:B------:R-:W2:Y:S02]  /*8500*/  @!P1 SYNCS.PHASECHK.TRANS64 P1, [R6+URZ], R5 ;  /* 0x00000005060095a7 */ /* 0x000ea4000802007f */
[----:B--2---:R-:W-:Y:S05]  /*8510*/  @!P1 BRA `(.L_x_78) ;  /* 0xfffffffc00f09947 */ /* 0x004fea000383ffff */
[----:B------:R-:W-:Y:S05]  /*8520*/  BRA `(.L_x_97) ;  /* 0xfffffff800847947 */ /* 0x000fea000383ffff */
.L_x_79:
[----:B--2---:R2:W3:Y:S02]  /*8530*/  SYNCS.PHASECHK.TRANS64.TRYWAIT P1, [R3+URZ], R2 ;  /* 0x00000002030075a7 */ /* 0x0044e4000802017f */
[----:B---3--:R-:W-:Y:S05]  /*8540*/  @!P1 NANOSLEEP.SYNCS 0x989680 ;  /* 0x009896800000995d */ /* 0x008fea0003900000 */
[----:B------:R-:W3:Y:S02]  /*8550*/  @!P1 SYNCS.PHASECHK.TRANS64 P1, [R3+URZ], R2 ;  /* 0x00000002030095a7 */ /* 0x000ee4000802007f */
[----:B---3--:R-:W-:Y:S05]  /*8560*/  @!P1 BRA `(.L_x_79) ;  /* 0xfffffffc00f09947 */ /* 0x008fea000383ffff */
[----:B------:R-:W-:Y:S05]  /*8570*/  BRA `(.L_x_98) ;  /* 0xfffffff800787947 */ /* 0x000fea000383ffff */
.L_x_81:
[----:B--2---:R2:W3:Y:S02]  /*8580*/  SYNCS.PHASECHK.TRANS64.TRYWAIT P0, [R0+URZ], R5 ;  /* 0x00000005000075a7 */ /* 0x0044e4000800017f */
[----:B---3--:R-:W-:Y:S05]  /*8590*/  @!P0 NANOSLEEP.SYNCS 0x989680 ;  /* 0x009896800000895d */ /* 0x008fea0003900000 */
[----:B------:R-:W3:Y:S02]  /*85a0*/  @!P0 SYNCS.PHASECHK.TRANS64 P0, [R0+URZ], R5 ;  /* 0x00000005000085a7 */ /* 0x000ee4000800007f */
[----:B---3--:R-:W-:Y:S05]  /*85b0*/  @!P0 BRA `(.L_x_81) ;  /* 0xfffffffc00f08947 */ /* 0x008fea000383ffff */
[----:B------:R-:W-:Y:S05]  /*85c0*/  BRA `(.L_x_99) ;  /* 0xfffffff8007c7947 */ /* 0x000fea000383ffff */
.L_x_100:
[----:B------:R-:W-:-:S00]  /*85d0*/  BRA `(.L_x_100) ;  /* 0xfffffffc00fc7947 */ /* 0x000fc0000383ffff */
[----:B------:R-:W-:-:S00]  /*85e0*/  NOP ;  /* 0x0000000000007918 */ /* 0x000fc00000000000 */
        /* <DEDUP_REMOVED lines=9> */
.L_x_3293:


//--------------------- .text._ZN7cutlass13device_kernelIN5flash11enable_sm90INS1_16FlashAttnBwdSm90INS1_25CollectiveMainloopBwdSm90ILi2ELi2ELi2EN4cute5tupleIJNS5_1CILi1EEES8_S8_EEENS6_IJNS7_ILi64EEENS7_ILi128EEENS7_ILi96EEEEEENS_10bfloat16_tEfNS_4arch4Sm90ELb0ELb0ELb1ELb0ELb1ELb1ELb0ELb0ELi2ELi1ELi2ELi1ELb1EEENS1_21CollectiveEpilogueBwdISD_SE_SG_Li256ELb0ELb0ELi1EEENS1_19SingleTileSchedulerILb0ELb0ELb0ELi128EEEEEEEEEvNT_6ParamsE --------------------------
	.section	.text._ZN7cutlass13device_kernelIN5flash11enable_sm90INS1_16FlashAttnBwdSm90INS1_25CollectiveMainloopBwdSm90ILi2ELi2ELi2EN4cute5tupleIJNS5_1CILi1EEES8_S8_EEENS6_IJNS7_ILi64EEENS7_ILi128EEENS7_ILi96EEEEEENS_10bfloat16_tEfNS_4arch4Sm90ELb0ELb0ELb1ELb0ELb1ELb1ELb0ELb0ELi2ELi1ELi2ELi1ELb1EEENS1_21CollectiveEpilogueBwdISD_SE_SG_Li256ELb0ELb0ELi1EEENS1_19SingleTileSchedulerILb0ELb0ELb0ELi128EEEEEEEEEvNT_6ParamsE,"ax",@progbits
	.align	128
.text._ZN7cutlass13device_kernelIN5flash11enable_sm90INS1_16FlashAttnBwdSm90INS1_25CollectiveMainloopBwdSm90ILi2ELi2ELi2EN4cute5tupleIJNS5_1CILi1EEES8_S8_EEENS6_IJNS7_ILi64EEENS7_ILi128EEENS7_ILi96EEEEEENS_10bfloat16_tEfNS_4arch4Sm90ELb0ELb0ELb1ELb0ELb1ELb1ELb0ELb0ELi2ELi1ELi2ELi1ELb1EEENS1_21CollectiveEpilogueBwdISD_SE_SG_Li256ELb0ELb0ELi1EEENS1_19SingleTileSchedulerILb0ELb0ELb0ELi128EEEEEEEEEvNT_6ParamsE:
        .type           _ZN7cutlass13device_kernelIN5flash11enable_sm90INS1_16FlashAttnBwdSm90INS1_25CollectiveMainloopBwdSm90ILi2ELi2ELi2EN4cute5tupleIJNS5_1CILi1EEES8_S8_EEENS6_IJNS7_ILi64EEENS7_ILi128EEENS7_ILi96EEEEEENS_10bfloat16_tEfNS_4arch4Sm90ELb0ELb0ELb1ELb0ELb1ELb1ELb0ELb0ELi2ELi1ELi2ELi1ELb1EEENS1_21CollectiveEpilogueBwdISD_SE_SG_Li256ELb0ELb0ELi1EEENS1_19SingleTileSchedulerILb0ELb0ELb0ELi128EEEEEEEEEvNT_6ParamsE,@function
        .size           _ZN7cutlass13device_kernelIN5flash11enable_sm90INS1_16FlashAttnBwdSm90INS1_25CollectiveMainloopBwdSm90ILi2ELi2ELi2EN4cute5tupleIJNS5_1CILi1EEES8_S8_EEENS6_IJNS7_ILi64EEENS7_ILi128EEENS7_ILi96EEEEEENS_10bfloat16_tEfNS_4arch4Sm90ELb0ELb0ELb1ELb0ELb1ELb1ELb0ELb0ELi2ELi1ELi2ELi1ELb1EEENS1_21CollectiveEpilogueBwdISD_SE_SG_Li256ELb0ELb0ELi1EEENS1_19SingleTileSchedulerILb0ELb0ELb0ELi128EEEEEEEEEvNT_6ParamsE,(.L_x_3294 - _ZN7cutlass13device_kernelIN5flash11enable_sm90INS1_16FlashAttnBwdSm90INS1_25CollectiveMainloopBwdSm90ILi2ELi2ELi2EN4cute5tupleIJNS5_1CILi1EEES8_S8_EEENS6_IJNS7_ILi64EEENS7_ILi128EEENS7_ILi96EEEEEENS_10bfloat16_tEfNS_4arch4Sm90ELb0ELb0ELb1ELb0ELb1ELb1ELb0ELb0ELi2ELi1ELi2ELi1ELb1EEENS1_21CollectiveEpilogueBwdISD_SE_SG_Li256ELb0ELb0ELi1EEENS1_19SingleTileSchedulerILb0ELb0ELb0ELi128EEEEEEEEEvNT_6ParamsE)
        .other          _ZN7cutlass13device_kernelIN5flash11enable_sm90INS1_16FlashAttnBwdSm90INS1_25CollectiveMainloopBwdSm90ILi2ELi2ELi2EN4cute5tupleIJNS5_1CILi1EEES8_S8_EEENS6_IJNS7_ILi64EEENS7_ILi128EEENS7_ILi96EEEEEENS_10bfloat16_tEfNS_4arch4Sm90ELb0ELb0ELb1ELb0ELb1ELb1ELb0ELb0ELi2ELi1ELi2ELi1ELb1EEENS1_21CollectiveEpilogueBwdISD_SE_SG_Li256ELb0ELb0ELi1EEENS1_19SingleTileSchedulerILb0ELb0ELb0ELi128EEEEEEEEEvNT_6ParamsE,@"STO_CUDA_ENTRY STV_DEFAULT"
_ZN7cutlass13device_kernelIN5flash11enable_sm90INS1_16FlashAttnBwdSm90INS1_25CollectiveMainloopBwdSm90ILi2ELi2ELi2EN4cute5tupleIJNS5_1CILi1EEES8_S8_EEENS6_IJNS7_ILi64EEENS7_ILi128EEENS7_ILi96EEEEEENS_10bfloat16_tEfNS_4arch4Sm90ELb0ELb0ELb1ELb0ELb1ELb1ELb0ELb0ELi2ELi1ELi2ELi1ELb1EEENS1_21CollectiveEpilogueBwdISD_SE_SG_Li256ELb0ELb0ELi1EEENS1_19SingleTileSchedulerILb0ELb0ELb0ELi128EEEEEEEEEvNT_6ParamsE:
        /* <DEDUP_REMOVED lines=29> */
.L_x_102:
[----:B------:R-:W-:Y:S05]  /*01d0*/  BSYNC B0 ;  /* 0x0000000000007941 */ /* 0x000fea0003800000 */
.L_x_101:
        /* <DEDUP_REMOVED lines=33> */
[----:B------:R3:W1:Y:S01]  /*03f0*/  SYNCS.EXCH.64 URZ, [UR8+0x26820], UR4 ;  /* 0x02682004083f75b2 */ /* 0x0006620008000100 */
[----:B------:R3:W1:Y:S01]  /*0400*/  SYNCS.EXCH.64 URZ, [UR8+0x26818], UR6 ;  /* 0x02681806083f75b2 */ /* 0x0006620008000100 */
[----:B------:R3:W1:Y:S02]  /*0410*/  SYNCS.EXCH.64 URZ, [UR8+0x26828], UR4 ;  /* 0x02682804083f75b2 */ /* 0x0006640008000100 */
[----:B---3--:R-:W-:Y:S01]  /*0420*/  NOP ;  /* 0x0000000000007918 */ /* 0x008fe20000000000 */
.L_x_103:
        /* <DEDUP_REMOVED lines=22> */
.L_x_104:
[----:B------:R-:W-:Y:S01]  /*0590*/  PLOP3.LUT P0, PT, PT, PT, UP0, 0x80, 0x0 ;  /* 0x000000000000781c */ /* 0x000fe20003f0f008 */
[----:B------:R-:W-:Y:S01]  /*05a0*/  NOP ;  /* 0x0000000000007918 */ /* 0x000fe20000000000 */
[----:B-12-4-:R-:W-:Y:S11]  /*05b0*/  BAR.SYNC.DEFER_BLOCKING 0x0 ;  /* 0x0000000000007b1d */ /* 0x016ff60000010000 */
[----:B------:R-:W-:Y:S05]  /*05c0*/  @!P0 BRA `(.L_x_105) ;  /* 0x0000004c00108947 */ /* 0x000fea0003800000 */
.L_x_106:
        /* <DEDUP_REMOVED lines=33> */
.L_x_108:
[----:B------:R-:W1:Y:S01]  /*07e0*/  LDC.64 R16, c[0x4][R16] ;  /* 0x0100000010107b82 */ /* 0x000e620000000a00 */
[----:B------:R-:W-:Y:S01]  /*07f0*/  ULDC.64 UR4, c[0x4][0x88] ;  /* 0x0100220000047ab9 */ /* 0x000fe20000000a00 */
[----:B------:R-:W-:Y:S01]  /*0800*/  ULDC.64 UR6, c[0x4][0x90] ;  /* 0x0100240000067ab9 */ /* 0x000fe20000000a00 */
[----:B------:R-:W-:Y:S01]  /*0810*/  IMAD.U32 R4, RZ, RZ, UR4 ;  /* 0x00000004ff047e24 */ /* 0x000fe2000f8e00ff */
[----:B------:R-:W-:Y:S01]  /*0820*/  MOV R6, UR6 ;  /* 0x0000000600067c02 */ /* 0x000fe20008000f00 */
[----:B------:R-:W-:Y:S01]  /*0830*/  IMAD.U32 R5, RZ, RZ, UR5 ;  /* 0x00000005ff057e24 */ /* 0x000fe2000f8e00ff */
[----:B------:R-:W-:Y:S01]  /*0840*/  ULDC.64 UR4, c[0x4][0x10] ;  /* 0x0100040000047ab9 */ /* 0x000fe20000000a00 */
[----:B------:R-:W-:Y:S02]  /*0850*/  IMAD.U32 R7, RZ, RZ, UR7 ;  /* 0x00000007ff077e24 */ /* 0x000fe4000f8e00ff */
[----:B------:R-:W-:Y:S02]  /*0860*/  IMAD.U32 R10, RZ, RZ, UR4 ;  /* 0x00000004ff0a7e24 */ /* 0x000fe4000f8e00ff */
[----:B------:R-:W-:-:S02]  /*0870*/  IMAD.U32 R11, RZ, RZ, UR5 ;  /* 0x00000005ff0b7e24 */ /* 0x000fc4000f8e00ff */
[----:B------:R-:W-:Y:S02]  /*0880*/  IMAD.MOV.U32 R8, RZ, RZ, 0x70 ;  /* 0x00000070ff087424 */ /* 0x000fe400078e00ff */
[----:B------:R-:W-:Y:S02]  /*0890*/  IMAD.MOV.U32 R12, RZ, RZ, 0x1 ;  /* 0x00000001ff0c7424 */ /* 0x000fe400078e00ff */
[----:B------:R-:W-:-:S07]  /*08a0*/  IMAD.MOV.U32 R13, RZ, RZ, RZ ;  /* 0x000000ffff0d7224 */ /* 0x000fce00078e00ff */
[----:B------:R-:W-:-:S07]  /*08b0*/  LEPC R20, `(.L_x_107) ;  /* 0x000000001014794e */ /* 0x000fce0000000000 */
[----:B-1----:R-:W-:Y:S05]  /*08c0*/  CALL.ABS.NOINC R16 ;  /* 0x0000000010007343 */ /* 0x002fea0003c00000 */
.L_x_107:
        /* <DEDUP_REMOVED lines=21> */
[----:B--2---:R-:W-:Y:S05]  /*0a20*/  CALL.ABS.NOINC R14 ;  /* 0x000000000e007343 */ /* 0x004fea0003c00000 */
.L_x_110:
[----:B------:R-:W1:Y:S01]  /*0a30*/  LDC.64 R18, c[0x4][R18] ;  /* 0x0100000012127b82 */ /* 0x000e620000000a00 */
[----:B------:R-:W-:Y:S01]  /*0a40*/  ULDC.64 UR4, c[0x4][0x88] ;  /* 0x0100220000047ab9 */ /* 0x000fe20000000a00 */
[----:B------:R-:W-:Y:S01]  /*0a50*/  ULDC.64 UR6, c[0x4][0x10] ;  /* 0x0100040000067ab9 */ /* 0x000fe20000000a00 */
[----:B------:R-:W-:Y:S02]  /*0a60*/  IMAD.U32 R4, RZ, RZ, UR4 ;  /* 0x00000004ff047e24 */ /* 0x000fe4000f8e00ff */
        /* <DEDUP_REMOVED lines=11> */
.L_x_109:
[----:B------:R-:W-:Y:S01]  /*0b20*/  SHF.R.S32.HI R122, RZ, 0x1f, R121 ;  /* 0x0000001fff7a7819 */ /* 0x000fe20000011479 */
[----:B------:R-:W-:-:S03]  /*0b30*/  UMOV UR4, 0xffffffff ;  /* 0xffffffff00047882 */ /* 0x000fc60000000000 */
[----:B------:R-:W-:-:S04]  /*0b40*/  LEA.HI R0, R122, R121, RZ, 0x7 ;  /* 0x000000797a007211 */ /* 0x000fc800078f38ff */
[----:B------:R-:W-:Y:S01]  /*0b50*/  SHF.R.S32.HI R120, RZ, 0x7, R0 ;  /* 0x00000007ff787819 */ /* 0x000fe20000011400 */
[----:B------:R-:W-:Y:S06]  /*0b60*/  BRA.DIV UR4, `(.L_x_111) ;  /* 0x0000007e044c7947 */ /* 0x000fec000b800000 */
[----:B------:R1:W2:Y:S02]  /*0b70*/  SHFL.IDX PT, R14, R120, RZ, 0x1f ;  /* 0x00001fff780e7589 */ /* 0x0002a400000e0000 */
.L_x_203:
[----:B------:R-:W-:Y:S02]  /*0b80*/  SHF.L.U32 R7, RZ, 0x1f, RZ ;  /* 0x0000001fff077819 */ /* 0x000fe400000006ff */
[----:B------:R-:W-:Y:S02]  /*0b90*/  LEA.HI R22, R122, R121, RZ, 0x4 ;  /* 0x000000797a167211 */ /* 0x000fe400078f20ff */
[----:B------:R-:W3:Y:S01]  /*0ba0*/  SYNCS.PHASECHK.TRANS64.TRYWAIT P0, [R16+URZ+0x26800], R7 ;  /* 0x02680007100075a7 */ /* 0x000ee2000800017f */
[----:B------:R-:W-:Y:S02]  /*0bb0*/  LOP3.LUT R0, R0, 0xffffff80, RZ, 0xc0, !PT ;  /* 0xffffff8000007812 */ /* 0x000fe400078ec0ff */
[----:B------:R-:W-:Y:S02]  /*0bc0*/  SHF.R.S32.HI R5, RZ, 0x4, R22 ;  /* 0x00000004ff057819 */ /* 0x000fe40000011416 */
[----:B------:R-:W-:Y:S01]  /*0bd0*/  IADD3 R228, R16, 0x6000, RZ ;  /* 0x0000600010e47810 */ /* 0x000fe20007ffe0ff */
        /* <DEDUP_REMOVED lines=8> */
[----:B------:R-:W-:Y:S01]  /*0c60*/  LOP3.LUT P1, RZ, R228, 0x1bf, RZ, 0xc0, !PT ;  /* 0x000001bfe4ff7812 */ /* 0x000fe2000782c0ff */
[----:B------:R-:W-:Y:S01]  /*0c70*/  IMAD.IADD R18, R14, 0x1, -R3 ;  /* 0x000000010e127824 */ /* 0x000fe200078e0a03 */
[----:B------:R-:W-:-:S02]  /*0c80*/  LEA.HI R0, R122, R121, RZ, 0x5 ;  /* 0x000000797a007211 */ /* 0x000fc400078f28ff */
[----:B------:R-:W-:Y:S01]  /*0c90*/  LOP3.LUT R4, R127, 0x7ffffffc, RZ, 0xc0, !PT ;  /* 0x7ffffffc7f047812 */ /* 0x000fe200078ec0ff */
[----:B---3--:R-:W-:Y:S08]  /*0ca0*/  @P0 BRA `(.L_x_112) ;  /* 0x0000000000080947 */ /* 0x008ff00003800000 */
[----:B------:R-:W2:Y:S02]  /*0cb0*/  SYNCS.PHASECHK.TRANS64.TRYWAIT P0, [R16+URZ+0x26800], R7 ;  /* 0x02680007100075a7 */ /* 0x000ea4000800017f */
[----:B--2---:R-:W-:Y:S05]  /*0cc0*/  @!P0 BRA `(.L_x_113) ;  /* 0x0000007c00148947 */ /* 0x004fea0003800000 */
.L_x_112:
[----:B------:R-:W-:Y:S01]  /*0cd0*/  LOP3.LUT P0, RZ, R228, 0x1bf, RZ, 0xc0, !PT ;  /* 0x000001bfe4ff7812 */ /* 0x000fe2000780c0ff */
[----:B------:R-:W-:Y:S01]  /*0ce0*/  IMAD.IADD R19, R123, 0x1, -R4 ;  /* 0x000000017b137824 */ /* 0x000fe200078e0a04 */
[----:B------:R-:W-:-:S11]  /*0cf0*/  SHF.R.S32.HI R124, RZ, 0x5, R0 ;  /* 0x00000005ff7c7819 */ /* 0x000fd60000011400 */
[----:B------:R-:W-:Y:S05]  /*0d00*/  @!P0 BRA `(.L_x_114) ;  /* 0x0000000000408947 */ /* 0x000fea0003800000 */
[----:B------:R-:W-:Y:S01]  /*0d10*/  MOV R0, 0x0 ;  /* 0x0000000000007802 */ /* 0x000fe20000000f00 */
[----:B------:R-:W-:Y:S01]  /*0d20*/  ULDC.64 UR4, c[0x4][0x88] ;  /* 0x0100220000047ab9 */ /* 0x000fe20000000a00 */
[----:B------:R-:W-:Y:S01]  /*0d30*/  ULDC.64 UR6, c[0x4][0x90] ;  /* 0x0100240000067ab9 */ /* 0x000fe20000000a00 */
[----:B------:R-:W-:Y:S01]  /*0d40*/  IMAD.U32 R4, RZ, RZ, UR4 ;  /* 0x00000004ff047e24 */ /* 0x000fe2000f8e00ff */
[----:B------:R3:W4:Y:S01]  /*0d50*/  LDC.64 R14, c[0x4][R0] ;  /* 0x01000000000e7b82 */ /* 0x0007220000000a00 */
[----:B------:R-:W-:Y:S01]  /*0d60*/  IMAD.U32 R5, RZ, RZ, UR5 ;  /* 0x00000005ff057e24 */ /* 0x000fe2000f8e00ff */
[----:B------:R-:W-:Y:S01]  /*0d70*/  ULDC.64 UR4, c[0x4][0x18] ;  /* 0x0100060000047ab9 */ /* 0x000fe20000000a00 */
[----:B------:R-:W-:Y:S01]  /*0d80*/  IMAD.U32 R6, RZ, RZ, UR6 ;  /* 0x00000006ff067e24 */ /* 0x000fe2000f8e00ff */
[----:B------:R-:W-:Y:S01]  /*0d90*/  MOV R13, RZ ;  /* 0x000000ff000d7202 */ /* 0x000fe20000000f00 */
[----:B--2---:R-:W-:Y:S02]  /*0da0*/  IMAD.U32 R7, RZ, RZ, UR7 ;  /* 0x00000007ff077e24 */ /* 0x004fe4000f8e00ff */
[----:B------:R-:W-:-:S02]  /*0db0*/  IMAD.U32 R10, RZ, RZ, UR4 ;  /* 0x00000004ff0a7e24 */ /* 0x000fc4000f8e00ff */
[----:B------:R-:W-:Y:S02]  /*0dc0*/  IMAD.U32 R11, RZ, RZ, UR5 ;  /* 0x00000005ff0b7e24 */ /* 0x000fe4000f8e00ff */
[----:B------:R-:W-:Y:S02]  /*0dd0*/  IMAD.MOV.U32 R8, RZ, RZ, 0x70 ;  /* 0x00000070ff087424 */ /* 0x000fe400078e00ff */
[----:B---3--:R-:W-:-:S07]  /*0de0*/  IMAD.MOV.U32 R12, RZ, RZ, 0x1 ;  /* 0x00000001ff0c7424 */ /* 0x008fce00078e00ff */
[----:B------:R-:W-:-:S07]  /*0df0*/  LEPC R20, `(.L_x_114) ;  /* 0x000000001014794e */ /* 0x000fce0000000000 */
[----:B-1--4-:R-:W-:Y:S05]  /*0e00*/  CALL.ABS.NOINC R14 ;  /* 0x000000000e007343 */ /* 0x012fea0003c00000 */
.L_x_114:
        /* <DEDUP_REMOVED lines=20> */
[----:B------:R-:W-:Y:S01]  /*0f50*/  CS2R R104, SRZ ;  /* 0x0000000000687805 */ /* 0x000fe2000001ff00 */
[----:B--2---:R-:W-:Y:S01]  /*0f60*/  IMAD.SHL.U32 R7, R5, 0x20, RZ ;  /* 0x0000002005077824 */ /* 0x004fe200078e00ff */
[----:B------:R-:W-:Y:S02]  /*0f70*/  LOP3.LUT R4, R4, 0xfffffffc, RZ, 0xc0, !PT ;  /* 0xfffffffc04047812 */ /* 0x000fe400078ec0ff */
[----:B------:R-:W-:Y:S02]  /*0f80*/  CS2R R102, SRZ ;  /* 0x0000000000667805 */ /* 0x000fe4000001ff00 */
[----:B------:R-:W-:Y:S02]  /*0f90*/  LOP3.LUT R5, R0, 0x7fffffe, RZ, 0xc0, !PT ;  /* 0x07fffffe00057812 */ /* 0x000fe400078ec0ff */
[----:B------:R-:W-:Y:S02]  /*0fa0*/  CS2R R100, SRZ ;  /* 0x0000000000647805 */ /* 0x000fe4000001ff00 */
        /* <DEDUP_REMOVED lines=8> */
[----:B------:R-:W-:-:S02]  /*1030*/  CS2R R94, SRZ ;  /* 0x00000000005e7805 */ /* 0x000fc4000001ff00 */
[----:B------:R-:W-:Y:S02]  /*1040*/  CS2R R92, SRZ ;  /* 0x00000000005c7805 */ /* 0x000fe4000001ff00 */
[----:B------:R-:W-:Y:S01]  /*1050*/  LOP3.LUT R3, R3, 0xc0, RZ, 0xc0, !PT ;  /* 0x000000c003037812 */ /* 0x000fe200078ec0ff */
[----:B------:R-:W-:Y:S01]  /*1060*/  IMAD R0, R5, 0x20, R0 ;  /* 0x0000002005007824 */ /* 0x000fe200078e0200 */
[----:B------:R-:W-:Y:S02]  /*1070*/  SEL R23, R23, 0xffffffe0, !P0 ;  /* 0xffffffe017177807 */ /* 0x000fe40004000000 */
[----:B------:R-:W-:Y:S02]  /*1080*/  CS2R R90, SRZ ;  /* 0x00000000005a7805 */ /* 0x000fe4000001ff00 */
[----:B------:R-:W-:Y:S02]  /*1090*/  LOP3.LUT R6, R3, 0x8, R6, 0xf8, !PT ;  /* 0x0000000803067812 */ /* 0x000fe400078ef806 */
[----:B------:R-:W-:-:S02]  /*10a0*/  CS2R R88, SRZ ;  /* 0x0000000000587805 */ /* 0x000fc4000001ff00 */
[----:B------:R-:W-:Y:S02]  /*10b0*/  SHF.R.U32.HI R3, RZ, 0x3, R3 ;  /* 0x00000003ff037819 */ /* 0x000fe40000011603 */
[----:B------:R-:W-:Y:S02]  /*10c0*/  CS2R R86, SRZ ;  /* 0x0000000000567805 */ /* 0x000fe4000001ff00 */
[----:B------:R-:W-:Y:S02]  /*10d0*/  PLOP3.LUT P0, PT, PT, PT, UP0, 0x80, 0x0 ;  /* 0x000000000000781c */ /* 0x000fe40003f0f008 */
[----:B------:R-:W-:Y:S02]  /*10e0*/  CS2R R84, SRZ ;  /* 0x0000000000547805 */ /* 0x000fe4000001ff00 */
[----:B------:R-:W-:Y:S02]  /*10f0*/  LOP3.LUT R3, R6, R3, RZ, 0x3c, !PT ;  /* 0x0000000306037212 */ /* 0x000fe400078e3cff */
[----:B------:R-:W-:-:S02]  /*1100*/  CS2R R82, SRZ ;  /* 0x0000000000527805 */ /* 0x000fc4000001ff00 */
[----:B------:R-:W-:Y:S02]  /*1110*/  CS2R R80, SRZ ;  /* 0x0000000000507805 */ /* 0x000fe4000001ff00 */
        /* <DEDUP_REMOVED lines=40> */
[----:B------:R-:W-:Y:S01]  /*13a0*/  SHF.L.U32 R0, R121, 0x6, RZ ;  /* 0x0000000679007819 */ /* 0x000fe200000006ff */
[----:B------:R-:W-:Y:S01]  /*13b0*/  IMAD.SHL.U32 R3, R124, 0x10, RZ ;  /* 0x000000107c037824 */ /* 0x000fe200078e00ff */
[----:B------:R-:W-:Y:S01]  /*13c0*/  LEA.HI R122, R122, R121, RZ, 0x3 ;  /* 0x000000797a7a7211 */ /* 0x000fe200078f18ff */
[----:B------:R-:W-:Y:S01]  /*13d0*/  UIADD3 UR4, UR4, 0x3f, URZ ;  /* 0x0000003f04047890 */ /* 0x000fe2000fffe03f */
[----:B------:R-:W-:Y:S01]  /*13e0*/  LOP3.LUT R0, R0, 0x1c0, RZ, 0xc0, !PT ;  /* 0x000001c000007812 */ /* 0x000fe200078ec0ff */
[----:B------:R-:W-:Y:S01]  /*13f0*/  IMAD R125, R120, 0x8, R125 ;  /* 0x00000008787d7824 */ /* 0x000fe200078e027d */
[----:B------:R-:W-:Y:S01]  /*1400*/  LEA.HI R126, R126, R123, RZ, 0x5 ;  /* 0x0000007b7e7e7211 */ /* 0x000fe200078f28ff */
[----:B------:R-:W-:Y:S01]  /*1410*/  USHF.R.S32.HI UR5, URZ, 0x1f, UR4 ;  /* 0x0000001f3f057899 */ /* 0x000fe20008011404 */
[----:B------:R-:W-:Y:S01]  /*1420*/  LOP3.LUT R3, R0, 0x30, R3, 0xf8, !PT ;  /* 0x0000003000037812 */ /* 0x000fe200078ef803 */
[----:B------:R-:W-:Y:S01]  /*1430*/  IMAD.MOV.U32 R119, RZ, RZ, RZ ;  /* 0x000000ffff777224 */ /* 0x000fe200078e00ff */
[----:B------:R-:W-:Y:S01]  /*1440*/  SHF.R.S32.HI R126, RZ, 0x5, R126 ;  /* 0x00000005ff7e7819 */ /* 0x000fe2000001147e */
[----:B------:R-:W-:Y:S01]  /*1450*/  ULEA.HI UR5, UR5, UR4, URZ, 0x6 ;  /* 0x0000000405057291 */ /* 0x000fe2000f8f303f */
[----:B------:R-:W-:Y:S01]  /*1460*/  LOP3.LUT R5, R3, 0x8, R122, 0xf8, !PT ;  /* 0x0000000803057812 */ /* 0x000fe200078ef87a */
[----:B------:R-:W-:Y:S01]  /*1470*/  ULOP3.LUT UR11, UR38, 0x1, URZ, 0xfc, !UPT ;  /* 0x00000001260b7892 */ /* 0x000fe2000f8efc3f */
[----:B------:R-:W-:Y:S01]  /*1480*/  SHF.R.U32.HI R4, RZ, 0x3, R0 ;  /* 0x00000003ff047819 */ /* 0x000fe20000011600 */
[----:B------:R-:W-:Y:S01]  /*1490*/  USHF.R.S32.HI UR7, URZ, 0x6, UR5 ;  /* 0x000000063f077899 */ /* 0x000fe20008011405 */
[--C-:B------:R-:W-:Y:S01]  /*14a0*/  SHF.R.S32.HI R0, RZ, 0x2, R127.reuse ;  /* 0x00000002ff007819 */ /* 0x100fe2000001147f */
[----:B------:R-:W-:Y:S01]  /*14b0*/  UMOV UR4, URZ ;  /* 0x0000003f00047c82 */ /* 0x000fe20008000000 */
[----:B------:R-:W-:Y:S01]  /*14c0*/  SHF.R.S32.HI R127, RZ, 0x1f, R127 ;  /* 0x0000001fff7f7819 */ /* 0x000fe2000001147f */
[----:B------:R-:W-:Y:S01]  /*14d0*/  UMOV UR5, URZ ;  /* 0x0000003f00057c82 */ /* 0x000fe20008000000 */
[----:B------:R-:W-:Y:S01]  /*14e0*/  LOP3.LUT R4, R5, R4, RZ, 0x3c, !PT ;  /* 0x0000000405047212 */ /* 0x000fe200078e3cff */
[----:B------:R-:W-:Y:S01]  /*14f0*/  IMAD R5, R120, 0x300, R123 ;  /* 0x0000030078057824 */ /* 0x000fe200078e027b */
[----:B------:R-:W-:Y:S01]  /*1500*/  LEA.HI R127, R127, R0, RZ, 0x3 ;  /* 0x000000007f7f7211 */ /* 0x000fe200078f18ff */
[----:B------:R-:W-:Y:S01]  /*1510*/  UMOV UR6, URZ ;  /* 0x0000003f00067c82 */ /* 0x000fe20008000000 */
[----:B------:R-:W-:Y:S01]  /*1520*/  ULDC UR13, c[0x0][0x75c] ;  /* 0x0001d700000d7ab9 */ /* 0x000fe20000000800 */
[----:B------:R-:W-:Y:S01]  /*1530*/  IMAD.SHL.U32 R5, R5, 0x4, RZ ;  /* 0x0000000405057824 */ /* 0x000fe200078e00ff */
[----:B------:R-:W-:Y:S01]  /*1540*/  LOP3.LUT R127, R127, 0xfffffff8, RZ, 0xc0, !PT ;  /* 0xfffffff87f7f7812 */ /* 0x000fe200078ec0ff */
[----:B------:R-:W-:Y:S01]  /*1550*/  IMAD.U32 R4, R125, 0x200, R4 ;  /* 0x000002007d047824 */ /* 0x000fe200078e0004 */
[----:B------:R-:W-:Y:S01]  /*1560*/  ULDC UR14, c[0x0][0x744] ;  /* 0x0001d100000e7ab9 */ /* 0x000fe20000000800 */
        /* <DEDUP_REMOVED lines=8> */
.L_x_126:
[----:B------:R-:W-:-:S06]  /*15f0*/  UISETP.NE.AND UP0, UPT, UR11, 0x3, UPT ;  /* 0x000000030b00788c */ /* 0x000fcc000bf05270 */
[----:B------:R-:W-:-:S13]  /*1600*/  PLOP3.LUT P0, PT, PT, PT, UP0, 0x80, 0x0 ;  /* 0x000000000000781c */ /* 0x000fda0003f0f008 */
[----:B-1----:R-:W-:Y:S05]  /*1610*/  @!P0 BRA `(.L_x_116) ;  /* 0x0000000000048947 */ /* 0x002fea0003800000 */
[----:B------:R-:W-:Y:S01]  /*1620*/  BPT.TRAP 0x1 ;  /* 0x000000040000795c */ /* 0x000fe20000300000 */
.L_x_116:
[----:B------:R-:W-:Y:S01]  /*1630*/  R2UR UR8, R16 ;  /* 0x00000000100872ca */ /* 0x000fe200000e0000 */
[----:B------:R-:W-:-:S05]  /*1640*/  IMAD.U32 R6, RZ, RZ, UR5 ;  /* 0x00000005ff067e24 */ /* 0x000fca000f8e00ff */
[----:B------:R-:W-:-:S07]  /*1650*/  SHF.L.U32 R6, R6, 0x1f, RZ ;  /* 0x0000001f06067819 */ /* 0x000fce00000006ff */
[----:B------:R-:W-:-:S09]  /*1660*/  ULEA UR8, UR6, UR8, 0x3 ;  /* 0x0000000806087291 */ /* 0x000fd2000f8e183f */
[----:B------:R2:W3:Y:S01]  /*1670*/  SYNCS.PHASECHK.TRANS64.TRYWAIT P1, [UR8+0x26810], R6 ;  /* 0x02681006ff0075a7 */ /* 0x0004e20008020148 */
[----:B------:R-:W-:Y:S05]  /*1680*/  @!P0 BRA `(.L_x_117) ;  /* 0x0000000000048947 */ /* 0x000fea0003800000 */
[----:B------:R-:W-:Y:S01]  /*1690*/  BPT.TRAP 0x1 ;  /* 0x000000040000795c */ /* 0x000fe20000300000 */
.L_x_117:
[----:B---3--:R-:W-:Y:S05]  /*16a0*/  @P1 BRA `(.L_x_118) ;  /* 0x0000000000081947 */ /* 0x008fea0003800000 */
[----:B------:R-:W3:Y:S02]  /*16b0*/  SYNCS.PHASECHK.TRANS64.TRYWAIT P1, [UR8+0x26810], R6 ;  /* 0x02681006ff0075a7 */ /* 0x000ee40008020148 */
[----:B---3--:R-:W-:Y:S05]  /*16c0*/  @!P1 BRA `(.L_x_119) ;  /* 0x0000007000a89947 */ /* 0x008fea0003800000 */
.L_x_118:
        /* <DEDUP_REMOVED lines=67> */
.L_x_120:
[----:B------:R1:W1:Y:S01]  /*1b00*/  SYNCS.PHASECHK.TRANS64.TRYWAIT P1, [UR8+0x26830], R6 ;  /* 0x02683006ff0075a7 */ /* 0x0002620008020148 */
[----:B------:R-:W-:Y:S05]  /*1b10*/  @!P0 BRA `(.L_x_121) ;  /* 0x0000000000048947 */ /* 0x000fea0003800000 */
[----:B------:R-:W-:Y:S01]  /*1b20*/  BPT.TRAP 0x1 ;  /* 0x000000040000795c */ /* 0x000fe20000300000 */
.L_x_121:
[----:B-1----:R-:W-:Y:S05]  /*1b30*/  @P1 BRA `(.L_x_122) ;  /* 0x0000000000081947 */ /* 0x002fea0003800000 */
[----:B------:R-:W1:Y:S02]  /*1b40*/  SYNCS.PHASECHK.TRANS64.TRYWAIT P1, [UR8+0x26830], R6 ;  /* 0x02683006ff0075a7 */ /* 0x000e640008020148 */
[----:B-1----:R-:W-:Y:S05]  /*1b50*/  @!P1 BRA `(.L_x_123) ;  /* 0x0000006c009c9947 */ /* 0x002fea0003800000 */
.L_x_122:
        /* <DEDUP_REMOVED lines=26> */
[----:B------:R-:W5:Y:S01]  /*1d00*/  MUFU.TANH R12, R12 ;  /* 0x0000000c000c7308 */ /* 0x000f620000002400 */
        /* <DEDUP_REMOVED lines=16> */
[----:B-----5:R-:W-:Y:S01]  /*1e10*/  FSEL R171, R12, -INF , P1 ;  /* 0xff8000000cab7808 */ /* 0x020fe20000800000 */
[----:B------:R-:W-:Y:S01]  /*1e20*/  FFMA.FTZ R226, R161, UR14, -R216 ;  /* 0x0000000ea1e27c23 */ /* 0x000fe200080108d8 */
[----:B------:R-:W-:Y:S01]  /*1e30*/  FMUL.FTZ R227, R183, UR13 ;  /* 0x0000000db7e37c20 */ /* 0x000fe20008410000 */
[----:B------:R-:W-:Y:S01]  /*1e40*/  FMUL.FTZ R221, R172, UR13 ;  /* 0x0000000dacdd7c20 */ /* 0x000fe20008410000 */
[----:B------:R-:W-:Y:S01]  /*1e50*/  FMUL.FTZ R222, R173, UR13 ;  /* 0x0000000dadde7c20 */ /* 0x000fe20008410000 */
[----:B------:R-:W-:Y:S01]  /*1e60*/  FFMA.FTZ R168, R171, UR14, -R218 ;  /* 0x0000000eaba87c23 */ /* 0x000fe200080108da */
[----:B------:R-:W-:Y:S01]  /*1e70*/  FMUL.FTZ R156, R164, UR13 ;  /* 0x0000000da49c7c20 */ /* 0x000fe20008410000 */
[----:B------:R-:W5:Y:S01]  /*1e80*/  MUFU.TANH R152, R152 ;  /* 0x0000009800987308 */ /* 0x000f620000002400 */
        /* <DEDUP_REMOVED lines=16> */
[C---:B-----5:R-:W-:Y:S01]  /*1f90*/  FSEL R171, R152.reuse, -INF , P2 ;  /* 0xff80000098ab7808 */ /* 0x060fe20001000000 */
        /* <DEDUP_REMOVED lines=28> */
[----:B------:R-:W5:Y:S08]  /*2160*/  MUFU.TANH R158, R158 ;  /* 0x0000009e009e7308 */ /* 0x000f700000002400 */
        /* <DEDUP_REMOVED lines=37> */
[----:B------:R-:W-:-:S06]  /*23c0*/  WARPGROUP.ARRIVE ;  /* 0x00000000000079c5 */ /* 0x000fcc0000000000 */
        /* <DEDUP_REMOVED lines=10> */
[----:B------:R-:W1:Y:S04]  /*2470*/  LDS.64 R166, [R5+0x1e200] ;  /* 0x01e2000005a67984 */ /* 0x000e680000000a00 */
[----:B------:R-:W3:Y:S01]  /*2480*/  LDS.64 R170, [R5+0x1e220] ;  /* 0x01e2200005aa7984 */ /* 0x000ee20000000a00 */
[--C-:B-1----:R-:W-:Y:S01]  /*2490*/  FADD.FTZ R217, R120, -R166.reuse ;  /* 0x800000a678d97221 */ /* 0x102fe20000010000 */
        /* <DEDUP_REMOVED lines=10> */
[----:B------:R-:W-:Y:S01]  /*2540*/  FMUL.FTZ R7, R183, R178 ;  /* 0x000000b2b7077220 */ /* 0x000fe20000410000 */
[----:B------:R-:W-:Y:S01]  /*2550*/  FSEL R6, R157, -INF , P2 ;  /* 0xff8000009d067808 */ /* 0x000fe20001000000 */
[----:B------:R1:W4:Y:S01]  /*2560*/  MUFU.EX2 R166, R208 ;  /* 0x000000d000a67308 */ /* 0x0003220000000800 */
[----:B--2---:R-:W-:Y:S01]  /*2570*/  FSEL R123, R156, -INF , P2 ;  /* 0xff8000009c7b7808 */ /* 0x004fe20001000000 */
[----:B------:R-:W-:Y:S01]  /*2580*/  FMUL.FTZ R122, R122, R7 ;  /* 0x000000077a7a7220 */ /* 0x000fe20000410000 */
[----:B-----5:R-:W-:Y:S01]  /*2590*/  FSEL R209, R158, -INF , P1 ;  /* 0xff8000009ed17808 */ /* 0x020fe20000800000 */
[----:B---3--:R-:W-:Y:S01]  /*25a0*/  FADD.FTZ R218, R124, -R170 ;  /* 0x800000aa7cda7221 */ /* 0x008fe20000010000 */
        /* <DEDUP_REMOVED lines=11> */
[----:B------:R1:W5:Y:S01]  /*2660*/  MUFU.EX2 R167, R216 ;  /* 0x000000d800a77308 */ /* 0x0003620000000800 */
        /* <DEDUP_REMOVED lines=11> */
[----:B----4-:R-:W-:Y:S01]  /*2720*/  FMUL.FTZ R9, R168, R9 ;  /* 0x00000009a8097220 */ /* 0x010fe20000410000 */
[----:B------:R-:W-:Y:S01]  /*2730*/  FFMA.FTZ R209, -R11, R11, 1 ;  /* 0x3f8000000bd17423 */ /* 0x000fe2000001010b */
[----:B------:R-:W-:Y:S01]  /*2740*/  FSEL R213, R169, -INF , P1 ;  /* 0xff800000a9d57808 */ /* 0x000fe20000800000 */
[----:B------:R-:W-:Y:S01]  /*2750*/  FADD.FTZ R218, R127, -R171 ;  /* 0x800000ab7fda7221 */ /* 0x000fe20000010000 */
[----:B------:R1:W-:Y:S01]  /*2760*/  MUFU.EX2 R181, R212 ;  /* 0x000000d400b57308 */ /* 0x0003e20000000800 */
[--C-:B---3--:R-:W-:Y:S01]  /*2770*/  FFMA.FTZ R120, R8, UR14, -R21.reuse ;  /* 0x0000000e08787c23 */ /* 0x108fe20008010815 */
        /* <DEDUP_REMOVED lines=22> */
[----:B------:R-:W4:Y:S01]  /*28e0*/  MUFU.EX2 R178, R178 ;  /* 0x000000b200b27308 */ /* 0x000f220000000800 */
[----:B---3--:R-:W-:Y:S01]  /*28f0*/  FSEL R213, R224, -INF , P1 ;  /* 0xff800000e0d57808 */ /* 0x008fe20000800000 */
        /* <DEDUP_REMOVED lines=9> */
[----:B------:R2:W3:Y:S01]  /*2990*/  MUFU.EX2 R11, R120 ;  /* 0x00000078000b7308 */ /* 0x0004e20000000800 */
[----:B------:R-:W-:Y:S01]  /*29a0*/  FFMA.FTZ R215, R6, UR14, -R215 ;  /* 0x0000000e06d77c23 */ /* 0x000fe200080108d7 */
[C---:B------:R-:W-:Y:S01]  /*29b0*/  FSEL R130, R177.reuse, -INF , P2 ;  /* 0xff800000b1827808 */ /* 0x040fe20001000000 */
[----:B------:R-:W3:Y:S01]  /*29c0*/  LDS.64 R6, [R5+0x1e280] ;  /* 0x01e2800005067984 */ /* 0x000ee20000000a00 */
[----:B------:R-:W-:Y:S01]  /*29d0*/  FMUL.FTZ R217, R172, R217 ;  /* 0x000000d9acd97220 */ /* 0x000fe20000410000 */
[----:B------:R-:W-:Y:S01]  /*29e0*/  FMUL.FTZ R219, R166, R219 ;  /* 0x000000dba6db7220 */ /* 0x000fe20000410000 */
[----:B------:R-:W-:Y:S01]  /*29f0*/  FFMA.FTZ R177, -R177, R177, 1 ;  /* 0x3f800000b1b17423 */ /* 0x000fe200000101b1 */
[--C-:B------:R-:W-:Y:S01]  /*2a00*/  FFMA.FTZ R130, R130, UR14, -R211.reuse ;  /* 0x0000000e82827c23 */ /* 0x100fe200080108d3 */
[----:B------:R-:W-:Y:S01]  /*2a10*/  FMUL.FTZ R152, R152, R217 ;  /* 0x000000d998987220 */ /* 0x000fe20000410000 */
[----:B--2---:R-:W-:Y:S01]  /*2a20*/  FSEL R120, R179, -INF , P1 ;  /* 0xff800000b3787808 */ /* 0x004fe20000800000 */
[----:B------:R-:W-:Y:S01]  /*2a30*/  FMUL.FTZ R131, R154, R219 ;  /* 0x000000db9a837220 */ /* 0x000fe20000410000 */
[----:B------:R-:W-:Y:S01]  /*2a40*/  FMUL.FTZ R154, R174, R129 ;  /* 0x00000081ae9a7220 */ /* 0x000fe20000410000 */
[----:B------:R-:W-:Y:S01]  /*2a50*/  FSEL R129, R182, -INF , P1 ;  /* 0xff800000b6817808 */ /* 0x000fe20000800000 */
[----:B------:R-:W2:Y:S01]  /*2a60*/  MUFU.EX2 R126, R126 ;  /* 0x0000007e007e7308 */ /* 0x000ea20000000800 */
[----:B------:R-:W-:Y:S01]  /*2a70*/  FFMA.FTZ R211, R120, UR14, -R211 ;  /* 0x0000000e78d37c23 */ /* 0x000fe200080108d3 */
[--C-:B------:R-:W-:Y:S01]  /*2a80*/  FFMA.FTZ R120, R13, UR14, -R14.reuse ;  /* 0x0000000e0d787c23 */ /* 0x100fe2000801080e */
[----:B------:R-:W-:Y:S01]  /*2a90*/  FMUL.FTZ R153, R153, R154 ;  /* 0x0000009a99997220 */ /* 0x000fe20000410000 */
[----:B------:R-:W-:Y:S01]  /*2aa0*/  FFMA.FTZ R154, -R155, R155, 1 ;  /* 0x3f8000009b9a7423 */ /* 0x000fe2000001019b */
[----:B-----5:R-:W-:Y:S01]  /*2ab0*/  FMUL.FTZ R155, R167, R210 ;  /* 0x000000d2a79b7220 */ /* 0x020fe20000410000 */
[----:B------:R-:W-:Y:S01]  /*2ac0*/  FFMA.FTZ R210, R129, UR14, -R14 ;  /* 0x0000000e81d27c23 */ /* 0x000fe2000801080e */
[--C-:B-1----:R-:W-:Y:S01]  /*2ad0*/  FADD.FTZ R13, R132, -R8.reuse ;  /* 0x80000008840d7221 */ /* 0x102fe20000010000 */
[----:B------:R-:W-:Y:S01]  /*2ae0*/  FADD.FTZ R132, R134, -R8 ;  /* 0x8000000886847221 */ /* 0x000fe20000010000 */
[--C-:B------:R-:W-:Y:S01]  /*2af0*/  FADD.FTZ R133, R133, -R9.reuse ;  /* 0x8000000985857221 */ /* 0x100fe20000010000 */
[----:B------:R-:W-:Y:S01]  /*2b00*/  FADD.FTZ R217, R135, -R9 ;  /* 0x8000000987d97221 */ /* 0x000fe20000010000 */
[----:B----4-:R-:W-:Y:S01]  /*2b10*/  FMUL.FTZ R13, R178, R13 ;  /* 0x0000000db20d7220 */ /* 0x010fe20000410000 */
        /* <DEDUP_REMOVED lines=11> */
[----:B----4-:R-:W4:Y:S01]  /*2bd0*/  LDS.64 R12, [R5+0x1e2c0] ;  /* 0x01e2c000050c7984 */ /* 0x010f220000000a00 */
[----:B------:R5:W2:Y:S01]  /*2be0*/  MUFU.EX2 R10, R216 ;  /* 0x000000d8000a7308 */ /* 0x000aa20000000800 */
[----:B------:R-:W-:Y:S01]  /*2bf0*/  FMUL.FTZ R132, R124, R133 ;  /* 0x000000857c847220 */ /* 0x000fe20000410000 */
[----:B------:R-:W-:Y:S01]  /*2c00*/  FSEL R158, R227, -INF , P1 ;  /* 0xff800000e39e7808 */ /* 0x000fe20000800000 */
[----:B------:R-:W-:Y:S01]  /*2c10*/  FFMA.FTZ R156, R156, UR14, -R15 ;  /* 0x0000000e9c9c7c23 */ /* 0x000fe2000801080f */
[----:B------:R-:W-:Y:S01]  /*2c20*/  FFMA.FTZ R180, -R180, R180, 1 ;  /* 0x3f800000b4b47423 */ /* 0x000fe200000101b4 */
[----:B------:R-:W-:Y:S01]  /*2c30*/  FMUL.FTZ R135, R135, R132 ;  /* 0x0000008487877220 */ /* 0x000fe20000410000 */
[--C-:B---3--:R-:W-:Y:S01]  /*2c40*/  FADD.FTZ R133, R136, -R6.reuse ;  /* 0x8000000688857221 */ /* 0x108fe20000010000 */
[----:B------:R-:W-:Y:S01]  /*2c50*/  FADD.FTZ R6, R138, -R6 ;  /* 0x800000068a067221 */ /* 0x000fe20000010000 */
[----:B------:R-:W3:Y:S01]  /*2c60*/  MUFU.EX2 R127, R127 ;  /* 0x0000007f007f7308 */ /* 0x000ee20000000800 */
[--C-:B-----5:R-:W-:Y:S01]  /*2c70*/  FADD.FTZ R216, R137, -R7.reuse ;  /* 0x8000000789d87221 */ /* 0x120fe20000010000 */
[----:B------:R-:W-:Y:S01]  /*2c80*/  FADD.FTZ R7, R139, -R7 ;  /* 0x800000078b077221 */ /* 0x000fe20000010000 */
[----:B------:R-:W-:Y:S01]  /*2c90*/  FMUL.FTZ R132, R20, R133 ;  /* 0x0000008514847220 */ /* 0x000fe20000410000 */
[----:B------:R-:W-:Y:S01]  /*2ca0*/  FMUL.FTZ R133, R21, R6 ;  /* 0x0000000615857220 */ /* 0x000fe20000410000 */
[----:B------:R-:W-:Y:S01]  /*2cb0*/  FMUL.FTZ R157, R11, R216 ;  /* 0x000000d80b9d7220 */ /* 0x000fe20000410000 */
[----:B--2---:R-:W-:Y:S01]  /*2cc0*/  FMUL.FTZ R216, R126, R7 ;  /* 0x000000077ed87220 */ /* 0x004fe20000410000 */
[----:B------:R-:W-:Y:S01]  /*2cd0*/  FFMA.FTZ R139, -R220, R220, 1 ;  /* 0x3f800000dc8b7423 */ /* 0x000fe200000101dc */
[----:B------:R-:W2:Y:S01]  /*2ce0*/  LDS.64 R6, [R5+0x1e2e0] ;  /* 0x01e2e00005067984 */ /* 0x000ea20000000a00 */
[----:B------:R-:W5:Y:S01]  /*2cf0*/  MUFU.EX2 R14, R215 ;  /* 0x000000d7000e7308 */ /* 0x000f620000000800 */
[----:B------:R-:W-:Y:S01]  /*2d00*/  FFMA.FTZ R158, R158, UR14, -R15 ;  /* 0x0000000e9e9e7c23 */ /* 0x000fe2000801080f */
[----:B------:R-:W-:Y:S01]  /*2d10*/  FMUL.FTZ R139, R139, R216 ;  /* 0x000000d88b8b7220 */ /* 0x000fe20000410000 */
[----:B------:R-:W-:Y:S01]  /*2d20*/  FFMA.FTZ R138, -R169, R169, 1 ;  /* 0x3f800000a98a7423 */ /* 0x000fe200000101a9 */
[----:B------:R-:W-:Y:S01]  /*2d30*/  FMUL.FTZ R137, R163, R132 ;  /* 0x00000084a3897220 */ /* 0x000fe20000410000 */
[----:B------:R-:W-:Y:S01]  /*2d40*/  FMUL.FTZ R214, R10, R217 ;  /* 0x000000d90ad67220 */ /* 0x000fe20000410000 */
[----:B------:R-:W-:Y:S01]  /*2d50*/  FFMA.FTZ R182, -R182, R182, 1 ;  /* 0x3f800000b6b67423 */ /* 0x000fe200000101b6 */
[----:B------:R-:W-:Y:S01]  /*2d60*/  FMUL.FTZ R138, R138, R133 ;  /* 0x000000858a8a7220 */ /* 0x000fe20000410000 */
[----:B------:R-:W4:Y:S01]  /*2d70*/  MUFU.EX2 R128, R128 ;  /* 0x0000008000807308 */ /* 0x000f220000000800 */
        /* <DEDUP_REMOVED lines=8> */
[----:B---3--:R-:W-:Y:S01]  /*2e00*/  FMUL.FTZ R8, R127, R8 ;  /* 0x000000087f087220 */ /* 0x008fe20000410000 */
[----:B-----5:R-:W-:Y:S01]  /*2e10*/  FMUL.FTZ R143, R14, R143 ;  /* 0x0000008f0e8f7220 */ /* 0x020fe20000410000 */
[----:B------:R-:W-:Y:S01]  /*2e20*/  FFMA.FTZ R9, -R223, R223, 1 ;  /* 0x3f800000df097423 */ /* 0x000fe200000101df */
[----:B------:R-:W-:Y:S01]  /*2e30*/  FFMA.FTZ R140, -R222, R222, 1 ;  /* 0x3f800000de8c7423 */ /* 0x000fe200000101de */
[----:B------:R-:W-:Y:S01]  /*2e40*/  FFMA.FTZ R225, -R225, R225, 1 ;  /* 0x3f800000e1e17423 */ /* 0x000fe200000101e1 */
[----:B------:R-:W-:Y:S01]  /*2e50*/  FMUL.FTZ R142, R142, R143 ;  /* 0x0000008f8e8e7220 */ /* 0x000fe20000410000 */
[----:B------:R-:W-:Y:S01]  /*2e60*/  FMUL.FTZ R9, R9, R8 ;  /* 0x0000000809097220 */ /* 0x000fe20000410000 */
[----:B------:R-:W1:Y:S01]  /*2e70*/  MUFU.EX2 R125, R125 ;  /* 0x0000007d007d7308 */ /* 0x000e620000000800 */
[--C-:B----4-:R-:W-:Y:S01]  /*2e80*/  FADD.FTZ R143, R145, -R13.reuse ;  /* 0x8000000d918f7221 */ /* 0x110fe20000010000 */
        /* <DEDUP_REMOVED lines=266> */
.L_x_124:
        /* <DEDUP_REMOVED lines=46> */
.L_x_125:
        /* <DEDUP_REMOVED lines=12> */
.L_x_115:
        /* <DEDUP_REMOVED lines=66> */
[----:B--2-4-:R-:W-:Y:S05]  /*46f0*/  CALL.ABS.NOINC R2 ;  /* 0x0000000002007343 */ /* 0x014fea0003c00000 */
.L_x_127:
        /* <DEDUP_REMOVED lines=17> */
[----:B--2-4-:R-:W-:Y:S05]  /*4810*/  CALL.ABS.NOINC R2 ;  /* 0x0000000002007343 */ /* 0x014fea0003c00000 */
.L_x_128:
        /* <DEDUP_REMOVED lines=17> */
[----:B--2-4-:R-:W-:Y:S05]  /*4930*/  CALL.ABS.NOINC R2 ;  /* 0x0000000002007343 */ /* 0x014fea0003c00000 */
.L_x_129:
[----:B------:R-:W-:-:S13]  /*4940*/  LOP3.LUT P6, RZ, R228, 0x1bf, RZ, 0xc0, !PT ;  /* 0x000001bfe4ff7812 */ /* 0x000fda00078cc0ff */
[----:B------:R-:W-:Y:S05]  /*4950*/  @!P6 BRA `(.L_x_130) ;  /* 0x000000000040e947 */ /* 0x000fea0003800000 */
[----:B-1----:R-:W-:Y:S01]  /*4960*/  MOV R0, 0x0 ;  /* 0x0000000000007802 */ /* 0x002fe20000000f00 */
        /* <DEDUP_REMOVED lines=15> */
.L_x_130:
        /* <DEDUP_REMOVED lines=91> */
[----:B------:R-:W5:Y:S01]  /*5010*/  S2UR UR12, SR_CTAID.Z ;  /* 0x00000000000c79c3 */ /* 0x000f620000002700 */
        /* <DEDUP_REMOVED lines=16> */
[----:B-----5:R-:W-:Y:S01]  /*5120*/  UMOV UR44, UR12 ;  /* 0x0000000c002c7c82 */ /* 0x020fe20008000000 */
        /* <DEDUP_REMOVED lines=11> */
.L_x_132:
[----:B------:R-:W-:Y:S05]  /*51e0*/  BSYNC B0 ;  /* 0x0000000000007941 */ /* 0x000fea0003800000 */
.L_x_131:
[----:B------:R-:W-:-:S04]  /*51f0*/  DEPBAR.LE SB0, 0x0 ;  /* 0x000080000000791a */ /* 0x000fc80000000000 */
[----:B------:R-:W-:Y:S05]  /*5200*/  EXIT ;  /* 0x000000000000794d */ /* 0x000fea0003800000 */
.L_x_105:
        /* <DEDUP_REMOVED lines=13> */
[----:B------:R-:W-:Y:S01]  /*52e0*/  ULDC UR17, c[0x0][0x280] ;  /* 0x0000a00000117ab9 */ /* 0x000fe20000000800 */
[----:B------:R-:W-:Y:S01]  /*52f0*/  ULDC.64 UR10, c[0x0][0x2d8] ;  /* 0x0000b600000a7ab9 */ /* 0x000fe20000000a00 */
[----:B------:R-:W-:Y:S01]  /*5300*/  UISETP.GE.AND UP1, UPT, UR17, 0x1, UPT ;  /* 0x000000011100788c */ /* 0x000fe2000bf26270 */
[----:B------:R-:W-:Y:S01]  /*5310*/  ULDC UR15, c[0x0][0x288] ;  /* 0x0000a200000f7ab9 */ /* 0x000fe20000000800 */
[----:B------:R-:W-:Y:S01]  /*5320*/  USHF.R.S32.HI UR6, URZ, 0x1f, UR9 ;  /* 0x0000001f3f067899 */ /* 0x000fe20008011409 */
[----:B------:R-:W-:-:S03]  /*5330*/  ULDC.64 UR12, c[0x0][0x2e0] ;  /* 0x0000b800000c7ab9 */ /* 0x000fc60000000a00 */
[----:B------:R-:W-:Y:S01]  /*5340*/  PLOP3.LUT P1, PT, PT, PT, UP1, 0x80, 0x0 ;  /* 0x000000000000781c */ /* 0x000fe20003f2f018 */
[----:B------:R-:W-:Y:S01]  /*5350*/  UIMAD UR6, UR6, UR12, URZ ;  /* 0x0000000c060672a4 */ /* 0x000fe2000f8e023f */
[----:B------:R-:W-:-:S03]  /*5360*/  ELECT P0, URZ, PT ;  /* 0x00000000003f782f */ /* 0x000fc60003800000 */
[----:B------:R-:W-:Y:S02]  /*5370*/  UIMAD UR14, UR9, UR13, UR6 ;  /* 0x0000000d090e72a4 */ /* 0x000fe4000f8e0206 */
[----:B-1----:R-:W-:Y:S02]  /*5380*/  USHF.R.S32.HI UR8, URZ, 0x1f, UR16 ;  /* 0x0000001f3f087899 */ /* 0x002fe40008011410 */
[----:B------:R-:W-:Y:S02]  /*5390*/  UIMAD.WIDE.U32 UR4, UR16, UR10, URZ ;  /* 0x0000000a100472a5 */ /* 0x000fe4000f8e003f */
[----:B------:R-:W-:-:S04]  /*53a0*/  UIMAD UR7, UR8, UR10, URZ ;  /* 0x0000000a080772a4 */ /* 0x000fc8000f8e023f */
[----:B------:R-:W-:Y:S02]  /*53b0*/  UIMAD UR7, UR16, UR11, UR7 ;  /* 0x0000000b100772a4 */ /* 0x000fe4000f8e0207 */
[----:B------:R-:W-:Y:S02]  /*53c0*/  UIMAD UR11, UR9, UR15, URZ ;  /* 0x0000000f090b72a4 */ /* 0x000fe4000f8e023f */
[----:B------:R-:W-:Y:S02]  /*53d0*/  UIADD3 UR5, UR5, UR7, URZ ;  /* 0x0000000705057290 */ /* 0x000fe4000fffe03f */
[----:B------:R-:W-:Y:S02]  /*53e0*/  UIADD3 UR10, UP0, UR11, UR16, URZ ;  /* 0x000000100b0a7290 */ /* 0x000fe4000ff1e03f */
[----:B------:R-:W-:Y:S02]  /*53f0*/  UIMAD.WIDE.U32 UR6, UR9, UR12, UR4 ;  /* 0x0000000c090672a5 */ /* 0x000fe4000f8e0004 */
[----:B------:R-:W-:Y:S01]  /*5400*/  ULEA.HI.X.SX32 UR11, UR11, UR8, 0x1, UP0 ;  /* 0x000000080b0b7291 */ /* 0x000fe200080f0e3f */
[----:B------:R-:W-:Y:S11]  /*5410*/  @!P1 EXIT ;  /* 0x000000000000994d */ /* 0x000ff60003800000 */
[----:B------:R-:W1:Y:S01]  /*5420*/  S2R R3, SR_TID.X ;  /* 0x0000000000037919 */ /* 0x000e620000002100 */
[----:B------:R-:W-:Y:S01]  /*5430*/  UIADD3 UR4, UR17, 0x3f, URZ ;  /* 0x0000003f11047890 */ /* 0x000fe2000fffe03f */
[----:B------:R-:W2:Y:S01]  /*5440*/  S2UR UR27, SR_CTAID.X ;  /* 0x00000000001b79c3 */ /* 0x000ea20000002500 */
[----:B------:R-:W-:Y:S02]  /*5450*/  UISETP.GE.AND UP0, UPT, UR17, 0x41, UPT ;  /* 0x000000411100788c */ /* 0x000fe4000bf06270 */
[----:B------:R-:W-:Y:S02]  /*5460*/  USHF.R.S32.HI UR5, URZ, 0x1f, UR4 ;  /* 0x0000001f3f057899 */ /* 0x000fe40008011404 */
[----:B------:R-:W-:Y:S02]  /*5470*/  UIADD3 UR14, UR7, UR14, URZ ;  /* 0x0000000e070e7290 */ /* 0x000fe4000fffe03f */
[----:B------:R-:W-:Y:S01]  /*5480*/  ULEA.HI UR5, UR5, UR4, URZ, 0x6 ;  /* 0x0000000405057291 */ /* 0x000fe2000f8f303f */
[----:B------:R-:W-:Y:S01]  /*5490*/  PLOP3.LUT P1, PT, PT, PT, UP0, 0x80, 0x0 ;  /* 0x000000000000781c */ /* 0x000fe20003f2f008 */
[----:B------:R-:W-:Y:S01]  /*54a0*/  ULDC.64 UR28, c[0x0][0x208] ;  /* 0x00008200001c7ab9 */ /* 0x000fe20000000a00 */
[----:B------:R-:W-:Y:S01]  /*54b0*/  ULDC UR4, c[0x0][0x760] ;  /* 0x0001d80000047ab9 */ /* 0x000fe20000000800 */
[----:B------:R-:W-:-:S02]  /*54c0*/  USHF.R.S32.HI UR5, URZ, 0x6, UR5 ;  /* 0x000000063f057899 */ /* 0x000fc40008011405 */
[----:B------:R-:W-:Y:S02]  /*54d0*/  UIMAD UR15, UR15, UR4, URZ ;  /* 0x000000040f0f72a4 */ /* 0x000fe4000f8e023f */
[----:B------:R-:W-:Y:S01]  /*54e0*/  UISETP.LT.AND UP1, UPT, UR5, 0x1, UPT ;  /* 0x000000010500788c */ /* 0x000fe2000bf21270 */
[----:B------:R-:W-:-:S03]  /*54f0*/  UMOV UR4, URZ ;  /* 0x0000003f00047c82 */ /* 0x000fc60008000000 */
[----:B------:R-:W-:-:S04]  /*5500*/  USEL UR18, UR5, 0x1, !UP1 ;  /* 0x0000000105127887 */ /* 0x000fc8000c800000 */
[----:B------:R-:W-:Y:S01]  /*5510*/  ULOP3.LUT UR35, UR18, 0x1, URZ, 0xc0, !UPT ;  /* 0x0000000112237892 */ /* 0x000fe2000f8ec03f */
[----:B-1----:R-:W-:Y:S01]  /*5520*/  LOP3.LUT R0, R3, 0x1f, RZ, 0xc0, !PT ;  /* 0x0000001f03007812 */ /* 0x002fe200078ec0ff */
[----:B--2---:R-:W-:Y:S10]  /*5530*/  @!P1 BRA `(.L_x_134) ;  /* 0x0000000800ac9947 */ /* 0x004ff40003800000 */
[----:B------:R-:W-:Y:S01]  /*5540*/  ULDC.64 UR24, c[0x0][0x2c0] ;  /* 0x0000b00000187ab9 */ /* 0x000fe20000000a00 */
[----:B------:R-:W-:Y:S02]  /*5550*/  UIADD3 UR18, UR18, -UR35, URZ ;  /* 0x8000002312127290 */ /* 0x000fe4000fffe03f */
        /* <DEDUP_REMOVED lines=9> */
[----:B------:R-:W-:-:S12]  /*55f0*/  UIADD3.X UR25, URZ, UR25, URZ, UP2, !UPT ;  /* 0x000000193f197290 */ /* 0x000fd800097fe43f */
.L_x_159:
[----:B------:R-:W-:Y:S01]  /*5600*/  UIMAD UR19, UR15, UR4, URZ ;  /* 0x000000040f1372a4 */ /* 0x000fe2000f8e023f */
[----:B------:R-:W-:Y:S01]  /*5610*/  ISETP.NE.AND P1, PT, R0, RZ, PT ;  /* 0x000000ff0000720c */ /* 0x000fe20003f25270 */
[----:B------:R-:W-:Y:S01]  /*5620*/  ULDC.64 UR8, c[0x0][0x768] ;  /* 0x0001da0000087ab9 */ /* 0x000fe20000000a00 */
[----:B------:R-:W-:Y:S01]  /*5630*/  UIMAD UR12, UR5, 0x3000, URZ ;  /* 0x00003000050c78a4 */ /* 0x000fe2000f8e023f */
[----:B------:R-:W-:Y:S01]  /*5640*/  BSSY B0, `(.L_x_135) ;  /* 0x0000012000007945 */ /* 0x000fe20003800000 */
[----:B------:R-:W-:Y:S02]  /*5650*/  UIADD3 UR13, UP0, UR19, UR10, URZ ;  /* 0x0000000a130d7290 */ /* 0x000fe4000ff1e03f */
[----:B------:R-:W-:Y:S02]  /*5660*/  UIADD3 UR18, UR18, -0x2, URZ ;  /* 0xfffffffe12127890 */ /* 0x000fe4000fffe03f */
[----:B------:R-:W-:Y:S02]  /*5670*/  ULEA.HI.X.SX32 UR16, UR19, UR11, 0x1, UP0 ;  /* 0x0000000b13107291 */ /* 0x000fe400080f0e3f */
[----:B------:R-:W-:-:S02]  /*5680*/  ULEA UR17, UP0, UR13, UR8, 0x2 ;  /* 0x000000080d117291 */ /* 0x000fc4000f80103f */
[----:B------:R-:W-:Y:S01]  /*5690*/  UIMAD.WIDE UR32, UR12, 0x4, UR20 ;  /* 0x000000040c2078a5 */ /* 0x000fe2000f8e0214 */
[----:B------:R-:W-:Y:S01]  /*56a0*/  ISETP.NE.AND P2, PT, RZ, UR18, PT ;  /* 0x00000012ff007c0c */ /* 0x000fe2000bf45270 */
[----:B------:R-:W-:Y:S02]  /*56b0*/  ULEA.HI.X UR16, UR13, UR9, UR16, 0x2, UP0 ;  /* 0x000000090d107291 */ /* 0x000fe400080f1410 */
[----:B------:R-:W-:Y:S01]  /*56c0*/  UIMAD.WIDE UR30, UR12, 0x4, UR22 ;  /* 0x000000040c1e78a5 */ /* 0x000fe2000f8e0216 */
[----:B-1----:R-:W-:Y:S01]  /*56d0*/  IMAD.U32 R2, RZ, RZ, UR17 ;  /* 0x00000011ff027e24 */ /* 0x002fe2000f8e00ff */
[----:B------:R-:W-:Y:S02]  /*56e0*/  UIMAD.WIDE UR12, UR12, 0x4, UR24 ;  /* 0x000000040c0c78a5 */ /* 0x000fe4000f8e0218 */
[----:B------:R-:W-:Y:S01]  /*56f0*/  IMAD.U32 R3, RZ, RZ, UR16 ;  /* 0x00000010ff037e24 */ /* 0x000fe2000f8e00ff */
[----:B------:R-:W-:Y:S09]  /*5700*/  @P1 BRA `(.L_x_136) ;  /* 0x0000000000141947 */ /* 0x000ff20003800000 */
.L_x_137:
[----:B------:R-:W2:Y:S04]  /*5710*/  LDG.E.STRONG.GPU R4, desc[UR28][R2.64] ;  /* 0x0000001c02047981 */ /* 0x000ea8000c1ef900 */
[----:B--2---:R-:W-:Y:S01]  /*5720*/  CCTL.IVALL ;  /* 0x00000000ff00798f */ /* 0x004fe20002000000 */
[----:B------:R-:W-:Y:S05]  /*5730*/  YIELD ;  /* 0x0000000000007946 */ /* 0x000fea0003800000 */
[----:B------:R-:W-:-:S13]  /*5740*/  ISETP.NE.AND P3, PT, R4, UR27, PT ;  /* 0x0000001b04007c0c */ /* 0x000fda000bf65270 */
[----:B------:R-:W-:Y:S05]  /*5750*/  @P3 BRA `(.L_x_137) ;  /* 0xfffffffc00ec3947 */ /* 0x000fea000383ffff */
.L_x_136:
[----:B------:R-:W-:Y:S05]  /*5760*/  BSYNC B0 ;  /* 0x0000000000007941 */ /* 0x000fea0003800000 */
.L_x_135:
[----:B------:R-:W-:-:S03]  /*5770*/  UMOV UR16, 0xffffffff ;  /* 0xffffffff00107882 */ /* 0x000fc60000000000 */
[----:B------:R-:W-:Y:S05]  /*5780*/  BRA.DIV UR16, `(.L_x_138) ;  /* 0x0000003210a87947 */ /* 0x000fea000b800000 */
[----:B------:R-:W-:Y:S01]  /*5790*/  NOP ;  /* 0x0000000000007918 */ /* 0x000fe20000000000 */
.L_x_206:
[----:B------:R-:W-:Y:S05]  /*57a0*/  WARPSYNC.ALL ;  /* 0x0000000000007948 */ /* 0x000fea0003800000 */
[----:B------:R-:W-:Y:S06]  /*57b0*/  BAR.SYNC.DEFER_BLOCKING 0xd, 0xa0 ;  /* 0x0342800000007b1d */ /* 0x000fec0000010000 */
[----:B------:R-:W-:Y:S04]  /*57c0*/  BSSY B0, `(.L_x_139) ;  /* 0x0000011000007945 */ /* 0x000fe80003800000 */
[----:B------:R-:W-:Y:S05]  /*57d0*/  @!P0 BRA `(.L_x_140) ;  /* 0x00000000003c8947 */ /* 0x000fea0003800000 */
[----:B------:R-:W1:Y:S01]  /*57e0*/  S2UR UR36, SR_CgaCtaId ;  /* 0x00000000002479c3 */ /* 0x000e620000008800 */
[----:B------:R-:W-:Y:S01]  /*57f0*/  UIMAD UR26, UR4, 0x1800, URZ ;  /* 0x00001800041a78a4 */ /* 0x000fe2000f8e023f */
        /* <DEDUP_REMOVED lines=13> */
.L_x_140:
[----:B------:R-:W-:Y:S05]  /*58d0*/  BSYNC B0 ;  /* 0x0000000000007941 */ /* 0x000fea0003800000 */
.L_x_139:
        /* <DEDUP_REMOVED lines=13> */
.L_x_142:
[----:B------:R-:W-:Y:S05]  /*59b0*/  BSYNC B0 ;  /* 0x0000000000007941 */ /* 0x000fea0003800000 */
.L_x_141:
[----:B------:R-:W-:Y:S06]  /*59c0*/  BAR.ARV 0xa, 0xa0 ;  /* 0x0282800000007b1d */ /* 0x000fec0000002000 */
[----:B------:R-:W-:Y:S04]  /*59d0*/  BSSY B0, `(.L_x_143) ;  /* 0x0000003000007945 */ /* 0x000fe80003800000 */
[----:B------:R-:W-:Y:S05]  /*59e0*/  @!P0 BRA `(.L_x_144) ;  /* 0x0000000000048947 */ /* 0x000fea0003800000 */
[----:B------:R-:W-:-:S04]  /*59f0*/  DEPBAR.LE SB0, 0x0 ;  /* 0x000080000000791a */ /* 0x000fc80000000000 */
.L_x_144:
[----:B------:R-:W-:Y:S05]  /*5a00*/  BSYNC B0 ;  /* 0x0000000000007941 */ /* 0x000fea0003800000 */
.L_x_143:
[----:B------:R-:W-:Y:S06]  /*5a10*/  BAR.ARV 0xb, 0xa0 ;  /* 0x02c2800000007b1d */ /* 0x000fec0000002000 */
[----:B------:R-:W-:Y:S01]  /*5a20*/  NOP ;  /* 0x0000000000007918 */ /* 0x000fe20000000000 */
[----:B------:R-:W-:Y:S04]  /*5a30*/  BSSY B0, `(.L_x_145) ;  /* 0x0000011000007945 */ /* 0x000fe80003800000 */
[----:B------:R-:W-:Y:S05]  /*5a40*/  @P1 BRA `(.L_x_146) ;  /* 0x00000000003c1947 */ /* 0x000fea0003800000 */
[----:B------:R-:W-:Y:S01]  /*5a50*/  @!PT LDS RZ, [RZ] ;  /* 0x00000000fffff984 */ /* 0x000fe20000000800 */
[----:B------:R-:W-:Y:S01]  /*5a60*/  @!PT LDS RZ, [RZ] ;  /* 0x00000000fffff984 */ /* 0x000fe20000000800 */
[----:B------:R-:W-:Y:S01]  /*5a70*/  @!PT LDS RZ, [RZ] ;  /* 0x00000000fffff984 */ /* 0x000fe20000000800 */
[----:B------:R-:W-:Y:S01]  /*5a80*/  @!PT LDS RZ, [RZ] ;  /* 0x00000000fffff984 */ /* 0x000fe20000000800 */
[----:B------:R1:W-:Y:S06]  /*5a90*/  MEMBAR.ALL.CTA ;  /* 0x0000000000007992 */ /* 0x0003ec0000008000 */
[----:B-1----:R-:W-:Y:S06]  /*5aa0*/  MEMBAR.ALL.GPU ;  /* 0x0000000000007992 */ /* 0x002fec000000a000 */
[----:B------:R-:W-:-:S00]  /*5ab0*/  ERRBAR ;  /* 0x00000000000079ab */ /* 0x000fc00000000000 */
[----:B------:R-:W-:Y:S06]  /*5ac0*/  CGAERRBAR ;  /* 0x00000000000075ab */ /* 0x000fec0000000000 */
[----:B012345:R-:W-:Y:S01]  /*5ad0*/  CCTL.IVALL ;  /* 0x00000000ff00798f */ /* 0x03ffe20002000000 */
[----:B------:R-:W1:Y:S01]  /*5ae0*/  S2R R4, SR_LANEID ;  /* 0x0000000000047919 */ /* 0x000e620000000000 */
[----:B------:R-:W-:Y:S02]  /*5af0*/  VOTEU.ANY UR16, UPT, PT ;  /* 0x0000000000107886 */ /* 0x000fe400038e0100 */
[----:B------:R-:W-:-:S02]  /*5b00*/  UFLO.U32 UR17, UR16 ;  /* 0x00000010001172bd */ /* 0x000fc400080e0000 */
[----:B------:R-:W2:Y:S04]  /*5b10*/  POPC R5, UR16 ;  /* 0x0000001000057d09 */ /* 0x000ea80008000000 */
[----:B-1----:R-:W-:-:S13]  /*5b20*/  ISETP.EQ.U32.AND P3, PT, R4, UR17, PT ;  /* 0x0000001104007c0c */ /* 0x002fda000bf62070 */
[----:B--2---:R1:W-:Y:S02]  /*5b30*/  @P3 REDG.E.ADD.S32.STRONG.GPU desc[UR28][R2.64], R5 ;  /* 0x000000050200398e */ /* 0x0043e4000c10e39c */
.L_x_146:
[----:B------:R-:W-:Y:S05]  /*5b40*/  BSYNC B0 ;  /* 0x0000000000007941 */ /* 0x000fea0003800000 */
.L_x_145:
[----:B------:R-:W-:Y:S01]  /*5b50*/  UIADD3 UR19, UR15, UR19, URZ ;  /* 0x000000130f137290 */ /* 0x000fe2000fffe03f */
[----:B------:R-:W-:Y:S03]  /*5b60*/  BSSY B0, `(.L_x_147) ;  /* 0x000000d000007945 */ /* 0x000fe60003800000 */
[----:B------:R-:W-:-:S04]  /*5b70*/  UIADD3 UR16, UP0, UR19, UR10, URZ ;  /* 0x0000000a13107290 */ /* 0x000fc8000ff1e03f */
[----:B------:R-:W-:Y:S02]  /*5b80*/  ULEA.HI.X.SX32 UR19, UR19, UR11, 0x1, UP0 ;  /* 0x0000000b13137291 */ /* 0x000fe400080f0e3f */
[----:B------:R-:W-:-:S04]  /*5b90*/  ULEA UR8, UP0, UR16, UR8, 0x2 ;  /* 0x0000000810087291 */ /* 0x000fc8000f80103f */
[----:B------:R-:W-:Y:S02]  /*5ba0*/  ULEA.HI.X UR19, UR16, UR9, UR19, 0x2, UP0 ;  /* 0x0000000910137291 */ /* 0x000fe400080f1413 */
[----:B-1----:R-:W-:-:S04]  /*5bb0*/  MOV R2, UR8 ;  /* 0x0000000800027c02 */ /* 0x002fc80008000f00 */
[----:B------:R-:W-:Y:S01]  /*5bc0*/  IMAD.U32 R3, RZ, RZ, UR19 ;  /* 0x00000013ff037e24 */ /* 0x000fe2000f8e00ff */
[----:B------:R-:W-:Y:S06]  /*5bd0*/  @P1 BRA `(.L_x_148) ;  /* 0x0000000000141947 */ /* 0x000fec0003800000 */
.L_x_149:
[----:B------:R-:W2:Y:S04]  /*5be0*/  LDG.E.STRONG.GPU R4, desc[UR28][R2.64] ;  /* 0x0000001c02047981 */ /* 0x000ea8000c1ef900 */
[----:B--2---:R-:W-:Y:S01]  /*5bf0*/  CCTL.IVALL ;  /* 0x00000000ff00798f */ /* 0x004fe20002000000 */
[----:B------:R-:W-:Y:S05]  /*5c00*/  YIELD ;  /* 0x0000000000007946 */ /* 0x000fea0003800000 */
[----:B------:R-:W-:-:S13]  /*5c10*/  ISETP.NE.AND P3, PT, R4, UR27, PT ;  /* 0x0000001b04007c0c */ /* 0x000fda000bf65270 */
[----:B------:R-:W-:Y:S05]  /*5c20*/  @P3 BRA `(.L_x_149) ;  /* 0xfffffffc00ec3947 */ /* 0x000fea000383ffff */
.L_x_148:
[----:B------:R-:W-:Y:S05]  /*5c30*/  BSYNC B0 ;  /* 0x0000000000007941 */ /* 0x000fea0003800000 */
.L_x_147:
[----:B------:R-:W-:-:S03]  /*5c40*/  UMOV UR8, 0xffffffff ;  /* 0xffffffff00087882 */ /* 0x000fc60000000000 */
[----:B------:R-:W-:Y:S05]  /*5c50*/  BRA.DIV UR8, `(.L_x_150) ;  /* 0x0000002e08907947 */ /* 0x000fea000b800000 */
[----:B------:R-:W-:Y:S01]  /*5c60*/  NOP ;  /* 0x0000000000007918 */ /* 0x000fe20000000000 */
.L_x_209:
[----:B------:R-:W-:Y:S05]  /*5c70*/  WARPSYNC.ALL ;  /* 0x0000000000007948 */ /* 0x000fea0003800000 */
        /* <DEDUP_REMOVED lines=12> */
.L_x_152:
[----:B------:R-:W-:Y:S05]  /*5d40*/  BSYNC B0 ;  /* 0x0000000000007941 */ /* 0x000fea0003800000 */
.L_x_151:
        /* <DEDUP_REMOVED lines=13> */
.L_x_154:
[----:B------:R-:W-:Y:S05]  /*5e20*/  BSYNC B0 ;  /* 0x0000000000007941 */ /* 0x000fea0003800000 */
.L_x_153:
[----:B------:R-:W-:Y:S06]  /*5e30*/  BAR.ARV 0xa, 0xa0 ;  /* 0x0282800000007b1d */ /* 0x000fec0000002000 */
[----:B------:R-:W-:Y:S04]  /*5e40*/  BSSY B0, `(.L_x_155) ;  /* 0x0000003000007945 */ /* 0x000fe80003800000 */
[----:B------:R-:W-:Y:S05]  /*5e50*/  @!P0 BRA `(.L_x_156) ;  /* 0x0000000000048947 */ /* 0x000fea0003800000 */
[----:B------:R-:W-:-:S04]  /*5e60*/  DEPBAR.LE SB0, 0x0 ;  /* 0x000080000000791a */ /* 0x000fc80000000000 */
.L_x_156:
[----:B------:R-:W-:Y:S05]  /*5e70*/  BSYNC B0 ;  /* 0x0000000000007941 */ /* 0x000fea0003800000 */
.L_x_155:
[----:B------:R-:W-:Y:S06]  /*5e80*/  BAR.ARV 0xb, 0xa0 ;  /* 0x02c2800000007b1d */ /* 0x000fec0000002000 */
[----:B------:R-:W-:Y:S01]  /*5e90*/  NOP ;  /* 0x0000000000007918 */ /* 0x000fe20000000000 */
[----:B------:R-:W-:Y:S04]  /*5ea0*/  BSSY B0, `(.L_x_157) ;  /* 0x0000011000007945 */ /* 0x000fe80003800000 */
[----:B------:R-:W-:Y:S05]  /*5eb0*/  @P1 BRA `(.L_x_158) ;  /* 0x00000000003c1947 */ /* 0x000fea0003800000 */
[----:B------:R-:W1:Y:S01]  /*5ec0*/  S2R R4, SR_LANEID ;  /* 0x0000000000047919 */ /* 0x000e620000000000 */
[----:B------:R-:W-:Y:S01]  /*5ed0*/  @!PT LDS RZ, [RZ] ;  /* 0x00000000fffff984 */ /* 0x000fe20000000800 */
[----:B------:R-:W-:Y:S01]  /*5ee0*/  @!PT LDS RZ, [RZ] ;  /* 0x00000000fffff984 */ /* 0x000fe20000000800 */
[----:B------:R-:W-:Y:S01]  /*5ef0*/  @!PT LDS RZ, [RZ] ;  /* 0x00000000fffff984 */ /* 0x000fe20000000800 */
[----:B------:R-:W-:Y:S01]  /*5f00*/  @!PT LDS RZ, [RZ] ;  /* 0x00000000fffff984 */ /* 0x000fe20000000800 */
[----:B------:R2:W-:Y:S06]  /*5f10*/  MEMBAR.ALL.CTA ;  /* 0x0000000000007992 */ /* 0x0005ec0000008000 */
[----:B--2---:R-:W-:Y:S06]  /*5f20*/  MEMBAR.ALL.GPU ;  /* 0x0000000000007992 */ /* 0x004fec000000a000 */
[----:B------:R-:W-:-:S00]  /*5f30*/  ERRBAR ;  /* 0x00000000000079ab */ /* 0x000fc00000000000 */
[----:B------:R-:W-:Y:S06]  /*5f40*/  CGAERRBAR ;  /* 0x00000000000075ab */ /* 0x000fec0000000000 */
[----:B012345:R-:W-:Y:S01]  /*5f50*/  CCTL.IVALL ;  /* 0x00000000ff00798f */ /* 0x03ffe20002000000 */
[----:B------:R-:W-:Y:S02]  /*5f60*/  VOTEU.ANY UR8, UPT, PT ;  /* 0x0000000000087886 */ /* 0x000fe400038e0100 */
[----:B------:R-:W-:Y:S02]  /*5f70*/  UFLO.U32 UR9, UR8 ;  /* 0x00000008000972bd */ /* 0x000fe400080e0000 */
[----:B------:R-:W2:Y:S04]  /*5f80*/  POPC R5, UR8 ;  /* 0x0000000800057d09 */ /* 0x000ea80008000000 */
[----:B-1----:R-:W-:-:S13]  /*5f90*/  ISETP.EQ.U32.AND P1, PT, R4, UR9, PT ;  /* 0x0000000904007c0c */ /* 0x002fda000bf22070 */
[----:B--2---:R1:W-:Y:S02]  /*5fa0*/  @P1 REDG.E.ADD.S32.STRONG.GPU desc[UR28][R2.64], R5 ;  /* 0x000000050200198e */ /* 0x0043e4000c10e39c */
.L_x_158:
[----:B------:R-:W-:Y:S05]  /*5fb0*/  BSYNC B0 ;  /* 0x0000000000007941 */ /* 0x000fea0003800000 */
.L_x_157:
[----:B------:R-:W-:Y:S02]  /*5fc0*/  UIADD3 UR4, UR4, 0x2, URZ ;  /* 0x0000000204047890 */ /* 0x000fe4000fffe03f */
[----:B------:R-:W-:Y:S01]  /*5fd0*/  UIADD3 UR5, UR5, 0x1, URZ ;  /* 0x0000000105057890 */ /* 0x000fe2000fffe03f */
[----:B------:R-:W-:Y:S11]  /*5fe0*/  @P2 BRA `(.L_x_159) ;  /* 0xfffffff400842947 */ /* 0x000ff6000383ffff */
.L_x_134:
[----:B------:R-:W-:-:S13]  /*5ff0*/  ISETP.NE.AND P1, PT, RZ, UR35, PT ;  /* 0x00000023ff007c0c */ /* 0x000fda000bf25270 */
[----:B------:R-:W-:Y:S05]  /*6000*/  @!P1 EXIT ;  /* 0x000000000000994d */ /* 0x000fea0003800000 */
[----:B------:R-:W-:Y:S01]  /*6010*/  UIMAD UR5, UR15, UR4, URZ ;  /* 0x000000040f0572a4 */ /* 0x000fe2000f8e023f */
[----:B------:R-:W-:Y:S01]  /*6020*/  ISETP.NE.AND P1, PT, R0, RZ, PT ;  /* 0x000000ff0000720c */ /* 0x000fe20003f25270 */
[----:B------:R-:W-:Y:S01]  /*6030*/  ULDC.64 UR12, c[0x0][0x768] ;  /* 0x0001da00000c7ab9 */ /* 0x000fe20000000a00 */
[----:B------:R-:W-:Y:S01]  /*6040*/  BSSY B0, `(.L_x_160) ;  /* 0x000000d000007945 */ /* 0x000fe20003800000 */
[----:B------:R-:W-:-:S04]  /*6050*/  UIADD3 UR8, UP0, UR5, UR10, URZ ;  /* 0x0000000a05087290 */ /* 0x000fc8000ff1e03f */
[----:B------:R-:W-:Y:S02]  /*6060*/  ULEA.HI.X.SX32 UR5, UR5, UR11, 0x1, UP0 ;  /* 0x0000000b05057291 */ /* 0x000fe400080f0e3f */
[----:B------:R-:W-:-:S04]  /*6070*/  ULEA UR9, UP0, UR8, UR12, 0x2 ;  /* 0x0000000c08097291 */ /* 0x000fc8000f80103f */
[----:B------:R-:W-:Y:S02]  /*6080*/  ULEA.HI.X UR5, UR8, UR13, UR5, 0x2, UP0 ;  /* 0x0000000d08057291 */ /* 0x000fe400080f1405 */
[----:B-1----:R-:W-:-:S04]  /*6090*/  IMAD.U32 R2, RZ, RZ, UR9 ;  /* 0x00000009ff027e24 */ /* 0x002fc8000f8e00ff */
[----:B------:R-:W-:Y:S01]  /*60a0*/  IMAD.U32 R3, RZ, RZ, UR5 ;  /* 0x00000005ff037e24 */ /* 0x000fe2000f8e00ff */
[----:B------:R-:W-:Y:S06]  /*60b0*/  @P1 BRA `(.L_x_161) ;  /* 0x0000000000141947 */ /* 0x000fec0003800000 */
.L_x_162:
[----:B------:R-:W2:Y:S04]  /*60c0*/  LDG.E.STRONG.GPU R0, desc[UR28][R2.64] ;  /* 0x0000001c02007981 */ /* 0x000ea8000c1ef900 */
[----:B--2---:R-:W-:Y:S01]  /*60d0*/  CCTL.IVALL ;  /* 0x00000000ff00798f */ /* 0x004fe20002000000 */
[----:B------:R-:W-:Y:S05]  /*60e0*/  YIELD ;  /* 0x0000000000007946 */ /* 0x000fea0003800000 */
[----:B------:R-:W-:-:S13]  /*60f0*/  ISETP.NE.AND P2, PT, R0, UR27, PT ;  /* 0x0000001b00007c0c */ /* 0x000fda000bf45270 */
[----:B------:R-:W-:Y:S05]  /*6100*/  @P2 BRA `(.L_x_162) ;  /* 0xfffffffc00ec2947 */ /* 0x000fea000383ffff */
.L_x_161:
[----:B------:R-:W-:Y:S05]  /*6110*/  BSYNC B0 ;  /* 0x0000000000007941 */ /* 0x000fea0003800000 */
.L_x_160:
[----:B------:R-:W-:-:S03]  /*6120*/  UMOV UR5, 0xffffffff ;  /* 0xffffffff00057882 */ /* 0x000fc60000000000 */
[----:B------:R-:W-:Y:S05]  /*6130*/  BRA.DIV UR5, `(.L_x_163) ;  /* 0x0000002a05747947 */ /* 0x000fea000b800000 */
[----:B------:R-:W-:Y:S01]  /*6140*/  NOP ;  /* 0x0000000000007918 */ /* 0x000fe20000000000 */
.L_x_212:
[----:B------:R-:W-:Y:S01]  /*6150*/  IMAD.U32 R6, RZ, RZ, UR4 ;  /* 0x00000004ff067e24 */ /* 0x000fe2000f8e00ff */
[----:B------:R-:W-:Y:S05]  /*6160*/  WARPSYNC.ALL ;  /* 0x0000000000007948 */ /* 0x000fea0003800000 */
[----:B------:R-:W-:Y:S01]  /*6170*/  BAR.SYNC.DEFER_BLOCKING 0xd, 0xa0 ;  /* 0x0342800000007b1d */ /* 0x000fe20000010000 */
[----:B------:R-:W-:-:S05]  /*6180*/  IMAD R6, R6, 0x1800, RZ ;  /* 0x0000180006067824 */ /* 0x000fca00078e02ff */
[----:B------:R-:W-:Y:S04]  /*6190*/  BSSY B0, `(.L_x_164) ;  /* 0x0000012000007945 */ /* 0x000fe80003800000 */
[----:B------:R-:W-:Y:S05]  /*61a0*/  @!P0 BRA `(.L_x_165) ;  /* 0x0000000000408947 */ /* 0x000fea0003800000 */
[----:B------:R-:W1:Y:S01]  /*61b0*/  LDC.64 R8, c[0x0][0x2c0] ;  /* 0x0000b000ff087b82 */ /* 0x000e620000000a00 */
[C---:B------:R-:W-:Y:S01]  /*61c0*/  IADD3 R4, P2, R6.reuse, UR6, RZ ;  /* 0x0000000606047c10 */ /* 0x040fe2000ff5e0ff */
[----:B------:R-:W-:Y:S01]  /*61d0*/  UMOV UR5, 0x400 ;  /* 0x0000040000057882 */ /* 0x000fe20000000000 */
[----:B------:R-:W-:Y:S01]  /*61e0*/  UMOV UR16, 0x0 ;  /* 0x0000000000107882 */ /* 0x000fe20000000000 */
[----:B------:R-:W-:Y:S01]  /*61f0*/  UMOV UR17, 0x14f00000 ;  /* 0x14f0000000117882 */ /* 0x000fe20000000000 */
[----:B------:R-:W-:-:S03]  /*6200*/  LEA.HI.X.SX32 R5, R6, UR14, 0x1, P2 ;  /* 0x0000000e06057c11 */ /* 0x000fc600090f0eff */
[----:B------:R-:W2:Y:S01]  /*6210*/  S2UR UR8, SR_CgaCtaId ;  /* 0x00000000000879c3 */ /* 0x000ea20000008800 */
[----:B-1----:R-:W-:-:S04]  /*6220*/  LEA R0, P3, R4, R8, 0x2 ;  /* 0x0000000804007211 */ /* 0x002fc800078610ff */
[----:B------:R-:W-:Y:S02]  /*6230*/  LEA.HI.X R4, R4, R9, R5, 0x2, P3 ;  /* 0x0000000904047211 */ /* 0x000fe400018f1405 */
[----:B------:R-:W-:Y:S02]  /*6240*/  R2UR UR12, R0 ;  /* 0x00000000000c72ca */ /* 0x000fe400000e0000 */
[----:B------:R-:W-:Y:S01]  /*6250*/  R2UR UR13, R4 ;  /* 0x00000000040d72ca */ /* 0x000fe200000e0000 */
[----:B--2---:R-:W-:-:S03]  /*6260*/  ULEA UR5, UR8, UR5, 0x18 ;  /* 0x0000000508057291 */ /* 0x004fc6000f8ec03f */
[----:B------:R-:W-:Y:S01]  /*6270*/  UMOV UR8, 0x300 ;  /* 0x0000030000087882 */ /* 0x000fe20000000000 */
[----:B------:R-:W-:-:S09]  /*6280*/  UIADD3 UR5, UR5, 0xc000, URZ ;  /* 0x0000c00005057890 */ /* 0x000fd2000fffe03f */
[----:B------:R1:W-:Y:S02]  /*6290*/  UBLKRED.G.S.ADD.F32.RN [UR12], [UR5], UR8, desc[UR16] ;  /* 0x0000100c050073bb */ /* 0x0003e400080a1408 */
[----:B-1----:R0:W-:Y:S02]  /*62a0*/  UTMACMDFLUSH ;  /* 0x00000000000079b7 */ /* 0x0021e40000000000 */
.L_x_165:
[----:B------:R-:W-:Y:S05]  /*62b0*/  BSYNC B0 ;  /* 0x0000000000007941 */ /* 0x000fea0003800000 */
.L_x_164:
[----:B------:R-:W-:Y:S06]  /*62c0*/  BAR.SYNC.DEFER_BLOCKING 0xe, 0xa0 ;  /* 0x0382800000007b1d */ /* 0x000fec0000010000 */
[----:B------:R-:W-:Y:S04]  /*62d0*/  BSSY B0, `(.L_x_166) ;  /* 0x0000013000007945 */ /* 0x000fe80003800000 */
[----:B------:R-:W-:Y:S05]  /*62e0*/  @!P0 BRA `(.L_x_167) ;  /* 0x0000000000448947 */ /* 0x000fea0003800000 */
[----:B------:R-:W1:Y:S01]  /*62f0*/  S2UR UR13, SR_CgaCtaId ;  /* 0x00000000000d79c3 */ /* 0x000e620000008800 */
[----:B------:R-:W-:Y:S01]  /*6300*/  R2UR UR5, R6 ;  /* 0x00000000060572ca */ /* 0x000fe200000e0000 */
[----:B------:R-:W-:Y:S01]  /*6310*/  UMOV UR12, 0x400 ;  /* 0x00000400000c7882 */ /* 0x000fe20000000000 */
[----:B------:R-:W-:Y:S01]  /*6320*/  ULDC.64 UR8, c[0x0][0x2c0] ;  /* 0x0000b00000087ab9 */ /* 0x000fe20000000a00 */
[----:B------:R-:W-:-:S10]  /*6330*/  UMOV UR17, 0x14f00000 ;  /* 0x14f0000000117882 */ /* 0x000fd40000000000 */
[----:B------:R-:W-:-:S04]  /*6340*/  UIADD3 UR5, UR5, 0xc00, URZ ;  /* 0x00000c0005057890 */ /* 0x000fc8000fffe03f */
[----:B------:R-:W-:-:S04]  /*6350*/  UIADD3 UR16, UP0, UR5, UR6, URZ ;  /* 0x0000000605107290 */ /* 0x000fc8000ff1e03f */
[----:B------:R-:W-:Y:S02]  /*6360*/  ULEA.HI.X.SX32 UR5, UR5, UR14, 0x1, UP0 ;  /* 0x0000000e05057291 */ /* 0x000fe400080f0e3f */
[----:B-1----:R-:W-:Y:S02]  /*6370*/  ULEA UR12, UR13, UR12, 0x18 ;  /* 0x0000000c0d0c7291 */ /* 0x002fe4000f8ec03f */
[----:B------:R-:W-:Y:S02]  /*6380*/  ULEA UR8, UP0, UR16, UR8, 0x2 ;  /* 0x0000000810087291 */ /* 0x000fe4000f80103f */
[----:B------:R-:W-:Y:S02]  /*6390*/  UIADD3 UR12, UR12, 0xf000, URZ ;  /* 0x0000f0000c0c7890 */ /* 0x000fe4000fffe03f */
[----:B------:R-:W-:-:S03]  /*63a0*/  ULEA.HI.X UR9, UR16, UR9, UR5, 0x2, UP0 ;  /* 0x0000000910097291 */ /* 0x000fc600080f1405 */
[----:B------:R-:W-:Y:S01]  /*63b0*/  UMOV UR5, 0x300 ;  /* 0x0000030000057882 */ /* 0x000fe20000000000 */
[----:B------:R-:W-:-:S05]  /*63c0*/  UMOV UR16, 0x0 ;  /* 0x0000000000107882 */ /* 0x000fca0000000000 */
[----:B------:R1:W-:Y:S01]  /*63d0*/  UBLKRED.G.S.ADD.F32.RN [UR8], [UR12], UR5, desc[UR16] ;  /* 0x000010080c0073bb */ /* 0x0003e200080a1405 */
[----:B------:R0:W-:Y:S01]  /*63e0*/  UTMACMDFLUSH ;  /* 0x00000000000079b7 */ /* 0x0001e20000000000 */
[----:B-1----:R-:W-:-:S04]  /*63f0*/  DEPBAR.LE SB0, 0x1 ;  /* 0x000080400000791a */ /* 0x002fc80000000000 */
.L_x_167:
[----:B------:R-:W-:Y:S05]  /*6400*/  BSYNC B0 ;  /* 0x0000000000007941 */ /* 0x000fea0003800000 */
.L_x_166:
[----:B------:R-:W-:Y:S06]  /*6410*/  BAR.ARV 0xa, 0xa0 ;  /* 0x0282800000007b1d */ /* 0x000fec0000002000 */
[----:B------:R-:W-:Y:S04]  /*6420*/  BSSY B0, `(.L_x_168) ;  /* 0x0000003000007945 */ /* 0x000fe80003800000 */
[----:B------:R-:W-:Y:S05]  /*6430*/  @!P0 BRA `(.L_x_169) ;  /* 0x0000000000048947 */ /* 0x000fea0003800000 */
[----:B------:R-:W-:-:S04]  /*6440*/  DEPBAR.LE SB0, 0x0 ;  /* 0x000080000000791a */ /* 0x000fc80000000000 */
.L_x_169:
[----:B------:R-:W-:Y:S05]  /*6450*/  BSYNC B0 ;  /* 0x0000000000007941 */ /* 0x000fea0003800000 */
.L_x_168:
        /* <DEDUP_REMOVED lines=19> */
.L_x_171:
[----:B------:R-:W-:Y:S05]  /*6590*/  BSYNC B0 ;  /* 0x0000000000007941 */ /* 0x000fea0003800000 */
.L_x_170:
[----:B------:R-:W-:Y:S05]  /*65a0*/  EXIT ;  /* 0x000000000000794d */ /* 0x000fea0003800000 */
.L_x_133:
        /* <DEDUP_REMOVED lines=48> */
.L_x_213:
[----:B------:R-:W2:Y:S01]  /*68b0*/  S2R R4, SR_TID.X ;  /* 0x0000000000047919 */ /* 0x000ea20000002100 */
[----:B------:R-:W-:Y:S02]  /*68c0*/  IMAD.U32 R8, RZ, RZ, UR7 ;  /* 0x00000007ff087e24 */ /* 0x000fe4000f8e00ff */
[----:B------:R-:W-:Y:S02]  /*68d0*/  IMAD.SHL.U32 R2, R2, 0x80, RZ ;  /* 0x0000008002027824 */ /* 0x000fe400078e00ff */
[----:B------:R-:W-:Y:S02]  /*68e0*/  VIADD R8, R8, UR4 ;  /* 0x0000000408087c36 */ /* 0x000fe40008000000 */
[----:B------:R-:W-:Y:S01]  /*68f0*/  IMAD.MOV.U32 R9, RZ, RZ, 0x1 ;  /* 0x00000001ff097424 */ /* 0x000fe200078e00ff */
[----:B--2---:R-:W-:-:S04]  /*6900*/  LOP3.LUT R4, R4, 0x7f, RZ, 0xc0, !PT ;  /* 0x0000007f04047812 */ /* 0x004fc800078ec0ff */
[----:B------:R-:W-:-:S13]  /*6910*/  ISETP.NE.AND P0, PT, R4, RZ, PT ;  /* 0x000000ff0400720c */ /* 0x000fda0003f05270 */
[----:B------:R-:W-:Y:S05]  /*6920*/  @P0 BRA `(.L_x_175) ;  /* 0x0000000000180947 */ /* 0x000fea0003800000 */
[----:B------:R-:W2:Y:S01]  /*6930*/  S2R R4, SR_TID.X ;  /* 0x0000000000047919 */ /* 0x000ea20000002100 */
[----:B-1----:R-:W-:-:S04]  /*6940*/  MOV R3, 0x3100 ;  /* 0x0000310000037802 */ /* 0x002fc80000000f00 */
[----:B------:R3:W-:Y:S01]  /*6950*/  SYNCS.ARRIVE.TRANS64 RZ, [R0+URZ+0x26810], R3 ;  /* 0x0268100300ff79a7 */ /* 0x0007e2000800003f */
[----:B--2---:R-:W-:-:S13]  /*6960*/  LOP3.LUT P1, RZ, R4, 0x1f, RZ, 0xc0, !PT ;  /* 0x0000001f04ff7812 */ /* 0x004fda000782c0ff */
[----:B---3--:R-:W-:Y:S05]  /*6970*/  @!P1 BRA `(.L_x_175) ;  /* 0x0000000000049947 */ /* 0x008fea0003800000 */
[----:B------:R-:W-:Y:S01]  /*6980*/  BPT.TRAP 0x1 ;  /* 0x000000040000795c */ /* 0x000fe20000300000 */
.L_x_175:
        /* <DEDUP_REMOVED lines=95> */
[----:B------:R-:W-:Y:S01]  /*6f80*/  R2UR UR21, R12 ;  /* 0x000000000c1572ca */ /* 0x000fe200000e0000 */
[----:B------:R-:W-:Y:S01]  /*6f90*/  IMAD.MOV.U32 R12, RZ, RZ, RZ ;  /* 0x000000ffff0c7224 */ /* 0x000fe200078e00ff */
[----:B---3--:R-:W-:Y:S02]  /*6fa0*/  UIADD3 UR48, UR8, 0x3000, URZ ;  /* 0x0000300008307890 */ /* 0x008fe4000fffe03f */
[----:B------:R-:W-:Y:S01]  /*6fb0*/  UIADD3 UR8, UR8, 0xa000, URZ ;  /* 0x0000a00008087890 */ /* 0x000fe2000fffe03f */
[----:B------:R-:W-:-:S08]  /*6fc0*/  UMOV UR50, 0x30 ;  /* 0x0000003000327882 */ /* 0x000fd00000000000 */
        /* <DEDUP_REMOVED lines=14> */
[----:B------:R-:W-:Y:S01]  /*70b0*/  IMAD.MOV.U32 R12, RZ, RZ, RZ ;  /* 0x000000ffff0c7224 */ /* 0x000fe200078e00ff */
[----:B------:R-:W-:Y:S02]  /*70c0*/  MOV R16, RZ ;  /* 0x000000ff00107202 */ /* 0x000fe40000000f00 */
        /* <DEDUP_REMOVED lines=11> */
.L_x_186:
[----:B------:R-:W-:-:S04]  /*7180*/  SHF.L.U32 R20, R9, 0x1f, RZ ;  /* 0x0000001f09147819 */ /* 0x000fc800000006ff */
[----:B-1----:R-:W1:Y:S02]  /*7190*/  SYNCS.PHASECHK.TRANS64.TRYWAIT P1, [R0+URZ+0x26840], R20 ;  /* 0x02684014000075a7 */ /* 0x002e64000802017f */
[----:B-123--:R-:W-:Y:S05]  /*71a0*/  @!P1 BRA `(.L_x_178) ;  /* 0x0000001800889947 */ /* 0x00efea0003800000 */
.L_x_214:
[----:B------:R-:W-:Y:S05]  /*71b0*/  @P0 BRA `(.L_x_179) ;  /* 0x0000000000140947 */ /* 0x000fea0003800000 */
[----:B------:R-:W-:Y:S01]  /*71c0*/  ISETP.NE.AND P1, PT, R13, RZ, PT ;  /* 0x000000ff0d00720c */ /* 0x000fe20003f25270 */
[----:B------:R-:W-:-:S04]  /*71d0*/  IMAD.MOV.U32 R3, RZ, RZ, 0x3100 ;  /* 0x00003100ff037424 */ /* 0x000fc800078e00ff */
[----:B------:R2:W-:Y:S08]  /*71e0*/  SYNCS.ARRIVE.TRANS64 RZ, [R0+URZ+0x26830], R3 ;  /* 0x0268300300ff79a7 */ /* 0x0005f0000800003f */
[----:B------:R-:W-:Y:S05]  /*71f0*/  @!P1 BRA `(.L_x_179) ;  /* 0x0000000000049947 */ /* 0x000fea0003800000 */
[----:B------:R-:W-:Y:S01]  /*7200*/  BPT.TRAP 0x1 ;  /* 0x000000040000795c */ /* 0x000fe20000300000 */
.L_x_179:
[----:B------:R-:W2:Y:S01]  /*7210*/  LDC.64 R14, c[0x0][0x728] ;  /* 0x0001ca00ff0e7b82 */ /* 0x000ea20000000a00 */
[----:B------:R-:W-:Y:S01]  /*7220*/  IMAD.SHL.U32 R19, R16, 0x40, RZ ;  /* 0x0000004010137824 */ /* 0x000fe200078e00ff */
[----:B------:R-:W-:Y:S01]  /*7230*/  R2UR UR22, R0 ;  /* 0x00000000001672ca */ /* 0x000fe200000e0000 */
[----:B------:R-:W-:Y:S01]  /*7240*/  IMAD.MOV.U32 R10, RZ, RZ, R6 ;  /* 0x000000ffff0a7224 */ /* 0x000fe200078e0006 */
[----:B------:R-:W-:Y:S01]  /*7250*/  UMOV UR10, 0x0 ;  /* 0x00000000000a7882 */ /* 0x000fe20000000000 */
[----:B------:R-:W-:Y:S01]  /*7260*/  IMAD.MOV.U32 R11, RZ, RZ, R7 ;  /* 0x000000ffff0b7224 */ /* 0x000fe200078e0007 */
[C---:B------:R-:W-:Y:S01]  /*7270*/  IADD3 R2, P1, R19.reuse, UR6, RZ ;  /* 0x0000000613027c10 */ /* 0x040fe2000ff3e0ff */
[----:B------:R-:W-:Y:S01]  /*7280*/  UMOV UR11, 0x14f00000 ;  /* 0x14f00000000b7882 */ /* 0x000fe20000000000 */
[----:B------:R-:W-:Y:S01]  /*7290*/  R2UR UR19, R19 ;  /* 0x00000000131372ca */ /* 0x000fe200000e0000 */
[----:B------:R-:W-:Y:S01]  /*72a0*/  UMOV UR18, URZ ;  /* 0x0000003f00127c82 */ /* 0x000fe20008000000 */
[----:B------:R-:W-:Y:S01]  /*72b0*/  UMOV UR34, 0x20 ;  /* 0x0000002000227882 */ /* 0x000fe20000000000 */
[----:B------:R-:W-:Y:S01]  /*72c0*/  UMOV UR36, UR20 ;  /* 0x0000001400247c82 */ /* 0x000fe20008000000 */
[----:B------:R-:W-:Y:S01]  /*72d0*/  UMOV UR37, UR21 ;  /* 0x0000001500257c82 */ /* 0x000fe20008000000 */
[----:B------:R-:W-:Y:S01]  /*72e0*/  UMOV UR26, 0x40 ;  /* 0x00000040001a7882 */ /* 0x000fe20000000000 */
[----:B------:R-:W-:Y:S01]  /*72f0*/  UMOV UR28, UR20 ;  /* 0x00000014001c7c82 */ /* 0x000fe20008000000 */
[----:B------:R-:W-:-:S02]  /*7300*/  UIADD3 UR17, UR22, 0x26830, URZ ;  /* 0x0002683016117890 */ /* 0x000fc4000fffe03f */
[----:B------:R-:W-:Y:S02]  /*7310*/  UIADD3 UR16, UR22, 0x18000, URZ ;  /* 0x0001800016107890 */ /* 0x000fe4000fffe03f */
[----:B------:R-:W-:Y:S02]  /*7320*/  UIADD3 UR32, UR22, 0x19000, URZ ;  /* 0x0001900016207890 */ /* 0x000fe4000fffe03f */
[----:B------:R-:W-:Y:S02]  /*7330*/  UIADD3 UR24, UR22, 0x1a000, URZ ;  /* 0x0001a00016187890 */ /* 0x000fe4000fffe03f */
[----:B------:R-:W-:Y:S01]  /*7340*/  UIADD3 UR22, UR22, 0x1e200, URZ ;  /* 0x0001e20016167890 */ /* 0x000fe2000fffe03f */
[----:B--2---:R-:W-:Y:S01]  /*7350*/  LEA R3, P2, R2, R14, 0x2 ;  /* 0x0000000e02037211 */ /* 0x004fe200078410ff */
[----:B------:R-:W-:Y:S01]  /*7360*/  UMOV UR33, UR17 ;  /* 0x0000001100217c82 */ /* 0x000fe20008000000 */
[----:B------:R-:W-:Y:S01]  /*7370*/  UMOV UR35, UR19 ;  /* 0x0000001300237c82 */ /* 0x000fe20008000000 */
[----:B------:R-:W-:Y:S01]  /*7380*/  UMOV UR29, UR21 ;  /* 0x00000015001d7c82 */ /* 0x000fe20008000000 */
[----:B------:R-:W-:Y:S01]  /*7390*/  R2UR UR30, R3 ;  /* 0x00000000031e72ca */ /* 0x000fe200000e0000 */
[----:B------:R-:W-:Y:S01]  /*73a0*/  UMOV UR25, UR17 ;  /* 0x0000001100197c82 */ /* 0x000fe20008000000 */
[----:B------:R-:W-:Y:S01]  /*73b0*/  LEA.HI.X.SX32 R3, R19, R8, 0x1, P1 ;  /* 0x0000000813037211 */ /* 0x000fe200008f0eff */
[----:B------:R-:W-:Y:S01]  /*73c0*/  UMOV UR27, UR19 ;  /* 0x00000013001b7c82 */ /* 0x000fe20008000000 */
[----:B------:R-:W-:Y:S01]  /*73d0*/  IADD3 R4, P1, R10, 0x1f0, RZ ;  /* 0x000001f00a047810 */ /* 0x000fe20007f3e0ff */
[----:B------:R-:W-:Y:S01]  /*73e0*/  UMOV UR5, 0x10 ;  /* 0x0000001000057882 */ /* 0x000fe20000000000 */
[----:B------:R-:W-:Y:S01]  /*73f0*/  LEA.HI.X R2, R2, R15, R3, 0x2, P2 ;  /* 0x0000000f02027211 */ /* 0x000fe200010f1403 */
[----:B------:R-:W-:Y:S01]  /*7400*/  UMOV UR23, UR17 ;  /* 0x0000001100177c82 */ /* 0x000fe20008000000 */
        /* <DEDUP_REMOVED lines=8> */
[----:B------:R-:W3:Y:S02]  /*7490*/  SYNCS.PHASECHK.TRANS64.TRYWAIT P1, [R0+URZ+0x26828], R20 ;  /* 0x02682814000075a7 */ /* 0x000ee4000802017f */
[----:B--23--:R-:W-:Y:S05]  /*74a0*/  @!P1 BRA `(.L_x_180) ;  /* 0x0000001400dc9947 */ /* 0x00cfea0003800000 */
.L_x_215:
[----:B------:R-:W-:Y:S05]  /*74b0*/  @P0 BRA `(.L_x_181) ;  /* 0x0000000000140947 */ /* 0x000fea0003800000 */
[----:B------:R-:W-:Y:S01]  /*74c0*/  ISETP.NE.AND P1, PT, R13, RZ, PT ;  /* 0x000000ff0d00720c */ /* 0x000fe20003f25270 */
[----:B------:R-:W-:-:S04]  /*74d0*/  IMAD.MOV.U32 R3, RZ, RZ, 0x3100 ;  /* 0x00003100ff037424 */ /* 0x000fc800078e00ff */
[----:B------:R3:W-:Y:S08]  /*74e0*/  SYNCS.ARRIVE.TRANS64 RZ, [R0+URZ+0x26818], R3 ;  /* 0x0268180300ff79a7 */ /* 0x0007f0000800003f */
[----:B------:R-:W-:Y:S05]  /*74f0*/  @!P1 BRA `(.L_x_181) ;  /* 0x0000000000049947 */ /* 0x000fea0003800000 */
[----:B------:R-:W-:Y:S01]  /*7500*/  BPT.TRAP 0x1 ;  /* 0x000000040000795c */ /* 0x000fe20000300000 */
.L_x_181:
        /* <DEDUP_REMOVED lines=34> */
.L_x_216:
[----:B-123--:R-:W-:Y:S01]  /*7730*/  SHF.R.S32.HI R20, RZ, 0x1f, R19 ;  /* 0x0000001fff147819 */ /* 0x00efe20000011413 */
[----:B------:R-:W-:Y:S06]  /*7740*/  @P0 BRA `(.L_x_183) ;  /* 0x0000000000140947 */ /* 0x000fec0003800000 */
[----:B------:R-:W-:Y:S02]  /*7750*/  ISETP.NE.AND P1, PT, R13, RZ, PT ;  /* 0x000000ff0d00720c */ /* 0x000fe40003f25270 */
[----:B------:R-:W-:-:S04]  /*7760*/  MOV R21, 0x3100 ;  /* 0x0000310000157802 */ /* 0x000fc80000000f00 */
[----:B------:R1:W-:Y:S07]  /*7770*/  SYNCS.ARRIVE.TRANS64 RZ, [R0+URZ+0x26838], R21 ;  /* 0x0268381500ff79a7 */ /* 0x0003ee000800003f */
[----:B------:R-:W-:Y:S05]  /*7780*/  @!P1 BRA `(.L_x_183) ;  /* 0x0000000000049947 */ /* 0x000fea0003800000 */
[----:B------:R-:W-:Y:S01]  /*7790*/  BPT.TRAP 0x1 ;  /* 0x000000040000795c */ /* 0x000fe20000300000 */
.L_x_183:
        /* <DEDUP_REMOVED lines=38> */
.L_x_218:
[----:B------:R-:W-:Y:S05]  /*7a00*/  @P0 BRA `(.L_x_185) ;  /* 0x0000000000140947 */ /* 0x000fea0003800000 */
[----:B------:R-:W-:Y:S01]  /*7a10*/  ISETP.NE.AND P1, PT, R13, RZ, PT ;  /* 0x000000ff0d00720c */ /* 0x000fe20003f25270 */
[----:B--2---:R-:W-:-:S04]  /*7a20*/  IMAD.MOV.U32 R5, RZ, RZ, 0x3100 ;  /* 0x00003100ff057424 */ /* 0x004fc800078e00ff */
[----:B------:R3:W-:Y:S08]  /*7a30*/  SYNCS.ARRIVE.TRANS64 RZ, [R0+URZ+0x26810], R5 ;  /* 0x0268100500ff79a7 */ /* 0x0007f0000800003f */
[----:B------:R-:W-:Y:S05]  /*7a40*/  @!P1 BRA `(.L_x_185) ;  /* 0x0000000000049947 */ /* 0x000fea0003800000 */
[----:B------:R-:W-:Y:S01]  /*7a50*/  BPT.TRAP 0x1 ;  /* 0x000000040000795c */ /* 0x000fe20000300000 */
.L_x_185:
[----:B------:R-:W-:Y:S01]  /*7a60*/  R2UR UR5, R16 ;  /* 0x00000000100572ca */ /* 0x000fe200000e0000 */
[----:B------:R-:W-:Y:S01]  /*7a70*/  VIADD R18, R18, 0xfffffffe ;  /* 0xfffffffe12127836 */ /* 0x000fe20000000000 */
[----:B------:R-:W-:Y:S01]  /*7a80*/  R2UR UR16, R0 ;  /* 0x00000000001072ca */ /* 0x000fe200000e0000 */
[----:B------:R-:W-:Y:S01]  /*7a90*/  UMOV UR22, 0x0 ;  /* 0x0000000000167882 */ /* 0x000fe20000000000 */
[----:B------:R-:W-:Y:S01]  /*7aa0*/  R2UR UR10, R2 ;  /* 0x00000000020a72ca */ /* 0x000fe200000e0000 */
[----:B------:R-:W-:Y:S01]  /*7ab0*/  UMOV UR23, 0x14f00000 ;  /* 0x14f0000000177882 */ /* 0x000fe20000000000 */
[----:B------:R-:W-:Y:S01]  /*7ac0*/  R2UR UR11, R3 ;  /* 0x00000000030b72ca */ /* 0x000fe200000e0000 */
[----:B------:R-:W-:Y:S01]  /*7ad0*/  UMOV UR34, URZ ;  /* 0x0000003f00227c82 */ /* 0x000fe20008000000 */
[----:B------:R-:W-:Y:S01]  /*7ae0*/  ISETP.NE.AND P1, PT, R18, RZ, PT ;  /* 0x000000ff1200720c */ /* 0x000fe20003f25270 */
[----:B------:R-:W-:Y:S01]  /*7af0*/  UMOV UR36, UR20 ;  /* 0x0000001400247c82 */ /* 0x000fe20008000000 */
[----:B------:R-:W-:Y:S01]  /*7b00*/  UMOV UR37, UR21 ;  /* 0x0000001500257c82 */ /* 0x000fe20008000000 */
[----:B------:R-:W-:Y:S01]  /*7b10*/  UMOV UR26, 0x20 ;  /* 0x00000020001a7882 */ /* 0x000fe20000000000 */
[----:B------:R-:W-:Y:S01]  /*7b20*/  UMOV UR28, UR20 ;  /* 0x00000014001c7c82 */ /* 0x000fe20008000000 */
        /* <DEDUP_REMOVED lines=23> */
.L_x_177:
[----:B------:R-:W-:-:S13]  /*7ca0*/  ISETP.NE.AND P1, PT, R17, RZ, PT ;  /* 0x000000ff1100720c */ /* 0x000fda0003f25270 */
[----:B------:R-:W-:Y:S05]  /*7cb0*/  @!P1 BRA `(.L_x_176) ;  /* 0x0000000400609947 */ /* 0x000fea0003800000 */
[----:B------:R-:W-:-:S04]  /*7cc0*/  SHF.L.U32 R7, R9, 0x1f, RZ ;  /* 0x0000001f09077819 */ /* 0x000fc800000006ff */
[----:B------:R-:W2:Y:S02]  /*7cd0*/  SYNCS.PHASECHK.TRANS64.TRYWAIT P1, [R0+URZ+0x26840], R7 ;  /* 0x02684007000075a7 */ /* 0x000ea4000802017f */
[----:B--2---:R-:W-:Y:S05]  /*7ce0*/  @!P1 BRA `(.L_x_187) ;  /* 0x00000010000c9947 */ /* 0x004fea0003800000 */
.L_x_219:
[----:B------:R-:W-:Y:S05]  /*7cf0*/  @P0 BRA `(.L_x_188) ;  /* 0x0000000000140947 */ /* 0x000fea0003800000 */
[----:B------:R-:W-:Y:S01]  /*7d00*/  ISETP.NE.AND P1, PT, R13, RZ, PT ;  /* 0x000000ff0d00720c */ /* 0x000fe20003f25270 */
[----:B------:R-:W-:-:S04]  /*7d10*/  IMAD.MOV.U32 R5, RZ, RZ, 0x3100 ;  /* 0x00003100ff057424 */ /* 0x000fc800078e00ff */
[----:B------:R3:W-:Y:S08]  /*7d20*/  SYNCS.ARRIVE.TRANS64 RZ, [R0+URZ+0x26830], R5 ;  /* 0x0268300500ff79a7 */ /* 0x0007f0000800003f */
[----:B------:R-:W-:Y:S05]  /*7d30*/  @!P1 BRA `(.L_x_188) ;  /* 0x0000000000049947 */ /* 0x000fea0003800000 */
[----:B------:R-:W-:Y:S01]  /*7d40*/  BPT.TRAP 0x1 ;  /* 0x000000040000795c */ /* 0x000fe20000300000 */
.L_x_188:
        /* <DEDUP_REMOVED lines=40> */
.L_x_220:
[----:B------:R-:W-:Y:S05]  /*7fd0*/  @P0 BRA `(.L_x_190) ;  /* 0x0000000000140947 */ /* 0x000fea0003800000 */
[----:B------:R-:W-:Y:S01]  /*7fe0*/  ISETP.NE.AND P0, PT, R13, RZ, PT ;  /* 0x000000ff0d00720c */ /* 0x000fe20003f05270 */
[----:B------:R-:W-:-:S04]  /*7ff0*/  IMAD.MOV.U32 R5, RZ, RZ, 0x3100 ;  /* 0x00003100ff057424 */ /* 0x000fc800078e00ff */
[----:B------:R4:W-:Y:S08]  /*8000*/  SYNCS.ARRIVE.TRANS64 RZ, [R0+URZ+0x26818], R5 ;  /* 0x0268180500ff79a7 */ /* 0x0009f0000800003f */
[----:B------:R-:W-:Y:S05]  /*8010*/  @!P0 BRA `(.L_x_190) ;  /* 0x0000000000048947 */ /* 0x000fea0003800000 */
[----:B------:R-:W-:Y:S01]  /*8020*/  BPT.TRAP 0x1 ;  /* 0x000000040000795c */ /* 0x000fe20000300000 */
.L_x_190:
        /* <DEDUP_REMOVED lines=33> */
.L_x_176:
[----:B------:R-:W4:Y:S01]  /*8240*/  S2R R2, SR_TID.X ;  /* 0x0000000000027919 */ /* 0x000f220000002100 */
[----:B------:R-:W-:Y:S02]  /*8250*/  LEA R3, R12, R0, 0x3 ;  /* 0x000000000c037211 */ /* 0x000fe400078e18ff */
[----:B----4-:R-:W-:Y:S02]  /*8260*/  LOP3.LUT R4, R2, 0x7f, RZ, 0xc0, !PT ;  /* 0x0000007f02047812 */ /* 0x010fe400078ec0ff */
[----:B------:R-:W-:Y:S02]  /*8270*/  SHF.L.U32 R2, R9, 0x1f, RZ ;  /* 0x0000001f09027819 */ /* 0x000fe400000006ff */
[----:B------:R-:W-:Y:S02]  /*8280*/  ISETP.NE.AND P1, PT, R4, RZ, PT ;  /* 0x000000ff0400720c */ /* 0x000fe40003f25270 */
[----:B------:R-:W4:Y:S02]  /*8290*/  SYNCS.PHASECHK.TRANS64.TRYWAIT P0, [R3+URZ+0x26840], R2 ;  /* 0x02684002030075a7 */ /* 0x000f24000800017f */
[----:B----4-:R-:W-:Y:S09]  /*82a0*/  @!P0 BRA `(.L_x_191) ;  /* 0x0000000800c48947 */ /* 0x010ff20003800000 */
.L_x_221:
[----:B------:R-:W-:Y:S05]  /*82b0*/  @P1 BRA `(.L_x_192) ;  /* 0x0000000000181947 */ /* 0x000fea0003800000 */
[----:B------:R-:W5:Y:S01]  /*82c0*/  S2R R4, SR_TID.X ;  /* 0x0000000000047919 */ /* 0x000f620000002100 */
[----:B----4-:R-:W-:-:S04]  /*82d0*/  IMAD.MOV.U32 R2, RZ, RZ, 0x3100 ;  /* 0x00003100ff027424 */ /* 0x010fc800078e00ff */
[----:B------:R4:W-:Y:S01]  /*82e0*/  SYNCS.ARRIVE.TRANS64 RZ, [R3+URZ+0x26830], R2 ;  /* 0x0268300203ff79a7 */ /* 0x0009e2000800003f */
[----:B-----5:R-:W-:-:S13]  /*82f0*/  LOP3.LUT P0, RZ, R4, 0x1f, RZ, 0xc0, !PT ;  /* 0x0000001f04ff7812 */ /* 0x020fda000780c0ff */
[----:B----4-:R-:W-:Y:S05]  /*8300*/  @!P0 BRA `(.L_x_192) ;  /* 0x0000000000048947 */ /* 0x010fea0003800000 */
[----:B------:R-:W-:Y:S01]  /*8310*/  BPT.TRAP 0x1 ;  /* 0x000000040000795c */ /* 0x000fe20000300000 */
.L_x_192:
        /* <DEDUP_REMOVED lines=47> */
.L_x_173:
[----:B------:R-:W-:Y:S05]  /*8610*/  BSYNC B0 ;  /* 0x0000000000007941 */ /* 0x000fea0003800000 */
.L_x_172:
[----:B------:R-:W-:-:S03]  /*8620*/  UMOV UR5, 0xffffffff ;  /* 0xffffffff00057882 */ /* 0x000fc60000000000 */
[----:B------:R-:W-:Y:S05]  /*8630*/  BRA.DIV UR5, `(.L_x_193) ;  /* 0x0000000605f47947 */ /* 0x000fea000b800000 */
[----:B------:R-:W-:-:S13]  /*8640*/  ELECT P0, URZ, PT ;  /* 0x00000000003f782f */ /* 0x000fda0003800000 */
.L_x_224:
[----:B------:R-:W-:Y:S04]  /*8650*/  BSSY B0, `(.L_x_194) ;  /* 0x0000023000007945 */ /* 0x000fe80003800000 */
[----:B------:R-:W-:Y:S05]  /*8660*/  @!P0 BRA `(.L_x_195) ;  /* 0x0000000000848947 */ /* 0x000fea0003800000 */
[----:B------:R-:W-:-:S06]  /*8670*/  ULOP3.LUT UR5, UR38, 0x2, URZ, 0xfc, !UPT ;  /* 0x0000000226057892 */ /* 0x000fcc000f8efc3f */
[----:B------:R-:W-:-:S05]  /*8680*/  IMAD.U32 R2, RZ, RZ, UR5 ;  /* 0x00000005ff027e24 */ /* 0x000fca000f8e00ff */
[----:B------:R-:W-:-:S13]  /*8690*/  ISETP.NE.AND P0, PT, R2, 0x3, PT ;  /* 0x000000030200780c */ /* 0x000fda0003f05270 */
[----:B------:R-:W-:Y:S05]  /*86a0*/  @!P0 BRA `(.L_x_196) ;  /* 0x0000000000048947 */ /* 0x000fea0003800000 */
[----:B------:R-:W-:Y:S01]  /*86b0*/  BPT.TRAP 0x1 ;  /* 0x000000040000795c */ /* 0x000fe20000300000 */
.L_x_196:
        /* <DEDUP_REMOVED lines=15> */
.L_x_225:
[----:B------:R-:W2:Y:S02]  /*87b0*/  SYNCS.PHASECHK.TRANS64.TRYWAIT P1, [R3+URZ], R2 ;  /* 0x00000002030075a7 */ /* 0x000ea4000802017f */
[----:B--2---:R-:W-:Y:S05]  /*87c0*/  @!P1 BRA `(.L_x_198) ;  /* 0x0000000400c89947 */ /* 0x004fea0003800000 */
.L_x_226:
[----:B------:R-:W-:Y:S05]  /*87d0*/  @!P0 BRA `(.L_x_199) ;  /* 0x0000000000048947 */ /* 0x000fea0003800000 */
[----:B------:R-:W-:Y:S01]  /*87e0*/  BPT.TRAP 0x1 ;  /* 0x000000040000795c */ /* 0x000fe20000300000 */
.L_x_199:
[----:B--2---:R-:W-:-:S04]  /*87f0*/  VIADD R3, R7, 0x26840 ;  /* 0x0002684007037836 */ /* 0x004fc80000000000 */
[----:B------:R-:W-:-:S04]  /*8800*/  IMAD R0, R0, 0x8, R3 ;  /* 0x0000000800007824 */ /* 0x000fc800078e0203 */
[----:B------:R-:W2:Y:S02]  /*8810*/  SYNCS.PHASECHK.TRANS64.TRYWAIT P0, [R0+URZ], R5 ;  /* 0x00000005000075a7 */ /* 0x000ea4000800017f */
[----:B--2---:R-:W-:Y:S05]  /*8820*/  @!P0 BRA `(.L_x_200) ;  /* 0x0000000400c48947 */ /* 0x004fea0003800000 */
.L_x_227:
[----:B------:R-:W-:-:S07]  /*8830*/  LEA R3, R4, R3, 0x3 ;  /* 0x0000000304037211 */ /* 0x000fce00078e18ff */
.L_x_201:
[----:B---3--:R3:W4:Y:S02]  /*8840*/  SYNCS.PHASECHK.TRANS64.TRYWAIT P0, [R3+URZ], R2 ;  /* 0x00000002030075a7 */ /* 0x008724000800017f */
[----:B----4-:R-:W-:Y:S05]  /*8850*/  @!P0 NANOSLEEP.SYNCS 0x989680 ;  /* 0x009896800000895d */ /* 0x010fea0003900000 */
[----:B------:R-:W4:Y:S02]  /*8860*/  @!P0 SYNCS.PHASECHK.TRANS64 P0, [R3+URZ], R2 ;  /* 0x00000002030085a7 */ /* 0x000f24000800007f */
[----:B----4-:R-:W-:Y:S05]  /*8870*/  @!P0 BRA `(.L_x_201) ;  /* 0xfffffffc00f08947 */ /* 0x010fea000383ffff */
.L_x_195:
[----:B------:R-:W-:Y:S05]  /*8880*/  BSYNC B0 ;  /* 0x0000000000007941 */ /* 0x000fea0003800000 */
.L_x_194:
[----:B------:R-:W-:Y:S05]  /*8890*/  EXIT ;  /* 0x000000000000794d */ /* 0x000fea0003800000 */
.L_x_111:
[----:B------:R-:W-:Y:S02]  /*88a0*/  IMAD.MOV.U32 R13, RZ, RZ, R120 ;  /* 0x000000ffff0d7224 */ /* 0x000fe400078e0078 */
[----:B------:R-:W-:Y:S02]  /*88b0*/  IMAD.MOV.U32 R12, RZ, RZ, RZ ;  /* 0x000000ffff0c7224 */ /* 0x000fe400078e00ff */
[----:B------:R-:W-:Y:S02]  /*88c0*/  IMAD.MOV.U32 R11, RZ, RZ, 0x1f ;  /* 0x0000001fff0b7424 */ /* 0x000fe400078e00ff */
[----:B------:R-:W-:-:S07]  /*88d0*/  IMAD.MOV.U32 R15, RZ, RZ, -0x1 ;  /* 0xffffffffff0f7424 */ /* 0x000fce00078e00ff */
[----:B------:R-:W-:Y:S05]  /*88e0*/  WARPSYNC.COLLECTIVE R15, `(.L_x_202) ;  /* 0x000000000f087348 */ /* 0x000fea0003c00000 */
[----:B------:R1:W2:Y:S02]  /*88f0*/  SHFL.IDX P6, R14, R13, R12, R11 ;  /* 0x0000000c0d0e7389 */ /* 0x0002a400000c000b */
[----:B-12---:R-:W-:Y:S01]  /*8900*/  ENDCOLLECTIVE ;  /* 0x000000000000791b */ /* 0x006fe20003800000 */
.L_x_202:
[----:B------:R-:W-:Y:S05]  /*8910*/  BRA `(.L_x_203) ;  /* 0xffffff8000987947 */ /* 0x000fea000383ffff */
.L_x_113:
[----:B--2---:R2:W3:Y:S02]  /*8920*/  SYNCS.PHASECHK.TRANS64.TRYWAIT P0, [R16+URZ+0x26800], R7 ;  /* 0x02680007100075a7 */ /* 0x0044e4000800017f */
[----:B---3--:R-:W-:Y:S05]  /*8930*/  @!P0 NANOSLEEP.SYNCS 0x989680 ;  /* 0x009896800000895d */ /* 0x008fea0003900000 */
[----:B------:R-:W3:Y:S02]  /*8940*/  @!P0 SYNCS.PHASECHK.TRANS64 P0, [R16+URZ+0x26800], R7 ;  /* 0x02680007100085a7 */ /* 0x000ee4000800007f */
[----:B---3--:R-:W-:Y:S05]  /*8950*/  @!P0 BRA `(.L_x_113) ;  /* 0xfffffffc00f08947 */ /* 0x008fea000383ffff */
[----:B------:R-:W-:Y:S05]  /*8960*/  BRA `(.L_x_112) ;  /* 0xffffff8000d87947 */ /* 0x000fea000383ffff */
.L_x_119:
[----:B---3--:R-:W-:-:S04]  /*8970*/  IMAD.U32 R5, RZ, RZ, UR8 ;  /* 0x00000008ff057e24 */ /* 0x008fc8000f8e00ff */
[----:B------:R3:W1:Y:S03]  /*8980*/  SYNCS.PHASECHK.TRANS64.TRYWAIT P1, [R5+URZ+0x26810], R6 ;  /* 0x02681006050075a7 */ /* 0x000666000802017f */
[----:B-1----:R-:W-:Y:S05]  /*8990*/  @!P1 NANOSLEEP.SYNCS 0x989680 ;  /* 0x009896800000995d */ /* 0x002fea0003900000 */
[----:B------:R-:W1:Y:S02]  /*89a0*/  @!P1 SYNCS.PHASECHK.TRANS64 P1, [R5+URZ+0x26810], R6 ;  /* 0x02681006050095a7 */ /* 0x000e64000802007f */
[----:B-1----:R-:W-:Y:S05]  /*89b0*/  @!P1 BRA `(.L_x_119) ;  /* 0xfffffffc00ec9947 */ /* 0x002fea000383ffff */
[----:B------:R-:W-:Y:S05]  /*89c0*/  BRA `(.L_x_118) ;  /* 0xffffff8c00407947 */ /* 0x000fea000383ffff */
.L_x_123:
[----:B------:R-:W-:-:S04]  /*89d0*/  IMAD.U32 R7, RZ, RZ, UR8 ;  /* 0x00000008ff077e24 */ /* 0x000fc8000f8e00ff */
[----:B------:R1:W1:Y:S03]  /*89e0*/  SYNCS.PHASECHK.TRANS64.TRYWAIT P1, [R7+URZ+0x26830], R6 ;  /* 0x02683006070075a7 */ /* 0x000266000802017f */
[----:B-1----:R-:W-:Y:S05]  /*89f0*/  @!P1 NANOSLEEP.SYNCS 0x989680 ;  /* 0x009896800000995d */ /* 0x002fea0003900000 */
[----:B------:R-:W1:Y:S02]  /*8a00*/  @!P1 SYNCS.PHASECHK.TRANS64 P1, [R7+URZ+0x26830], R6 ;  /* 0x02683006070095a7 */ /* 0x000e64000802007f */
[----:B-1----:R-:W-:Y:S05]  /*8a10*/  @!P1 BRA `(.L_x_123) ;  /* 0xfffffffc00ec9947 */ /* 0x002fea000383ffff */
[----:B------:R-:W-:Y:S05]  /*8a20*/  BRA `(.L_x_122) ;  /* 0xffffff90004c7947 */ /* 0x000fea000383ffff */
.L_x_138:
[----:B------:R-:W-:Y:S01]  /*8a30*/  BSSY B0, `(.L_x_204) ;  /* 0x0000005000007945 */ /* 0x000fe20003800000 */
[----:B------:R-:W-:-:S07]  /*8a40*/  IMAD.MOV.U32 R15, RZ, RZ, -0x1 ;  /* 0xffffffffff0f7424 */ /* 0x000fce00078e00ff */
[----:B------:R-:W-:Y:S05]  /*8a50*/  WARPSYNC.COLLECTIVE R15, `(.L_x_205) ;  /* 0x000000000f087348 */ /* 0x000fea0003c00000 */
[----:B------:R-:W-:Y:S01]  /*8a60*/  NOP ;  /* 0x0000000000007918 */ /* 0x000fe20000000000 */
[----:B------:R-:W-:Y:S01]  /*8a70*/  ENDCOLLECTIVE ;  /* 0x000000000000791b */ /* 0x000fe20003800000 */
.L_x_205:
[----:B------:R-:W-:Y:S05]  /*8a80*/  BSYNC B0 ;  /* 0x0000000000007941 */ /* 0x000fea0003800000 */
.L_x_204:
[----:B------:R-:W-:Y:S05]  /*8a90*/  BRA `(.L_x_206) ;  /* 0xffffffcc00407947 */ /* 0x000fea000383ffff */
.L_x_150:
[----:B------:R-:W-:Y:S01]  /*8aa0*/  BSSY B0, `(.L_x_207) ;  /* 0x0000005000007945 */ /* 0x000fe20003800000 */
[----:B------:R-:W-:-:S07]  /*8ab0*/  IMAD.MOV.U32 R15, RZ, RZ, -0x1 ;  /* 0xffffffffff0f7424 */ /* 0x000fce00078e00ff */
[----:B------:R-:W-:Y:S05]  /*8ac0*/  WARPSYNC.COLLECTIVE R15, `(.L_x_208) ;  /* 0x000000000f087348 */ /* 0x000fea0003c00000 */
[----:B------:R-:W-:Y:S01]  /*8ad0*/  NOP ;  /* 0x0000000000007918 */ /* 0x000fe20000000000 */
[----:B------:R-:W-:Y:S01]  /*8ae0*/  ENDCOLLECTIVE ;  /* 0x000000000000791b */ /* 0x000fe20003800000 */
.L_x_208:
[----:B------:R-:W-:Y:S05]  /*8af0*/  BSYNC B0 ;  /* 0x0000000000007941 */ /* 0x000fea0003800000 */
.L_x_207:
[----:B------:R-:W-:Y:S05]  /*8b00*/  BRA `(.L_x_209) ;  /* 0xffffffd000587947 */ /* 0x000fea000383ffff */
.L_x_163:
[----:B------:R-:W-:Y:S01]  /*8b10*/  BSSY B0, `(.L_x_210) ;  /* 0x0000005000007945 */ /* 0x000fe20003800000 */
[----:B------:R-:W-:-:S07]  /*8b20*/  IMAD.MOV.U32 R15, RZ, RZ, -0x1 ;  /* 0xffffffffff0f7424 */ /* 0x000fce00078e00ff */
[----:B------:R-:W-:Y:S05]  /*8b30*/  WARPSYNC.COLLECTIVE R15, `(.L_x_211) ;  /* 0x000000000f087348 */ /* 0x000fea0003c00000 */
[----:B------:R-:W-:Y:S01]  /*8b40*/  NOP ;  /* 0x0000000000007918 */ /* 0x000fe20000000000 */
[----:B------:R-:W-:Y:S01]  /*8b50*/  ENDCOLLECTIVE ;  /* 0x000000000000791b */ /* 0x000fe20003800000 */
.L_x_211:
[----:B------:R-:W-:Y:S05]  /*8b60*/  BSYNC B0 ;  /* 0x0000000000007941 */ /* 0x000fea0003800000 */
.L_x_210:
[----:B------:R-:W-:Y:S05]  /*8b70*/  BRA `(.L_x_212) ;  /* 0xffffffd400747947 */ /* 0x000fea000383ffff */
.L_x_174:
[----:B-1----:R1:W2:Y:S02]  /*8b80*/  SYNCS.PHASECHK.TRANS64.TRYWAIT P0, [R0+URZ+0x26820], R3 ;  /* 0x02682003000075a7 */ /* 0x0022a4000800017f */
[----:B--2---:R-:W-:Y:S05]  /*8b90*/  @!P0 NANOSLEEP.SYNCS 0x989680 ;  /* 0x009896800000895d */ /* 0x004fea0003900000 */
[----:B------:R-:W2:Y:S02]  /*8ba0*/  @!P0 SYNCS.PHASECHK.TRANS64 P0, [R0+URZ+0x26820], R3 ;  /* 0x02682003000085a7 */ /* 0x000ea4000800007f */
[----:B--2---:R-:W-:Y:S05]  /*8bb0*/  @!P0 BRA `(.L_x_174) ;  /* 0xfffffffc00f08947 */ /* 0x004fea000383ffff */
[----:B------:R-:W-:Y:S05]  /*8bc0*/  BRA `(.L_x_213) ;  /* 0xffffffdc00387947 */ /* 0x000fea000383ffff */
.L_x_178:
[----:B-1----:R1:W2:Y:S02]  /*8bd0*/  SYNCS.PHASECHK.TRANS64.TRYWAIT P1, [R0+URZ+0x26840], R20 ;  /* 0x02684014000075a7 */ /* 0x0022a4000802017f */
[----:B--2---:R-:W-:Y:S05]  /*8be0*/  @!P1 NANOSLEEP.SYNCS 0x989680 ;  /* 0x009896800000995d */ /* 0x004fea0003900000 */
[----:B------:R-:W2:Y:S02]  /*8bf0*/  @!P1 SYNCS.PHASECHK.TRANS64 P1, [R0+URZ+0x26840], R20 ;  /* 0x02684014000095a7 */ /* 0x000ea4000802007f */
[----:B--2---:R-:W-:Y:S05]  /*8c00*/  @!P1 BRA `(.L_x_178) ;  /* 0xfffffffc00f09947 */ /* 0x004fea000383ffff */
[----:B------:R-:W-:Y:S05]  /*8c10*/  BRA `(.L_x_214) ;  /* 0xffffffe400647947 */ /* 0x000fea000383ffff */
.L_x_180:
[----:B--2---:R2:W3:Y:S02]  /*8c20*/  SYNCS.PHASECHK.TRANS64.TRYWAIT P1, [R0+URZ+0x26828], R20 ;  /* 0x02682814000075a7 */ /* 0x0044e4000802017f */
[----:B---3--:R-:W-:Y:S05]  /*8c30*/  @!P1 NANOSLEEP.SYNCS 0x989680 ;  /* 0x009896800000995d */ /* 0x008fea0003900000 */
[----:B------:R-:W3:Y:S02]  /*8c40*/  @!P1 SYNCS.PHASECHK.TRANS64 P1, [R0+URZ+0x26828], R20 ;  /* 0x02682814000095a7 */ /* 0x000ee4000802007f */
[----:B---3--:R-:W-:Y:S05]  /*8c50*/  @!P1 BRA `(.L_x_180) ;  /* 0xfffffffc00f09947 */ /* 0x008fea000383ffff */
[----:B------:R-:W-:Y:S05]  /*8c60*/  BRA `(.L_x_215) ;  /* 0xffffffe800107947 */ /* 0x000fea000383ffff */
.L_x_182:
[----:B---3--:R3:W4:Y:S02]  /*8c70*/  SYNCS.PHASECHK.TRANS64.TRYWAIT P1, [R0+URZ+0x26848], R20 ;  /* 0x02684814000075a7 */ /* 0x008724000802017f */
[----:B----4-:R-:W-:Y:S05]  /*8c80*/  @!P1 NANOSLEEP.SYNCS 0x989680 ;  /* 0x009896800000995d */ /* 0x010fea0003900000 */
[----:B------:R-:W4:Y:S02]  /*8c90*/  @!P1 SYNCS.PHASECHK.TRANS64 P1, [R0+URZ+0x26848], R20 ;  /* 0x02684814000095a7 */ /* 0x000f24000802007f */
[----:B----4-:R-:W-:Y:S05]  /*8ca0*/  @!P1 BRA `(.L_x_182) ;  /* 0xfffffffc00f09947 */ /* 0x010fea000383ffff */
[----:B------:R-:W-:Y:S05]  /*8cb0*/  BRA `(.L_x_216) ;  /* 0xffffffe8009c7947 */ /* 0x000fea000383ffff */
.L_x_184:
[----:B------:R-:W-:-:S07]  /*8cc0*/  SHF.L.U32 R5, R9, 0x1f, RZ ;  /* 0x0000001f09057819 */ /* 0x000fce00000006ff */
.L_x_217:
[----:B--2---:R2:W3:Y:S02]  /*8cd0*/  SYNCS.PHASECHK.TRANS64.TRYWAIT P1, [R0+URZ+0x26820], R5 ;  /* 0x02682005000075a7 */ /* 0x0044e4000802017f */
[----:B---3--:R-:W-:Y:S05]  /*8ce0*/  @!P1 NANOSLEEP.SYNCS 0x989680 ;  /* 0x009896800000995d */ /* 0x008fea0003900000 */
[----:B------:R-:W3:Y:S02]  /*8cf0*/  @!P1 SYNCS.PHASECHK.TRANS64 P1, [R0+URZ+0x26820], R5 ;  /* 0x02682005000095a7 */ /* 0x000ee4000802007f */
[----:B---3--:R-:W-:Y:S05]  /*8d00*/  @!P1 BRA `(.L_x_217) ;  /* 0xfffffffc00f09947 */ /* 0x008fea000383ffff */
[----:B------:R-:W-:Y:S05]  /*8d10*/  BRA `(.L_x_218) ;  /* 0xffffffec00387947 */ /* 0x000fea000383ffff */
.L_x_187:
[----:B--2---:R2:W3:Y:S02]  /*8d20*/  SYNCS.PHASECHK.TRANS64.TRYWAIT P1, [R0+URZ+0x26840], R7 ;  /* 0x02684007000075a7 */ /* 0x0044e4000802017f */
[----:B---3--:R-:W-:Y:S05]  /*8d30*/  @!P1 NANOSLEEP.SYNCS 0x989680 ;  /* 0x009896800000995d */ /* 0x008fea0003900000 */
[----:B------:R-:W3:Y:S02]  /*8d40*/  @!P1 SYNCS.PHASECHK.TRANS64 P1, [R0+URZ+0x26840], R7 ;  /* 0x02684007000095a7 */ /* 0x000ee4000802007f */
[----:B---3--:R-:W-:Y:S05]  /*8d50*/  @!P1 BRA `(.L_x_187) ;  /* 0xfffffffc00f09947 */ /* 0x008fea000383ffff */
[----:B------:R-:W-:Y:S05]  /*8d60*/  BRA `(.L_x_219) ;  /* 0xffffffec00e07947 */ /* 0x000fea000383ffff */
.L_x_189:
[----:B---3--:R3:W4:Y:S02]  /*8d70*/  SYNCS.PHASECHK.TRANS64.TRYWAIT P1, [R0+URZ+0x26828], R7 ;  /* 0x02682807000075a7 */ /* 0x008724000802017f */
[----:B----4-:R-:W-:Y:S05]  /*8d80*/  @!P1 NANOSLEEP.SYNCS 0x989680 ;  /* 0x009896800000995d */ /* 0x010fea0003900000 */
[----:B------:R-:W4:Y:S02]  /*8d90*/  @!P1 SYNCS.PHASECHK.TRANS64 P1, [R0+URZ+0x26828], R7 ;  /* 0x02682807000095a7 */ /* 0x000f24000802007f */
[----:B----4-:R-:W-:Y:S05]  /*8da0*/  @!P1 BRA `(.L_x_189) ;  /* 0xfffffffc00f09947 */ /* 0x010fea000383ffff */
[----:B------:R-:W-:Y:S05]  /*8db0*/  BRA `(.L_x_220) ;  /* 0xfffffff000847947 */ /* 0x000fea000383ffff */
.L_x_191:
[----:B----4-:R4:W1:Y:S02]  /*8dc0*/  SYNCS.PHASECHK.TRANS64.TRYWAIT P0, [R3+URZ+0x26840], R2 ;  /* 0x02684002030075a7 */ /* 0x010864000800017f */
[----:B-1----:R-:W-:Y:S05]  /*8dd0*/  @!P0 NANOSLEEP.SYNCS 0x989680 ;  /* 0x009896800000895d */ /* 0x002fea0003900000 */
[----:B------:R-:W1:Y:S02]  /*8de0*/  @!P0 SYNCS.PHASECHK.TRANS64 P0, [R3+URZ+0x26840], R2 ;  /* 0x02684002030085a7 */ /* 0x000e64000800007f */
[----:B-1----:R-:W-:Y:S05]  /*8df0*/  @!P0 BRA `(.L_x_191) ;  /* 0xfffffffc00f08947 */ /* 0x002fea000383ffff */
[----:B------:R-:W-:Y:S05]  /*8e00*/  BRA `(.L_x_221) ;  /* 0xfffffff400287947 */ /* 0x000fea000383ffff */
.L_x_193:
[----:B------:R-:W-:Y:S01]  /*8e10*/  BSSY B0, `(.L_x_222) ;  /* 0x0000006000007945 */ /* 0x000fe20003800000 */
[----:B------:R-:W-:-:S07]  /*8e20*/  IMAD.MOV.U32 R15, RZ, RZ, -0x1 ;  /* 0xffffffffff0f7424 */ /* 0x000fce00078e00ff */
[----:B------:R-:W-:Y:S05]  /*8e30*/  WARPSYNC.COLLECTIVE R15, `(.L_x_223) ;  /* 0x000000000f0c7348 */ /* 0x000fea0003c00000 */
[----:B------:R-:W-:Y:S02]  /*8e40*/  ELECT P6, UR62, PT ;  /* 0x00000000003e782f */ /* 0x000fe400038c0000 */
[----:B------:R-:W-:Y:S01]  /*8e50*/  MOV R14, UR62 ;  /* 0x0000003e000e7c02 */ /* 0x000fe20008000f00 */
[----:B------:R-:W-:Y:S10]  /*8e60*/  ENDCOLLECTIVE ;  /* 0x000000000000791b */ /* 0x000ff40003800000 */
.L_x_223:
[----:B------:R-:W-:Y:S05]  /*8e70*/  BSYNC B0 ;  /* 0x0000000000007941 */ /* 0x000fea0003800000 */
.L_x_222:
[----:B------:R-:W-:Y:S01]  /*8e80*/  PLOP3.LUT P0, PT, P6, PT, PT, 0x80, 0x0 ;  /* 0x000000000000781c */ /* 0x000fe2000370f070 */
[----:B------:R-:W-:-:S12]  /*8e90*/  BRA `(.L_x_224) ;  /* 0xfffffff400ec7947 */ /* 0x000fd8000383ffff */
.L_x_197:
[----:B-1----:R1:W2:Y:S02]  /*8ea0*/  SYNCS.PHASECHK.TRANS64.TRYWAIT P1, [R6+URZ], R5 ;  /* 0x00000005060075a7 */ /* 0x0022a4000802017f */
[----:B--2---:R-:W-:Y:S05]  /*8eb0*/  @!P1 NANOSLEEP.SYNCS 0x989680 ;  /* 0x009896800000995d */ /* 0x004fea0003900000 */
[----:B------:R-:W2:Y:S02]  /*8ec0*/  @!P1 SYNCS.PHASECHK.TRANS64 P1, [R6+URZ], R5 ;  /* 0x00000005060095a7 */ /* 0x000ea4000802007f */
[----:B--2---:R-:W-:Y:S05]  /*8ed0*/  @!P1 BRA `(.L_x_197) ;  /* 0xfffffffc00f09947 */ /* 0x004fea000383ffff */
[----:B------:R-:W-:Y:S05]  /*8ee0*/  BRA `(.L_x_225) ;  /* 0xfffffff800307947 */ /* 0x000fea000383ffff */
.L_x_198:
[----:B--2---:R2:W3:Y:S02]  /*8ef0*/  SYNCS.PHASECHK.TRANS64.TRYWAIT P1, [R3+URZ], R2 ;  /* 0x00000002030075a7 */ /* 0x0044e4000802017f */
[----:B---3--:R-:W-:Y:S05]  /*8f00*/  @!P1 NANOSLEEP.SYNCS 0x989680 ;  /* 0x009896800000995d */ /* 0x008fea0003900000 */
[----:B------:R-:W3:Y:S02]  /*8f10*/  @!P1 SYNCS.PHASECHK.TRANS64 P1, [R3+URZ], R2 ;  /* 0x00000002030095a7 */ /* 0x000ee4000802007f */
[----:B---3--:R-:W-:Y:S05]  /*8f20*/  @!P1 BRA `(.L_x_198) ;  /* 0xfffffffc00f09947 */ /* 0x008fea000383ffff */
[----:B------:R-:W-:Y:S05]  /*8f30*/  BRA `(.L_x_226) ;  /* 0xfffffff800247947 */ /* 0x000fea000383ffff */
.L_x_200:
[----:B--2---:R2:W3:Y:S02]  /*8f40*/  SYNCS.PHASECHK.TRANS64.TRYWAIT P0, [R0+URZ], R5 ;  /* 0x00000005000075a7 */ /* 0x0044e4000800017f */
[----:B---3--:R-:W-:Y:S05]  /*8f50*/  @!P0 NANOSLEEP.SYNCS 0x989680 ;  /* 0x009896800000895d */ /* 0x008fea0003900000 */
[----:B------:R-:W3:Y:S02]  /*8f60*/  @!P0 SYNCS.PHASECHK.TRANS64 P0, [R0+URZ], R5 ;  /* 0x00000005000085a7 */ /* 0x000ee4000800007f */
[----:B---3--:R-:W-:Y:S05]  /*8f70*/  @!P0 BRA `(.L_x_200) ;  /* 0xfffffffc00f08947 */ /* 0x008fea000383ffff */
[----:B------:R-:W-:Y:S05]  /*8f80*/  BRA `(.L_x_227) ;  /* 0xfffffff800287947 */ /* 0x000fea000383ffff */
.L_x_228:
        /* <DEDUP_REMOVED lines=15> */
.L_x_3294:


//--------------------- .text._ZN7cutlass13device_kernelIN5flash11enable_sm90INS1_16FlashAttnBwdSm90INS1_25CollectiveMainloopBwdSm90ILi2ELi2ELi2EN4cute5tupleIJNS5_1CILi1EEES8_S8_EEENS6_IJNS7_ILi64EEENS7_ILi128EEENS7_ILi96EEEEEENS_10bfloat16_tEfNS_4arch4Sm90ELb0ELb0ELb1ELb0ELb0ELb1ELb0ELb0ELi2ELi1ELi2ELi1ELb1EEENS1_24CollectiveEpilogueBwdGQAISD_fSG_Li256ELb0ELb0EEENS1_19SingleTileSchedulerILb0ELb0ELb0ELi128EEEEEEEEEvNT_6ParamsE --------------------------
	.section	.text._ZN7cutlass13device_kernelIN5flash11enable_sm90INS1_16FlashAttnBwdSm90INS1_25CollectiveMainloopBwdSm90ILi2ELi2ELi2EN4cute5tupleIJNS5_1CILi1EEES8_S8_EEENS6_IJNS7_ILi64EEENS7_ILi128EEENS7_ILi96EEEEEENS_10bfloat16_tEfNS_4arch4Sm90ELb0ELb0ELb1ELb0ELb0ELb1ELb0ELb0ELi2ELi1ELi2ELi1ELb1EEENS1_24CollectiveEpilogueBwdGQAISD_fSG_Li256ELb0ELb0EEENS1_19SingleTileSchedulerILb0ELb0ELb0ELi128EEEEEEEEEvNT_6ParamsE,"ax",@progbits
	.align	128
.text._ZN7cutlass13device_kernelIN5flash11enable_sm90INS1_16FlashAttnBwdSm90INS1_25CollectiveMainloopBwdSm90ILi2ELi2ELi2EN4cute5tupleIJNS5_1CILi1EEES8_S8_EEENS6_IJNS7_ILi64EEENS7_ILi128EEENS7_ILi96EEEEEENS_10bfloat16_tEfNS_4arch4Sm90ELb0ELb0ELb1ELb0ELb0ELb1ELb0ELb0ELi2ELi1ELi2ELi1ELb1EEENS1_24CollectiveEpilogueBwdGQAISD_fSG_Li256ELb0ELb0EEENS1_19SingleTileSchedulerILb0ELb0ELb0ELi128EEEEEEEEEvNT_6ParamsE:
        .type           _ZN7cutlass13device_kernelIN5flash11enable_sm90INS1_16FlashAttnBwdSm90INS1_25CollectiveMainloopBwdSm90ILi2ELi2ELi2EN4cute5tupleIJNS5_1CILi1EEES8_S8_EEENS6_IJNS7_ILi64EEENS7_ILi128EEENS7_ILi96EEEEEENS_10bfloat16_tEfNS_4arch4Sm90ELb0ELb0ELb1ELb0ELb0ELb1ELb0ELb0ELi2ELi1ELi2ELi1ELb1EEENS1_24CollectiveEpilogueBwdGQAISD_fSG_Li256ELb0ELb0EEENS1_19SingleTileSchedulerILb0ELb0ELb0ELi128EEEEEEEEEvNT_6ParamsE,@function
        .size           _ZN7cutlass13device_kernelIN5flash11enable_sm90INS1_16FlashAttnBwdSm90INS1_25CollectiveMainloopBwdSm90ILi2ELi2ELi2EN4cute5tupleIJNS5_1CILi1EEES8_S8_EEENS6_IJNS7_ILi64EEENS7_ILi128EEENS7_ILi96EEEEEENS_10bfloat16_tEfNS_4arch4Sm90ELb0ELb0ELb1ELb0ELb0ELb1ELb0ELb0ELi2ELi1ELi2ELi1ELb1EEENS1_24CollectiveEpilogueBwdGQAISD_fSG_Li256ELb0ELb0EEENS1_19SingleTileSchedulerILb0ELb0ELb0ELi128EEEEEEEEEvNT_6ParamsE,(.L_x_3295 - _ZN7cutlass13device_kernelIN5flash11enable_sm90INS1_16FlashAttnBwdSm90INS1_25CollectiveMainloopBwdSm90ILi2ELi2ELi2EN4cute5tupleIJNS5_1CILi1EEES8_S8_EEENS6_IJNS7_ILi64EEENS7_ILi128EEENS7_ILi96EEEEEENS_10bfloat16_tEfNS_4arch4Sm90ELb0ELb0ELb1ELb0ELb0ELb1ELb0ELb0ELi2ELi1ELi2ELi1ELb1EEENS1_24CollectiveEpilogueBwdGQAISD_fSG_Li256ELb0ELb0EEENS1_19SingleTileSchedulerILb0ELb0ELb0ELi128EEEEEEEEEvNT_6ParamsE)
        .other          _ZN7cutlass13device_kernelIN5flash11enable_sm90INS1_16FlashAttnBwdSm90INS1_25CollectiveMainloopBwdSm90ILi2ELi2ELi2EN4cute5tupleIJNS5_1CILi1EEES8_S8_EEENS6_IJNS7_ILi64EEENS7_ILi128EEENS7_ILi96EEEEEENS_10bfloat16_tEfNS_4arch4Sm90ELb0ELb0ELb1ELb0ELb0ELb1ELb0ELb0ELi2ELi1ELi2ELi1ELb1EEENS1_24CollectiveEpilogueBwdGQAISD_fSG_Li256ELb0ELb0EEENS1_19SingleTileSchedulerILb0ELb0ELb0ELi128EEEEEEEEEvNT_6ParamsE,@"STO_CUDA_ENTRY STV_DEFAULT"
_ZN7cutlass13device_kernelIN5flash11enable_sm90INS1_16FlashAttnBwdSm90INS1_25CollectiveMainloopBwdSm90ILi2ELi2ELi2EN4cute5tupleIJNS5_1CILi1EEES8_S8_EEENS6_IJNS7_ILi64EEENS7_ILi128EEENS7_ILi96EEEEEENS_10bfloat16_tEfNS_4arch4Sm90ELb0ELb0ELb1ELb0ELb0ELb1ELb0ELb0ELi2ELi1ELi2ELi1ELb1EEENS1_24CollectiveEpilogueBwdGQAISD_fSG_Li256ELb0ELb0EEENS1_19SingleTileSchedulerILb0ELb0ELb0ELi128EEEEEEEEEvNT_6ParamsE:
        /* <DEDUP_REMOVED lines=14> */
[----:B------:R-:W-:-:S02]  /*00e0*/  UIADD3.X UR7, URZ, UR5, URZ, UP0, !UPT ;  /* 0x000000053f077290 */ /* 0x000fc400087fe43f */
[----:B------:R-:W-:Y:S02]  /*00f0*/  UIADD3.X UR9, URZ, UR5, URZ, UP1, !UPT ;  /* 0x000000053f097290 */ /* 0x000fe40008ffe43f */
[----:B------:R-:W-:Y:S02]  /*0100*/  UIADD3.X UR11, URZ, UR5, URZ, UP2, !UPT ;  /* 0x000000053f0b7290 */ /* 0x000fe400097fe43f */
[----:B------:R-:W-:-:S03]  /*0110*/  UIADD3.X UR5, URZ, UR5, URZ, UP3, !UPT ;  /* 0x000000053f057290 */ /* 0x000fc60009ffe43f */
[----:B------:R1:W-:Y:S02]  /*0120*/  UTMACCTL.PF [UR6] ;  /* 0x00000000060079b9 */ /* 0x0003e40008040000 */
[----:B------:R1:W-:Y:S02]  /*0130*/  UTMACCTL.PF [UR8] ;  /* 0x00000000080079b9 */ /* 0x0003e40008040000 */
[----:B------:R1:W-:Y:S02]  /*0140*/  UTMACCTL.PF [UR10] ;  /* 0x000000000a0079b9 */ /* 0x0003e40008040000 */
[----:B------:R1:W-:Y:S02]  /*0150*/  UTMACCTL.PF [UR4] ;  /* 0x00000000040079b9 */ /* 0x0003e40008040000 */
[----:B-1----:R-:W-:Y:S01]  /*0160*/  NOP ;  /* 0x0000000000007918 */ /* 0x002fe20000000000 */
.L_x_230:
[----:B------:R-:W-:Y:S05]  /*0170*/  BSYNC B0 ;  /* 0x0000000000007941 */ /* 0x000fea0003800000 */
.L_x_229:
        /* <DEDUP_REMOVED lines=37> */
.L_x_231:
        /* <DEDUP_REMOVED lines=22> */
.L_x_232:
[----:B------:R-:W-:Y:S01]  /*0530*/  PLOP3.LUT P0, PT, PT, PT, UP0, 0x80, 0x0 ;  /* 0x000000000000781c */ /* 0x000fe20003f0f008 */
[----:B------:R-:W-:Y:S01]  /*0540*/  NOP ;  /* 0x0000000000007918 */ /* 0x000fe20000000000 */
[----:B------:R-:W-:Y:S01]  /*0550*/  BSSY B6, `(.L_x_233) ;  /* 0x000078d000067945 */ /* 0x000fe20003800000 */
[----:B-12-45:R-:W-:Y:S10]  /*0560*/  BAR.SYNC.DEFER_BLOCKING 0x0 ;  /* 0x0000000000007b1d */ /* 0x036ff40000010000 */
[----:B------:R-:W-:Y:S05]  /*0570*/  @!P0 BRA `(.L_x_234) ;  /* 0x0000004800988947 */ /* 0x000fea0003800000 */
.L_x_235:
        /* <DEDUP_REMOVED lines=11> */
[----:B--2---:R-:W-:Y:S05]  /*0630*/  @!P0 BRA `(.L_x_236) ;  /* 0x0000007400f88947 */ /* 0x004fea0003800000 */
        /* <DEDUP_REMOVED lines=21> */
.L_x_238:
        /* <DEDUP_REMOVED lines=15> */
.L_x_237:
        /* <DEDUP_REMOVED lines=22> */
.L_x_240:
        /* <DEDUP_REMOVED lines=15> */
.L_x_239:
[----:B------:R-:W-:Y:S01]  /*0ad0*/  SHF.R.S32.HI R41, RZ, 0x1f, R22 ;  /* 0x0000001fff297819 */ /* 0x000fe20000011416 */
[----:B------:R-:W-:-:S03]  /*0ae0*/  UMOV UR4, 0xffffffff ;  /* 0xffffffff00047882 */ /* 0x000fc60000000000 */
[----:B------:R-:W-:-:S04]  /*0af0*/  LEA.HI R0, R41, R22, RZ, 0x7 ;  /* 0x0000001629007211 */ /* 0x000fc800078f38ff */
[----:B------:R-:W-:Y:S01]  /*0b00*/  SHF.R.S32.HI R16, RZ, 0x7, R0 ;  /* 0x00000007ff107819 */ /* 0x000fe20000011400 */
[----:B------:R-:W-:Y:S06]  /*0b10*/  BRA.DIV UR4, `(.L_x_241) ;  /* 0x0000007204c87947 */ /* 0x000fec000b800000 */
[----:B------:R1:W2:Y:S02]  /*0b20*/  SHFL.IDX PT, R14, R16, RZ, 0x1f ;  /* 0x00001fff100e7589 */ /* 0x0002a400000e0000 */
.L_x_311:
[----:B------:R-:W-:Y:S02]  /*0b30*/  SHF.L.U32 R5, RZ, 0x1f, RZ ;  /* 0x0000001fff057819 */ /* 0x000fe400000006ff */
[----:B------:R-:W-:Y:S02]  /*0b40*/  LOP3.LUT R3, R0, 0xffffff80, RZ, 0xc0, !PT ;  /* 0xffffff8000037812 */ /* 0x000fe400078ec0ff */
[----:B------:R-:W3:Y:S01]  /*0b50*/  SYNCS.PHASECHK.TRANS64.TRYWAIT P1, [R18+URZ+0x26800], R5 ;  /* 0x02680005120075a7 */ /* 0x000ee2000802017f */
[----:B--2---:R-:W-:Y:S02]  /*0b60*/  LEA.HI R0, R14, R14, RZ, 0x1 ;  /* 0x0000000e0e007211 */ /* 0x004fe400078f08ff */
[----:B------:R-:W-:Y:S02]  /*0b70*/  IMAD.IADD R40, R22, 0x1, -R3 ;  /* 0x0000000116287824 */ /* 0x000fe400078e0a03 */
[----:B------:R-:W-:Y:S01]  /*0b80*/  VIADD R3, R18, 0x6000 ;  /* 0x0000600012037836 */ /* 0x000fe20000000000 */
[----:B------:R-:W-:-:S02]  /*0b90*/  LOP3.LUT R209, R0, 0xfffffffe, RZ, 0xc0, !PT ;  /* 0xfffffffe00d17812 */ /* 0x000fc400078ec0ff */
[----:B------:R-:W-:Y:S02]  /*0ba0*/  SHF.R.S32.HI R43, RZ, 0x1f, R40 ;  /* 0x0000001fff2b7819 */ /* 0x000fe40000011428 */
[----:B------:R-:W-:Y:S01]  /*0bb0*/  LOP3.LUT P0, RZ, R3, 0x1bf, RZ, 0xc0, !PT ;  /* 0x000001bf03ff7812 */ /* 0x000fe2000780c0ff */
[----:B------:R-:W-:Y:S01]  /*0bc0*/  IMAD.IADD R209, R14, 0x1, -R209 ;  /* 0x000000010ed17824 */ /* 0x000fe200078e0ad1 */
[----:B------:R-:W-:-:S04]  /*0bd0*/  LEA.HI R42, R43, R40, RZ, 0x2 ;  /* 0x000000282b2a7211 */ /* 0x000fc800078f10ff */
[----:B------:R-:W-:Y:S01]  /*0be0*/  LOP3.LUT R17, R42, 0x7ffffffc, RZ, 0xc0, !PT ;  /* 0x7ffffffc2a117812 */ /* 0x000fe200078ec0ff */
[----:B---3--:R-:W-:Y:S06]  /*0bf0*/  @P1 BRA `(.L_x_242) ;  /* 0x0000000000081947 */ /* 0x008fec0003800000 */
[----:B------:R-:W2:Y:S02]  /*0c00*/  SYNCS.PHASECHK.TRANS64.TRYWAIT P1, [R18+URZ+0x26800], R5 ;  /* 0x02680005120075a7 */ /* 0x000ea4000802017f */
[----:B--2---:R-:W-:Y:S05]  /*0c10*/  @!P1 BRA `(.L_x_243) ;  /* 0x0000007000a89947 */ /* 0x004fea0003800000 */
.L_x_242:
[C---:B------:R-:W-:Y:S02]  /*0c20*/  IMAD.SHL.U32 R23, R40.reuse, 0x4, RZ ;  /* 0x0000000428177824 */ /* 0x040fe400078e00ff */
[----:B------:R-:W-:Y:S01]  /*0c30*/  IMAD.IADD R17, R40, 0x1, -R17 ;  /* 0x0000000128117824 */ /* 0x000fe200078e0a11 */
[----:B------:R-:W-:Y:S06]  /*0c40*/  @!P0 BRA `(.L_x_244) ;  /* 0x0000000000408947 */ /* 0x000fec0003800000 */
[----:B------:R-:W-:Y:S01]  /*0c50*/  MOV R0, 0x0 ;  /* 0x0000000000007802 */ /* 0x000fe20000000f00 */
[----:B------:R-:W-:Y:S01]  /*0c60*/  ULDC.64 UR4, c[0x4][0x88] ;  /* 0x0100220000047ab9 */ /* 0x000fe20000000a00 */
[----:B------:R-:W-:Y:S01]  /*0c70*/  ULDC.64 UR6, c[0x4][0x90] ;  /* 0x0100240000067ab9 */ /* 0x000fe20000000a00 */
[----:B------:R-:W-:Y:S01]  /*0c80*/  IMAD.U32 R4, RZ, RZ, UR4 ;  /* 0x00000004ff047e24 */ /* 0x000fe2000f8e00ff */
[----:B------:R3:W4:Y:S01]  /*0c90*/  LDC.64 R14, c[0x4][R0] ;  /* 0x01000000000e7b82 */ /* 0x0007220000000a00 */
[----:B--2---:R-:W-:Y:S01]  /*0ca0*/  IMAD.U32 R5, RZ, RZ, UR5 ;  /* 0x00000005ff057e24 */ /* 0x004fe2000f8e00ff */
[----:B------:R-:W-:Y:S01]  /*0cb0*/  ULDC.64 UR4, c[0x4][0x18] ;  /* 0x0100060000047ab9 */ /* 0x000fe20000000a00 */
[----:B------:R-:W-:Y:S02]  /*0cc0*/  IMAD.U32 R6, RZ, RZ, UR6 ;  /* 0x00000006ff067e24 */ /* 0x000fe4000f8e00ff */
[----:B------:R-:W-:Y:S02]  /*0cd0*/  IMAD.U32 R7, RZ, RZ, UR7 ;  /* 0x00000007ff077e24 */ /* 0x000fe4000f8e00ff */
[----:B------:R-:W-:-:S02]  /*0ce0*/  IMAD.U32 R10, RZ, RZ, UR4 ;  /* 0x00000004ff0a7e24 */ /* 0x000fc4000f8e00ff */
[----:B------:R-:W-:Y:S02]  /*0cf0*/  IMAD.U32 R11, RZ, RZ, UR5 ;  /* 0x00000005ff0b7e24 */ /* 0x000fe4000f8e00ff */
[----:B------:R-:W-:Y:S02]  /*0d00*/  IMAD.MOV.U32 R8, RZ, RZ, 0x70 ;  /* 0x00000070ff087424 */ /* 0x000fe400078e00ff */
[----:B------:R-:W-:Y:S02]  /*0d10*/  IMAD.MOV.U32 R12, RZ, RZ, 0x1 ;  /* 0x00000001ff0c7424 */ /* 0x000fe400078e00ff */
[----:B---3--:R-:W-:-:S07]  /*0d20*/  IMAD.MOV.U32 R13, RZ, RZ, RZ ;  /* 0x000000ffff0d7224 */ /* 0x008fce00078e00ff */
[----:B------:R-:W-:-:S07]  /*0d30*/  LEPC R20, `(.L_x_244) ;  /* 0x000000001014794e */ /* 0x000fce0000000000 */
[----:B-1--4-:R-:W-:Y:S05]  /*0d40*/  CALL.ABS.NOINC R14 ;  /* 0x000000000e007343 */ /* 0x012fea0003c00000 */
.L_x_244:
[----:B------:R-:W-:Y:S01]  /*0d50*/  LEA.HI R0, R41, R22, RZ, 0x4 ;  /* 0x0000001629007211 */ /* 0x000fe200078f20ff */
[----:B------:R-:W-:Y:S05]  /*0d60*/  WARPSYNC.ALL ;  /* 0x0000000000007948 */ /* 0x000fea0003800000 */
[----:B------:R-:W-:Y:S01]  /*0d70*/  LOP3.LUT R3, R0, 0xfffffff0, RZ, 0xc0, !PT ;  /* 0xfffffff000037812 */ /* 0x000fe200078ec0ff */
[----:B------:R-:W-:Y:S01]  /*0d80*/  ULDC UR7, c[0x0][0x280] ;  /* 0x0000a00000077ab9 */ /* 0x000fe20000000800 */
[----:B------:R-:W-:Y:S01]  /*0d90*/  CS2R R24, SRZ ;  /* 0x0000000000187805 */ /* 0x000fe2000001ff00 */
[----:B------:R-:W-:Y:S01]  /*0da0*/  UISETP.GE.AND UP0, UPT, UR7, 0x1, UPT ;  /* 0x000000010700788c */ /* 0x000fe2000bf06270 */
[----:B------:R-:W-:Y:S01]  /*0db0*/  CS2R R72, SRZ ;  /* 0x0000000000487805 */ /* 0x000fe2000001ff00 */
[----:B--2---:R-:W-:Y:S01]  /*0dc0*/  IMAD.IADD R5, R22, 0x1, -R3 ;  /* 0x0000000116057824 */ /* 0x004fe200078e0a03 */
[----:B------:R-:W-:-:S02]  /*0dd0*/  SHF.R.S32.HI R3, RZ, 0x4, R0 ;  /* 0x00000004ff037819 */ /* 0x000fc40000011400 */
[----:B------:R-:W-:Y:S02]  /*0de0*/  CS2R R74, SRZ ;  /* 0x00000000004a7805 */ /* 0x000fe4000001ff00 */
[----:B------:R-:W-:Y:S02]  /*0df0*/  CS2R R76, SRZ ;  /* 0x00000000004c7805 */ /* 0x000fe4000001ff00 */
[----:B------:R-:W-:Y:S02]  /*0e00*/  CS2R R78, SRZ ;  /* 0x00000000004e7805 */ /* 0x000fe4000001ff00 */
[----:B------:R-:W-:Y:S02]  /*0e10*/  LEA.HI R6, R5, R5, RZ, 0x1 ;  /* 0x0000000505067211 */ /* 0x000fe400078f08ff */
[----:B------:R-:W-:Y:S02]  /*0e20*/  CS2R R80, SRZ ;  /* 0x0000000000507805 */ /* 0x000fe4000001ff00 */
[----:B------:R-:W-:-:S02]  /*0e30*/  LEA.HI R0, R0, R3, RZ, 0x1 ;  /* 0x0000000300007211 */ /* 0x000fc400078f08ff */
[----:B------:R-:W-:Y:S02]  /*0e40*/  CS2R R82, SRZ ;  /* 0x0000000000527805 */ /* 0x000fe4000001ff00 */
[--C-:B------:R-:W-:Y:S02]  /*0e50*/  SHF.R.S32.HI R7, RZ, 0x1, R6.reuse ;  /* 0x00000001ff077819 */ /* 0x100fe40000011406 */
[----:B------:R-:W-:Y:S02]  /*0e60*/  CS2R R84, SRZ ;  /* 0x0000000000547805 */ /* 0x000fe4000001ff00 */
[----:B------:R-:W-:Y:S02]  /*0e70*/  SHF.R.S32.HI R4, RZ, 0x1f, R6 ;  /* 0x0000001fff047819 */ /* 0x000fe40000011406 */
[----:B------:R-:W-:Y:S02]  /*0e80*/  CS2R R86, SRZ ;  /* 0x0000000000567805 */ /* 0x000fe4000001ff00 */
[----:B------:R-:W-:-:S02]  /*0e90*/  SHF.R.S32.HI R10, RZ, 0x1f, R5 ;  /* 0x0000001fff0a7819 */ /* 0x000fc40000011405 */
[----:B------:R-:W-:Y:S02]  /*0ea0*/  CS2R R88, SRZ ;  /* 0x0000000000587805 */ /* 0x000fe4000001ff00 */
[----:B------:R-:W-:Y:S02]  /*0eb0*/  LEA.HI R4, R4, R7, RZ, 0x2 ;  /* 0x0000000704047211 */ /* 0x000fe400078f10ff */
[----:B------:R-:W-:Y:S02]  /*0ec0*/  CS2R R90, SRZ ;  /* 0x00000000005a7805 */ /* 0x000fe4000001ff00 */
[----:B------:R-:W-:Y:S02]  /*0ed0*/  LEA.HI R10, R10, R5, RZ, 0x3 ;  /* 0x000000050a0a7211 */ /* 0x000fe400078f18ff */
[----:B------:R-:W-:Y:S02]  /*0ee0*/  CS2R R92, SRZ ;  /* 0x00000000005c7805 */ /* 0x000fe4000001ff00 */
[----:B------:R-:W-:-:S02]  /*0ef0*/  LOP3.LUT R8, R4, 0xfffffffc, RZ, 0xc0, !PT ;  /* 0xfffffffc04087812 */ /* 0x000fc400078ec0ff */
[----:B------:R-:W-:Y:S02]  /*0f00*/  CS2R R94, SRZ ;  /* 0x00000000005e7805 */ /* 0x000fe4000001ff00 */
[----:B------:R-:W-:Y:S01]  /*0f10*/  LOP3.LUT R4, R0, 0xfffffffe, RZ, 0xc0, !PT ;  /* 0xfffffffe00047812 */ /* 0x000fe200078ec0ff */
[----:B------:R-:W-:Y:S01]  /*0f20*/  IMAD.SHL.U32 R10, R10, 0x20, RZ ;  /* 0x000000200a0a7824 */ /* 0x000fe200078e00ff */
[----:B------:R-:W-:Y:S01]  /*0f30*/  LEA.HI R0, R41, R22, RZ, 0x5 ;  /* 0x0000001629007211 */ /* 0x000fe200078f28ff */
[----:B------:R-:W-:Y:S01]  /*0f40*/  IMAD.IADD R8, R7, 0x1, -R8 ;  /* 0x0000000107087824 */ /* 0x000fe200078e0a08 */
[----:B------:R-:W-:Y:S01]  /*0f50*/  LOP3.LUT R6, R6, 0x3fffffe, RZ, 0xc0, !PT ;  /* 0x03fffffe06067812 */ /* 0x000fe200078ec0ff */
[----:B------:R-:W-:Y:S01]  /*0f60*/  IMAD.IADD R3, R3, 0x1, -R4 ;  /* 0x0000000103037824 */ /* 0x000fe200078e0a04 */
[----:B------:R-:W-:Y:S01]  /*0f70*/  SHF.R.S32.HI R0, RZ, 0x5, R0 ;  /* 0x00000005ff007819 */ /* 0x000fe20000011400 */
[----:B------:R-:W-:Y:S01]  /*0f80*/  IMAD.SHL.U32 R4, R8, 0x40, RZ ;  /* 0x0000004008047824 */ /* 0x000fe200078e00ff */
[----:B------:R-:W-:Y:S01]  /*0f90*/  LOP3.LUT R9, R10, 0x7fffff00, RZ, 0xc0, !PT ;  /* 0x7fffff000a097812 */ /* 0x000fe200078ec0ff */
[----:B------:R-:W-:Y:S01]  /*0fa0*/  IMAD.SHL.U32 R7, R3, 0x8, RZ ;  /* 0x0000000803077824 */ /* 0x000fe200078e00ff */
[----:B------:R-:W-:Y:S01]  /*0fb0*/  LOP3.LUT P0, RZ, R8, 0x2, RZ, 0xc0, !PT ;  /* 0x0000000208ff7812 */ /* 0x000fe2000780c0ff */
[----:B------:R-:W-:Y:S01]  /*0fc0*/  IMAD.IADD R6, R5, 0x1, -R6 ;  /* 0x0000000105067824 */ /* 0x000fe200078e0a06 */
[----:B------:R-:W-:Y:S01]  /*0fd0*/  LOP3.LUT R4, R4, 0xc0, RZ, 0xc0, !PT ;  /* 0x000000c004047812 */ /* 0x000fe200078ec0ff */
[----:B------:R-:W-:Y:S01]  /*0fe0*/  IMAD R9, R0, 0x200, R9 ;  /* 0x0000020000097824 */ /* 0x000fe200078e0209 */
[----:B------:R-:W-:-:S02]  /*0ff0*/  CS2R R96, SRZ ;  /* 0x0000000000607805 */ /* 0x000fc4000001ff00 */
[----:B------:R-:W-:Y:S02]  /*1000*/  CS2R R98, SRZ ;  /* 0x0000000000627805 */ /* 0x000fe4000001ff00 */
[----:B------:R-:W-:Y:S01]  /*1010*/  LOP3.LUT R7, R4, 0x8, R7, 0xf8, !PT ;  /* 0x0000000804077812 */ /* 0x000fe200078ef807 */
[----:B------:R-:W-:Y:S01]  /*1020*/  IMAD R9, R6, 0x20, R9 ;  /* 0x0000002006097824 */ /* 0x000fe200078e0209 */
[----:B------:R-:W-:Y:S02]  /*1030*/  SHF.R.U32.HI R4, RZ, 0x3, R4 ;  /* 0x00000003ff047819 */ /* 0x000fe40000011604 */
[----:B------:R-:W-:Y:S02]  /*1040*/  CS2R R100, SRZ ;  /* 0x0000000000647805 */ /* 0x000fe4000001ff00 */
[----:B------:R-:W-:Y:S02]  /*1050*/  CS2R R102, SRZ ;  /* 0x0000000000667805 */ /* 0x000fe4000001ff00 */
[----:B------:R-:W-:-:S02]  /*1060*/  CS2R R104, SRZ ;  /* 0x0000000000687805 */ /* 0x000fc4000001ff00 */
[----:B------:R-:W-:Y:S02]  /*1070*/  LOP3.LUT R4, R7, R4, RZ, 0x3c, !PT ;  /* 0x0000000407047212 */ /* 0x000fe400078e3cff */
[----:B------:R-:W-:Y:S02]  /*1080*/  CS2R R106, SRZ ;  /* 0x00000000006a7805 */ /* 0x000fe4000001ff00 */
[----:B------:R-:W-:Y:S02]  /*1090*/  CS2R R108, SRZ ;  /* 0x00000000006c7805 */ /* 0x000fe4000001ff00 */
[----:B------:R-:W-:Y:S02]  /*10a0*/  CS2R R110, SRZ ;  /* 0x00000000006e7805 */ /* 0x000fe4000001ff00 */
[----:B------:R-:W-:Y:S01]  /*10b0*/  CS2R R112, SRZ ;  /* 0x0000000000707805 */ /* 0x000fe2000001ff00 */
[----:B------:R-:W-:Y:S01]  /*10c0*/  IMAD.IADD R9, R4, 0x1, R9 ;  /* 0x0000000104097824 */ /* 0x000fe200078e0209 */
[----:B------:R-:W-:Y:S01]  /*10d0*/  CS2R R114, SRZ ;  /* 0x0000000000727805 */ /* 0x000fe2000001ff00 */
[----:B------:R-:W-:Y:S01]  /*10e0*/  IMAD.MOV.U32 R4, RZ, RZ, 0x20 ;  /* 0x00000020ff047424 */ /* 0x000fe200078e00ff */
[----:B------:R-:W-:Y:S01]  /*10f0*/  CS2R R116, SRZ ;  /* 0x0000000000747805 */ /* 0x000fe2000001ff00 */
[----:B------:R-:W-:Y:S01]  /*1100*/  IMAD R9, R9, 0x2, R18 ;  /* 0x0000000209097824 */ /* 0x000fe200078e0212 */
[----:B------:R-:W-:-:S02]  /*1110*/  CS2R R118, SRZ ;  /* 0x0000000000767805 */ /* 0x000fc4000001ff00 */
[----:B------:R-:W-:Y:S02]  /*1120*/  CS2R R26, SRZ ;  /* 0x00000000001a7805 */ /* 0x000fe4000001ff00 */
[----:B------:R-:W-:Y:S02]  /*1130*/  SEL R4, R4, 0xffffffe0, !P0 ;  /* 0xffffffe004047807 */ /* 0x000fe40004000000 */
[----:B------:R-:W-:Y:S02]  /*1140*/  CS2R R28, SRZ ;  /* 0x00000000001c7805 */ /* 0x000fe4000001ff00 */
[----:B------:R-:W-:Y:S01]  /*1150*/  PLOP3.LUT P0, PT, PT, PT, UP0, 0x80, 0x0 ;  /* 0x000000000000781c */ /* 0x000fe20003f0f008 */
[----:B------:R2:W3:Y:S01]  /*1160*/  LDSM.16.M88.4 R184, [R9+0x6000] ;  /* 0x0060000009b8783b */ /* 0x0004e20000000200 */
[----:B------:R-:W-:Y:S01]  /*1170*/  CS2R R30, SRZ ;  /* 0x00000000001e7805 */ /* 0x000fe2000001ff00 */
[----:B------:R-:W-:Y:S01]  /*1180*/  IMAD.IADD R8, R9, 0x1, R4 ;  /* 0x0000000109087824 */ /* 0x000fe200078e0204 */
        /* <DEDUP_REMOVED lines=22> */
[----:B------:R-:W-:Y:S02]  /*12f0*/  CS2R R66, SRZ ;  /* 0x0000000000427805 */ /* 0x000fe4000001ff00 */
[----:B------:R-:W-:Y:S02]  /*1300*/  CS2R R68, SRZ ;  /* 0x0000000000447805 */ /* 0x000fe4000001ff00 */
[----:B------:R-:W-:Y:S01]  /*1310*/  CS2R R70, SRZ ;  /* 0x0000000000467805 */ /* 0x000fe2000001ff00 */
[----:B--23--:R-:W-:Y:S06]  /*1320*/  @!P0 BRA `(.L_x_245) ;  /* 0x00000030009c8947 */ /* 0x00cfec0003800000 */
[----:B------:R-:W2:Y:S01]  /*1330*/  S2R R7, SR_CTAID.X ;  /* 0x0000000000077919 */ /* 0x000ea20000002500 */
[----:B------:R-:W2:Y:S01]  /*1340*/  LDC R8, c[0x0][0x290] ;  /* 0x0000a400ff087b82 */ /* 0x000ea20000000800 */
[----:B------:R-:W-:Y:S01]  /*1350*/  LEA.HI R6, R41, R22, RZ, 0x3 ;  /* 0x0000001629067211 */ /* 0x000fe200078f18ff */
[----:B------:R-:W-:Y:S01]  /*1360*/  IMAD.SHL.U32 R22, R22, 0x40, RZ ;  /* 0x0000004016167824 */ /* 0x000fe200078e00ff */
[----:B------:R-:W-:Y:S01]  /*1370*/  LEA.HI R40, R43, R40, RZ, 0x5 ;  /* 0x000000282b287211 */ /* 0x000fe200078f28ff */
[----:B------:R-:W-:Y:S01]  /*1380*/  IMAD.SHL.U32 R9, R0, 0x10, RZ ;  /* 0x0000001000097824 */ /* 0x000fe200078e00ff */
[--C-:B------:R-:W-:Y:S01]  /*1390*/  SHF.R.S32.HI R4, RZ, 0x2, R42.reuse ;  /* 0x00000002ff047819 */ /* 0x100fe2000001142a */
[----:B------:R-:W-:Y:S01]  /*13a0*/  UIADD3 UR7, UR7, 0x3f, URZ ;  /* 0x0000003f07077890 */ /* 0x000fe2000fffe03f */
[----:B------:R-:W-:Y:S02]  /*13b0*/  SHF.R.S32.HI R5, RZ, 0x1f, R42 ;  /* 0x0000001fff057819 */ /* 0x000fe4000001142a */
[----:B------:R-:W-:-:S02]  /*13c0*/  CS2R R118, SRZ ;  /* 0x0000000000767805 */ /* 0x000fc4000001ff00 */
[----:B------:R-:W-:Y:S01]  /*13d0*/  LOP3.LUT R22, R22, 0x1c0, RZ, 0xc0, !PT ;  /* 0x000001c016167812 */ /* 0x000fe200078ec0ff */
[----:B------:R-:W-:Y:S01]  /*13e0*/  USHF.R.S32.HI UR8, URZ, 0x1f, UR7 ;  /* 0x0000001f3f087899 */ /* 0x000fe20008011407 */
[----:B------:R-:W-:Y:S02]  /*13f0*/  SHF.R.S32.HI R40, RZ, 0x5, R40 ;  /* 0x00000005ff287819 */ /* 0x000fe40000011428 */
[----:B------:R-:W-:Y:S02]  /*1400*/  CS2R R116, SRZ ;  /* 0x0000000000747805 */ /* 0x000fe4000001ff00 */
[----:B------:R-:W-:Y:S01]  /*1410*/  LEA.HI R5, R5, R4, RZ, 0x3 ;  /* 0x0000000405057211 */ /* 0x000fe200078f18ff */
[----:B------:R-:W-:Y:S01]  /*1420*/  ULEA.HI UR7, UR8, UR7, URZ, 0x6 ;  /* 0x0000000708077291 */ /* 0x000fe2000f8f303f */
[----:B------:R-:W-:Y:S02]  /*1430*/  LEA.HI R0, R16, R16, RZ, 0x1 ;  /* 0x0000001010007211 */ /* 0x000fe400078f08ff */
[----:B------:R-:W-:-:S02]  /*1440*/  CS2R R114, SRZ ;  /* 0x0000000000727805 */ /* 0x000fc4000001ff00 */
[----:B------:R-:W-:Y:S02]  /*1450*/  LOP3.LUT R9, R22, 0x30, R9, 0xf8, !PT ;  /* 0x0000003016097812 */ /* 0x000fe400078ef809 */
[----:B------:R-:W-:Y:S02]  /*1460*/  CS2R R112, SRZ ;  /* 0x0000000000707805 */ /* 0x000fe4000001ff00 */
[----:B------:R-:W-:Y:S02]  /*1470*/  LOP3.LUT R5, R5, 0xfffffff8, RZ, 0xc0, !PT ;  /* 0xfffffff805057812 */ /* 0x000fe400078ec0ff */
[----:B------:R-:W-:Y:S02]  /*1480*/  CS2R R110, SRZ ;  /* 0x00000000006e7805 */ /* 0x000fe4000001ff00 */
[----:B------:R-:W-:Y:S02]  /*1490*/  LOP3.LUT R9, R9, 0x8, R6, 0xf8, !PT ;  /* 0x0000000809097812 */ /* 0x000fe400078ef806 */
[----:B------:R-:W-:-:S02]  /*14a0*/  CS2R R108, SRZ ;  /* 0x00000000006c7805 */ /* 0x000fc4000001ff00 */
[----:B------:R-:W-:Y:S02]  /*14b0*/  SHF.R.U32.HI R22, RZ, 0x3, R22 ;  /* 0x00000003ff167819 */ /* 0x000fe40000011616 */
[----:B------:R-:W-:Y:S02]  /*14c0*/  CS2R R106, SRZ ;  /* 0x00000000006a7805 */ /* 0x000fe4000001ff00 */
[----:B------:R-:W-:Y:S02]  /*14d0*/  CS2R R104, SRZ ;  /* 0x0000000000687805 */ /* 0x000fe4000001ff00 */
[----:B------:R-:W-:Y:S02]  /*14e0*/  CS2R R102, SRZ ;  /* 0x0000000000667805 */ /* 0x000fe4000001ff00 */
[----:B------:R-:W-:Y:S02]  /*14f0*/  CS2R R100, SRZ ;  /* 0x0000000000647805 */ /* 0x000fe4000001ff00 */
[----:B------:R-:W-:-:S02]  /*1500*/  CS2R R98, SRZ ;  /* 0x0000000000627805 */ /* 0x000fc4000001ff00 */
[----:B------:R-:W-:Y:S02]  /*1510*/  CS2R R96, SRZ ;  /* 0x0000000000607805 */ /* 0x000fe4000001ff00 */
[----:B------:R-:W-:Y:S01]  /*1520*/  CS2R R94, SRZ ;  /* 0x00000000005e7805 */ /* 0x000fe2000001ff00 */
[----:B--2---:R-:W-:Y:S01]  /*1530*/  IMAD R7, R7, -0x80, R8 ;  /* 0xffffff8007077824 */ /* 0x004fe200078e0208 */
[----:B------:R-:W-:Y:S02]  /*1540*/  CS2R R92, SRZ ;  /* 0x00000000005c7805 */ /* 0x000fe4000001ff00 */
[----:B------:R-:W-:Y:S02]  /*1550*/  CS2R R90, SRZ ;  /* 0x00000000005a7805 */ /* 0x000fe4000001ff00 */
[----:B------:R-:W-:Y:S01]  /*1560*/  CS2R R88, SRZ ;  /* 0x0000000000587805 */ /* 0x000fe2000001ff00 */
[----:B------:R-:W-:Y:S01]  /*1570*/  IMAD R40, R40, -0x10, R7 ;  /* 0xfffffff028287824 */ /* 0x000fe200078e0207 */
[----:B------:R-:W-:-:S02]  /*1580*/  LOP3.LUT R7, R0, 0xfffffffe, RZ, 0xc0, !PT ;  /* 0xfffffffe00077812 */ /* 0x000fc400078ec0ff */
[----:B------:R-:W-:Y:S02]  /*1590*/  CS2R R86, SRZ ;  /* 0x0000000000567805 */ /* 0x000fe4000001ff00 */
[----:B------:R-:W-:Y:S02]  /*15a0*/  LOP3.LUT R0, R9, R22, RZ, 0x3c, !PT ;  /* 0x0000001609007212 */ /* 0x000fe400078e3cff */
[----:B------:R-:W-:Y:S02]  /*15b0*/  CS2R R84, SRZ ;  /* 0x0000000000547805 */ /* 0x000fe4000001ff00 */
[----:B------:R-:W-:Y:S01]  /*15c0*/  IADD3 R40, R40, R5, -R4 ;  /* 0x0000000528287210 */ /* 0x000fe20007ffe804 */
[C---:B------:R-:W-:Y:S01]  /*15d0*/  IMAD.IADD R7, R16.reuse, 0x1, -R7 ;  /* 0x0000000110077824 */ /* 0x040fe200078e0a07 */
[----:B------:R-:W-:Y:S01]  /*15e0*/  CS2R R82, SRZ ;  /* 0x0000000000527805 */ /* 0x000fe2000001ff00 */
[----:B------:R-:W-:Y:S01]  /*15f0*/  IMAD R5, R16, 0x8, R3 ;  /* 0x0000000810057824 */ /* 0x000fe200078e0203 */
[----:B------:R-:W-:Y:S01]  /*1600*/  CS2R R80, SRZ ;  /* 0x0000000000507805 */ /* 0x000fe2000001ff00 */
[----:B------:R-:W-:Y:S01]  /*1610*/  IMAD R3, R7, -0x40, R40 ;  /* 0xffffffc007037824 */ /* 0x000fe200078e0228 */
[----:B------:R-:W-:Y:S01]  /*1620*/  CS2R R78, SRZ ;  /* 0x00000000004e7805 */ /* 0x000fe2000001ff00 */
[----:B------:R-:W-:Y:S01]  /*1630*/  IMAD.U32 R0, R5, 0x200, R0 ;  /* 0x0000020005007824 */ /* 0x000fe200078e0000 */
[----:B------:R-:W-:-:S02]  /*1640*/  CS2R R76, SRZ ;  /* 0x00000000004c7805 */ /* 0x000fc4000001ff00 */
[----:B------:R-:W-:Y:S02]  /*1650*/  CS2R R74, SRZ ;  /* 0x00000000004a7805 */ /* 0x000fe4000001ff00 */
[----:B------:R-:W-:Y:S02]  /*1660*/  CS2R R72, SRZ ;  /* 0x0000000000487805 */ /* 0x000fe4000001ff00 */
[----:B------:R-:W-:Y:S02]  /*1670*/  CS2R R70, SRZ ;  /* 0x0000000000467805 */ /* 0x000fe4000001ff00 */
[----:B------:R-:W-:Y:S02]  /*1680*/  CS2R R68, SRZ ;  /* 0x0000000000447805 */ /* 0x000fe4000001ff00 */
[----:B------:R-:W-:Y:S02]  /*1690*/  CS2R R66, SRZ ;  /* 0x0000000000427805 */ /* 0x000fe4000001ff00 */
        /* <DEDUP_REMOVED lines=20> */
[----:B------:R-:W-:Y:S01]  /*17e0*/  CS2R R24, SRZ ;  /* 0x0000000000187805 */ /* 0x000fe2000001ff00 */
[----:B------:R-:W-:Y:S01]  /*17f0*/  ULOP3.LUT UR11, UR38, 0x1, URZ, 0xfc, !UPT ;  /* 0x00000001260b7892 */ /* 0x000fe2000f8efc3f */
[----:B------:R-:W-:Y:S01]  /*1800*/  UMOV UR4, URZ ;  /* 0x0000003f00047c82 */ /* 0x000fe20008000000 */
[----:B------:R-:W-:Y:S01]  /*1810*/  UMOV UR5, URZ ;  /* 0x0000003f00057c82 */ /* 0x000fe20008000000 */
[----:B------:R-:W-:Y:S01]  /*1820*/  UMOV UR6, URZ ;  /* 0x0000003f00067c82 */ /* 0x000fe20008000000 */
[----:B------:R-:W-:Y:S01]  /*1830*/  USHF.R.S32.HI UR7, URZ, 0x6, UR7 ;  /* 0x000000063f077899 */ /* 0x000fe20008011407 */
[----:B------:R-:W-:Y:S01]  /*1840*/  ULDC UR13, c[0x0][0x75c] ;  /* 0x0001d700000d7ab9 */ /* 0x000fe20000000800 */
[----:B------:R-:W-:-:S10]  /*1850*/  ULDC UR14, c[0x0][0x744] ;  /* 0x0001d100000e7ab9 */ /* 0x000fd40000000800 */
.L_x_256:
[----:B------:R-:W-:-:S06]  /*1860*/  UISETP.NE.AND UP0, UPT, UR11, 0x3, UPT ;  /* 0x000000030b00788c */ /* 0x000fcc000bf05270 */
[----:B------:R-:W-:-:S13]  /*1870*/  PLOP3.LUT P0, PT, PT, PT, UP0, 0x80, 0x0 ;  /* 0x000000000000781c */ /* 0x000fda0003f0f008 */
[----:B-1----:R-:W-:Y:S05]  /*1880*/  @!P0 BRA `(.L_x_246) ;  /* 0x0000000000048947 */ /* 0x002fea0003800000 */
[----:B------:R-:W-:Y:S01]  /*1890*/  BPT.TRAP 0x1 ;  /* 0x000000040000795c */ /* 0x000fe20000300000 */
.L_x_246:
[----:B------:R-:W-:Y:S01]  /*18a0*/  R2UR UR8, R18 ;  /* 0x00000000120872ca */ /* 0x000fe200000e0000 */
[----:B------:R-:W-:-:S05]  /*18b0*/  IMAD.U32 R120, RZ, RZ, UR5 ;  /* 0x00000005ff787e24 */ /* 0x000fca000f8e00ff */
[----:B------:R-:W-:-:S07]  /*18c0*/  SHF.L.U32 R120, R120, 0x1f, RZ ;  /* 0x0000001f78787819 */ /* 0x000fce00000006ff */
[----:B------:R-:W-:-:S09]  /*18d0*/  ULEA UR8, UR6, UR8, 0x3 ;  /* 0x0000000806087291 */ /* 0x000fd2000f8e183f */
[----:B------:R2:W3:Y:S01]  /*18e0*/  SYNCS.PHASECHK.TRANS64.TRYWAIT P1, [UR8+0x26810], R120 ;  /* 0x02681078ff0075a7 */ /* 0x0004e20008020148 */
[----:B------:R-:W-:Y:S05]  /*18f0*/  @!P0 BRA `(.L_x_247) ;  /* 0x0000000000048947 */ /* 0x000fea0003800000 */
[----:B------:R-:W-:Y:S01]  /*1900*/  BPT.TRAP 0x1 ;  /* 0x000000040000795c */ /* 0x000fe20000300000 */
.L_x_247:
[----:B---3--:R-:W-:Y:S05]  /*1910*/  @P1 BRA `(.L_x_248) ;  /* 0x0000000000081947 */ /* 0x008fea0003800000 */
[----:B------:R-:W3:Y:S02]  /*1920*/  SYNCS.PHASECHK.TRANS64.TRYWAIT P1, [UR8+0x26810], R120 ;  /* 0x02681078ff0075a7 */ /* 0x000ee40008020148 */
[----:B---3--:R-:W-:Y:S05]  /*1930*/  @!P1 BRA `(.L_x_249) ;  /* 0x0000006400749947 */ /* 0x008fea0003800000 */
.L_x_248:
[----:B------:R-:W-:Y:S01]  /*1940*/  R2UR UR9, R18 ;  /* 0x00000000120972ca */ /* 0x000fe200000e0000 */
[----:B------:R-:W-:Y:S01]  /*1950*/  IMAD R4, R209, 0x800, R18 ;  /* 0x00000800d1047824 */ /* 0x000fe200078e0212 */
[----:B------:R-:W-:Y:S01]  /*1960*/  WARPGROUP.ARRIVE ;  /* 0x00000000000079c5 */ /* 0x000fe20000000000 */
[----:B------:R-:W-:Y:S01]  /*1970*/  UMOV UR17, 0xc0000010 ;  /* 0xc000001000117882 */ /* 0x000fe20000000000 */
[----:B------:R-:W-:Y:S02]  /*1980*/  UMOV UR19, 0x80000020 ;  /* 0x8000002000137882 */ /* 0x000fe40000000000 */
[----:B------:R-:W-:Y:S01]  /*1990*/  R2UR UR10, R4 ;  /* 0x00000000040a72ca */ /* 0x000fe200000e0000 */
[----:B------:R-:W-:-:S04]  /*19a0*/  IMAD.U32 R4, RZ, RZ, UR6 ;  /* 0x00000006ff047e24 */ /* 0x000fc8000f8e00ff */
[----:B---3--:R-:W-:Y:S02]  /*19b0*/  IMAD R5, R4, 0x20, R17 ;  /* 0x0000002004057824 */ /* 0x008fe400078e0211 */
[----:B------:R-:W-:Y:S02]  /*19c0*/  UIADD3 UR9, UR9, 0x12000, URZ ;  /* 0x0001200009097890 */ /* 0x000fe4000fffe03f */
[----:B------:R-:W-:Y:S02]  /*19d0*/  IMAD.SHL.U32 R5, R5, 0x2, RZ ;  /* 0x0000000205057824 */ /* 0x000fe400078e00ff */
[----:B------:R-:W-:Y:S02]  /*19e0*/  USHF.R.U32.HI UR9, URZ, 0x4, UR9 ;  /* 0x000000043f097899 */ /* 0x000fe40008011609 */
[----:B------:R-:W-:Y:S01]  /*19f0*/  USHF.R.U32.HI UR10, URZ, 0x4, UR10 ;  /* 0x000000043f0a7899 */ /* 0x000fe2000801160a */
[----:B------:R-:W-:Y:S01]  /*1a00*/  IMAD R22, R5, 0x4, R18 ;  /* 0x0000000405167824 */ /* 0x000fe200078e0212 */
[----:B------:R-:W-:-:S02]  /*1a10*/  ULOP3.LUT UR9, UR9, 0x3fff, URZ, 0xc0, !UPT ;  /* 0x00003fff09097892 */ /* 0x000fc4000f8ec03f */
[----:B------:R-:W-:Y:S02]  /*1a20*/  ULOP3.LUT UR10, UR10, 0x3fff, URZ, 0xc0, !UPT ;  /* 0x00003fff0a0a7892 */ /* 0x000fe4000f8ec03f */
[----:B------:R-:W-:Y:S02]  /*1a30*/  ULOP3.LUT UR15, UR9, 0x10000, URZ, 0xfc, !UPT ;  /* 0x00010000090f7892 */ /* 0x000fe4000f8efc3f */
[----:B------:R-:W-:Y:S02]  /*1a40*/  ULOP3.LUT UR12, UR10, 0x10000, URZ, 0xfc, !UPT ;  /* 0x000100000a0c7892 */ /* 0x000fe4000f8efc3f */
        /* <DEDUP_REMOVED lines=50> */
.L_x_250:
[----:B------:R1:W1:Y:S01]  /*1d70*/  SYNCS.PHASECHK.TRANS64.TRYWAIT P1, [UR8+0x26830], R120 ;  /* 0x02683078ff0075a7 */ /* 0x0002620008020148 */
[----:B------:R-:W-:Y:S05]  /*1d80*/  @!P0 BRA `(.L_x_251) ;  /* 0x0000000000048947 */ /* 0x000fea0003800000 */
[----:B------:R-:W-:Y:S01]  /*1d90*/  BPT.TRAP 0x1 ;  /* 0x000000040000795c */ /* 0x000fe20000300000 */
.L_x_251:
[----:B-1----:R-:W-:Y:S05]  /*1da0*/  @P1 BRA `(.L_x_252) ;  /* 0x0000000000081947 */ /* 0x002fea0003800000 */
[----:B------:R-:W1:Y:S02]  /*1db0*/  SYNCS.PHASECHK.TRANS64.TRYWAIT P1, [UR8+0x26830], R120 ;  /* 0x02683078ff0075a7 */ /* 0x000e640008020148 */
[----:B-1----:R-:W-:Y:S05]  /*1dc0*/  @!P1 BRA `(.L_x_253) ;  /* 0x0000006000689947 */ /* 0x002fea0003800000 */
.L_x_252:
[----:B------:R-:W-:Y:S01]  /*1dd0*/  R2UR UR10, R18 ;  /* 0x00000000120a72ca */ /* 0x000fe200000e0000 */
[----:B--2---:R-:W-:Y:S01]  /*1de0*/  WARPGROUP.ARRIVE ;  /* 0x00000000000079c5 */ /* 0x004fe20000000000 */
[----:B------:R-:W-:Y:S01]  /*1df0*/  UMOV UR19, 0x80000020 ;  /* 0x8000002000137882 */ /* 0x000fe20000000000 */
[----:B------:R-:W-:Y:S01]  /*1e00*/  FMUL.FTZ R208, R152, UR13 ;  /* 0x0000000d98d07c20 */ /* 0x000fe20008410000 */
[----:B------:R-:W-:Y:S01]  /*1e10*/  FMUL.FTZ R213, R154, UR13 ;  /* 0x0000000d9ad57c20 */ /* 0x000fe20008410000 */
[----:B------:R-:W-:Y:S01]  /*1e20*/  FMUL.FTZ R212, R153, UR13 ;  /* 0x0000000d99d47c20 */ /* 0x000fe20008410000 */
[----:B------:R-:W-:Y:S01]  /*1e30*/  FMUL.FTZ R154, R156, UR13 ;  /* 0x0000000d9c9a7c20 */ /* 0x000fe20008410000 */
[----:B------:R-:W-:Y:S01]  /*1e40*/  ISETP.GT.AND P2, PT, R3, RZ, PT ;  /* 0x000000ff0300720c */ /* 0x000fe20003f44270 */
[----:B------:R-:W-:Y:S01]  /*1e50*/  FMUL.FTZ R214, R155, UR13 ;  /* 0x0000000d9bd67c20 */ /* 0x000fe20008410000 */
[----:B------:R-:W1:Y:S01]  /*1e60*/  MUFU.TANH R208, R208 ;  /* 0x000000d000d07308 */ /* 0x000e620000002400 */
[----:B------:R-:W-:Y:S01]  /*1e70*/  FMUL.FTZ R155, R157, UR13 ;  /* 0x0000000d9d9b7c20 */ /* 0x000fe20008410000 */
[----:B------:R-:W-:Y:S01]  /*1e80*/  FMUL.FTZ R157, R158, UR13 ;  /* 0x0000000d9e9d7c20 */ /* 0x000fe20008410000 */
[----:B------:R-:W-:Y:S01]  /*1e90*/  FMUL.FTZ R156, R160, UR13 ;  /* 0x0000000da09c7c20 */ /* 0x000fe20008410000 */
[----:B------:R-:W-:Y:S01]  /*1ea0*/  UIADD3 UR10, UR10, 0x18000, URZ ;  /* 0x000180000a0a7890 */ /* 0x000fe2000fffe03f */
[----:B------:R-:W-:Y:S01]  /*1eb0*/  FMUL.FTZ R160, R162, UR13 ;  /* 0x0000000da2a07c20 */ /* 0x000fe20008410000 */
[----:B------:R-:W-:Y:S01]  /*1ec0*/  FMUL.FTZ R158, R159, UR13 ;  /* 0x0000000d9f9e7c20 */ /* 0x000fe20008410000 */
[----:B------:R-:W-:Y:S01]  /*1ed0*/  FMUL.FTZ R162, R164, UR13 ;  /* 0x0000000da4a27c20 */ /* 0x000fe20008410000 */
[----:B------:R-:W-:Y:S01]  /*1ee0*/  USHF.R.U32.HI UR10, URZ, 0x4, UR10 ;  /* 0x000000043f0a7899 */ /* 0x000fe2000801160a */
[----:B------:R-:W2:Y:S01]  /*1ef0*/  MUFU.TANH R212, R212 ;  /* 0x000000d400d47308 */ /* 0x000ea20000002400 */
[----:B------:R-:W-:Y:S01]  /*1f00*/  FMUL.FTZ R223, R183, UR13 ;  /* 0x0000000db7df7c20 */ /* 0x000fe20008410000 */
[----:B------:R-:W-:Y:S01]  /*1f10*/  ISETP.GT.AND P1, PT, R3, 0x8, PT ;  /* 0x000000080300780c */ /* 0x000fe20003f24270 */
        /* <DEDUP_REMOVED lines=23> */
[--C-:B------:R-:W-:Y:S01]  /*2090*/  FFMA.FTZ R183, R152, UR14, -R21.reuse ;  /* 0x0000000e98b77c23 */ /* 0x100fe20008010815 */
[----:B------:R-:W-:Y:S01]  /*20a0*/  FMUL.FTZ R219, R172, UR13 ;  /* 0x0000000dacdb7c20 */ /* 0x000fe20008410000 */
[----:B------:R-:W-:Y:S01]  /*20b0*/  FMUL.FTZ R166, R166, UR13 ;  /* 0x0000000da6a67c20 */ /* 0x000fe20008410000 */
[----:B------:R-:W-:Y:S01]  /*20c0*/  FMUL.FTZ R167, R167, UR13 ;  /* 0x0000000da7a77c20 */ /* 0x000fe20008410000 */
[----:B------:R-:W-:Y:S01]  /*20d0*/  FFMA.FTZ R164, R153, UR14, -R210 ;  /* 0x0000000e99a47c23 */ /* 0x000fe200080108d2 */
[----:B------:R-:W-:Y:S01]  /*20e0*/  FFMA.FTZ R208, -R208, R208, 1 ;  /* 0x3f800000d0d07423 */ /* 0x000fe200000101d0 */
[----:B------:R-:W3:Y:S01]  /*20f0*/  MUFU.TANH R157, R157 ;  /* 0x0000009d009d7308 */ /* 0x000ee20000002400 */
[----:B-1----:R-:W-:Y:S01]  /*2100*/  FSEL R169, R213, -INF , P1 ;  /* 0xff800000d5a97808 */ /* 0x002fe20000800000 */
[----:B------:R-:W-:Y:S01]  /*2110*/  FMUL.FTZ R220, R177, UR13 ;  /* 0x0000000db1dc7c20 */ /* 0x000fe20008410000 */
[----:B------:R-:W-:Y:S01]  /*2120*/  FMUL.FTZ R174, R174, UR13 ;  /* 0x0000000daeae7c20 */ /* 0x000fe20008410000 */
[----:B------:R-:W-:Y:S01]  /*2130*/  FMUL.FTZ R221, R178, UR13 ;  /* 0x0000000db2dd7c20 */ /* 0x000fe20008410000 */
[----:B------:R-:W-:Y:S01]  /*2140*/  FMUL.FTZ R222, R182, UR13 ;  /* 0x0000000db6de7c20 */ /* 0x000fe20008410000 */
[----:B------:R-:W-:Y:S01]  /*2150*/  FFMA.FTZ R170, R169, UR14, -R20 ;  /* 0x0000000ea9aa7c23 */ /* 0x000fe20008010814 */
[----:B------:R-:W-:Y:S01]  /*2160*/  FMUL.FTZ R173, R173, UR13 ;  /* 0x0000000dadad7c20 */ /* 0x000fe20008410000 */
[----:B------:R-:W1:Y:S01]  /*2170*/  MUFU.TANH R155, R155 ;  /* 0x0000009b009b7308 */ /* 0x000e620000002400 */
[----:B--2---:R-:W-:Y:S01]  /*2180*/  FSEL R20, R214, -INF , P1 ;  /* 0xff800000d6147808 */ /* 0x004fe20000800000 */
[----:B------:R-:W-:Y:S01]  /*2190*/  FMUL.FTZ R175, R175, UR13 ;  /* 0x0000000dafaf7c20 */ /* 0x000fe20008410000 */
[----:B------:R-:W-:Y:S01]  /*21a0*/  FMUL.FTZ R176, R176, UR13 ;  /* 0x0000000db0b07c20 */ /* 0x000fe20008410000 */
[----:B------:R-:W-:Y:S01]  /*21b0*/  FFMA.FTZ R154, -R154, R154, 1 ;  /* 0x3f8000009a9a7423 */ /* 0x000fe2000001019a */
[----:B------:R-:W-:Y:S01]  /*21c0*/  FMUL.FTZ R179, R179, UR13 ;  /* 0x0000000db3b37c20 */ /* 0x000fe20008410000 */
[----:B------:R-:W-:Y:S01]  /*21d0*/  FFMA.FTZ R171, R20, UR14, -R21 ;  /* 0x0000000e14ab7c23 */ /* 0x000fe20008010815 */
[----:B------:R-:W-:Y:S01]  /*21e0*/  FMUL.FTZ R180, R180, UR13 ;  /* 0x0000000db4b47c20 */ /* 0x000fe20008410000 */
[----:B------:R-:W2:Y:S01]  /*21f0*/  MUFU.TANH R158, R158 ;  /* 0x0000009e009e7308 */ /* 0x000ea20000002400 */
[C---:B---3--:R-:W-:Y:S01]  /*2200*/  FSEL R21, R157.reuse, -INF , P1 ;  /* 0xff8000009d157808 */ /* 0x048fe20000800000 */
[----:B------:R-:W-:Y:S01]  /*2210*/  FFMA.FTZ R157, -R157, R157, 1 ;  /* 0x3f8000009d9d7423 */ /* 0x000fe2000001019d */
[----:B------:R-:W-:Y:S01]  /*2220*/  FMUL.FTZ R181, R181, UR13 ;  /* 0x0000000db5b57c20 */ /* 0x000fe20008410000 */
[----:B------:R-:W-:-:S02]  /*2230*/  ULOP3.LUT UR10, UR10, 0x1000000, URZ, 0xfc, !UPT ;  /* 0x010000000a0a7892 */ /* 0x000fc4000f8efc3f */
[----:B------:R-:W-:Y:S02]  /*2240*/  FFMA.FTZ R169, R21, UR14, -R210 ;  /* 0x0000000e15a97c23 */ /* 0x000fe400080108d2 */
[----:B------:R-:W3:Y:S01]  /*2250*/  MUFU.TANH R156, R156 ;  /* 0x0000009c009c7308 */ /* 0x000ee20000002400 */
[----:B-1----:R-:W-:Y:S01]  /*2260*/  FSEL R168, R155, -INF , P2 ;  /* 0xff8000009ba87808 */ /* 0x002fe20001000000 */
[----:B------:R-:W-:-:S04]  /*2270*/  UIMAD UR10, UR6, 0x300, UR10 ;  /* 0x00000300060a78a4 */ /* 0x000fc8000f8e020a */
[----:B------:R-:W-:Y:S02]  /*2280*/  FFMA.FTZ R165, R168, UR14, -R211 ;  /* 0x0000000ea8a57c23 */ /* 0x000fe400080108d3 */
[----:B------:R-:W-:Y:S01]  /*2290*/  MUFU.TANH R159, R159 ;  /* 0x0000009f009f7308 */ /* 0x000fe20000002400 */
[----:B--2---:R-:W-:-:S05]  /*22a0*/  FSEL R20, R158, -INF , P1 ;  /* 0xff8000009e147808 */ /* 0x004fca0000800000 */
[----:B------:R-:W-:Y:S02]  /*22b0*/  FFMA.FTZ R172, R20, UR14, -R211 ;  /* 0x0000000e14ac7c23 */ /* 0x000fe400080108d3 */
[----:B------:R-:W-:Y:S01]  /*22c0*/  MUFU.EX2 R224, R224 ;  /* 0x000000e000e07308 */ /* 0x000fe20000000800 */
[----:B---3--:R-:W-:-:S05]  /*22d0*/  FSEL R21, R156, -INF , P2 ;  /* 0xff8000009c157808 */ /* 0x008fca0001000000 */
[----:B------:R-:W-:Y:S02]  /*22e0*/  FFMA.FTZ R168, R21, UR14, -R14 ;  /* 0x0000000e15a87c23 */ /* 0x000fe4000801080e */
[----:B------:R-:W1:Y:S08]  /*22f0*/  MUFU.TANH R160, R160 ;  /* 0x000000a000a07308 */ /* 0x000e700000002400 */
[----:B------:R-:W2:Y:S08]  /*2300*/  MUFU.TANH R161, R161 ;  /* 0x000000a100a17308 */ /* 0x000eb00000002400 */
[----:B------:R-:W3:Y:S01]  /*2310*/  MUFU.TANH R162, R162 ;  /* 0x000000a200a27308 */ /* 0x000ee20000002400 */
[----:B-1----:R-:W-:Y:S01]  /*2320*/  FSEL R177, R160, -INF , P1 ;  /* 0xff800000a0b17808 */ /* 0x002fe20000800000 */
[----:B------:R-:W-:-:S02]  /*2330*/  WARPGROUP.DEPBAR.LE gsb0, 0x0 ;  /* 0x00008000000079c5 */ /* 0x000fc40000010000 */
[----:B------:R-:W-:Y:S01]  /*2340*/  WARPGROUP.ARRIVE ;  /* 0x00000000000079c5 */ /* 0x000fe20000000000 */
[----:B------:R-:W-:Y:S01]  /*2350*/  FFMA.FTZ R160, -R160, R160, 1 ;  /* 0x3f800000a0a07423 */ /* 0x000fe200000101a0 */
[----:B------:R-:W-:Y:S02]  /*2360*/  FFMA.FTZ R14, R177, UR14, -R14 ;  /* 0x0000000eb10e7c23 */ /* 0x000fe4000801080e */
[----:B------:R-:W-:Y:S02]  /*2370*/  MUFU.TANH R163, R163 ;  /* 0x000000a300a37308 */ /* 0x000fe40000002400 */
[----:B------:R-:W-:Y:S01]  /*2380*/  HGMMA.64x64x16.F32.BF16 R120, R196, gdesc[UR16], R120, gsb0 ;  /* 0x00e00010c4787df0 */ /* 0x000fe20008001878 */
[----:B------:R-:W-:Y:S01]  /*2390*/  UMOV UR18, UR16 ;  /* 0x0000001000127c82 */ /* 0x000fe20008000000 */
[----:B------:R-:W-:Y:S01]  /*23a0*/  UMOV UR19, 0x80000020 ;  /* 0x8000002000137882 */ /* 0x000fe20000000000 */
[----:B------:R-:W-:-:S03]  /*23b0*/  UIADD3 UR16, UR12, 0x102, URZ ;  /* 0x000001020c107890 */ /* 0x000fc6000fffe03f */
[----:B------:R-:W1:Y:S08]  /*23c0*/  MUFU.TANH R166, R166 ;  /* 0x000000a600a67308 */ /* 0x000e700000002400 */
[----:B------:R-:W1:Y:S08]  /*23d0*/  MUFU.TANH R167, R167 ;  /* 0x000000a700a77308 */ /* 0x000e700000002400 */
[----:B------:R-:W-:Y:S08]  /*23e0*/  MUFU.EX2 R183, R183 ;  /* 0x000000b700b77308 */ /* 0x000ff00000000800 */
[----:B------:R-:W1:Y:S08]  /*23f0*/  MUFU.EX2 R170, R170 ;  /* 0x000000aa00aa7308 */ /* 0x000e700000000800 */
[----:B------:R-:W1:Y:S08]  /*2400*/  MUFU.EX2 R171, R171 ;  /* 0x000000ab00ab7308 */ /* 0x000e700000000800 */
[----:B------:R-:W1:Y:S08]  /*2410*/  MUFU.TANH R216, R216 ;  /* 0x000000d800d87308 */ /* 0x000e700000002400 */
[----:B------:R-:W1:Y:S08]  /*2420*/  MUFU.TANH R218, R218 ;  /* 0x000000da00da7308 */ /* 0x000e700000002400 */
[----:B------:R-:W1:Y:S08]  /*2430*/  MUFU.TANH R215, R215 ;  /* 0x000000d700d77308 */ /* 0x000e700000002400 */
[----:B------:R-:W1:Y:S01]  /*2440*/  MUFU.TANH R217, R217 ;  /* 0x000000d900d97308 */ /* 0x000e620000002400 */
[----:B------:R-:W-:-:S02]  /*2450*/  WARPGROUP.DEPBAR.LE gsb0, 0x0 ;  /* 0x00008000000079c5 */ /* 0x000fc40000010000 */
[----:B----4-:R-:W-:-:S05]  /*2460*/  WARPGROUP.ARRIVE ;  /* 0x00000000000079c5 */ /* 0x010fca0000000000 */
[----:B------:R-:W-:Y:S01]  /*2470*/  MUFU.TANH R174, R174 ;  /* 0x000000ae00ae7308 */ /* 0x000fe20000002400 */
[----:B------:R-:W-:Y:S01]  /*2480*/  HGMMA.64x64x16.F32.BF16 R120, R188, gdesc[UR16], R120, gsb0 ;  /* 0x00e00010bc787df0 */ /* 0x000fe20008001878 */
[----:B------:R-:W-:Y:S01]  /*2490*/  UMOV UR18, UR16 ;  /* 0x0000001000127c82 */ /* 0x000fe20008000000 */
[----:B------:R-:W-:Y:S01]  /*24a0*/  UMOV UR19, 0x80000020 ;  /* 0x8000002000137882 */ /* 0x000fe20000000000 */
[----:B------:R-:W-:-:S04]  /*24b0*/  UIADD3 UR16, UR12, 0x200, URZ ;  /* 0x000002000c107890 */ /* 0x000fc8000fffe03f */
[----:B------:R-:W4:Y:S01]  /*24c0*/  MUFU.EX2 R164, R164 ;  /* 0x000000a400a47308 */ /* 0x000f220000000800 */
[----:B------:R-:W-:-:S07]  /*24d0*/  UIADD3 UR12, UR12, 0x202, URZ ;  /* 0x000002020c0c7890 */ /* 0x000fce000fffe03f */
[----:B------:R-:W-:Y:S08]  /*24e0*/  MUFU.EX2 R165, R165 ;  /* 0x000000a500a57308 */ /* 0x000ff00000000800 */
[----:B------:R-:W4:Y:S08]  /*24f0*/  MUFU.EX2 R169, R169 ;  /* 0x000000a900a97308 */ /* 0x000f300000000800 */
[----:B------:R-:W-:Y:S08]  /*2500*/  MUFU.EX2 R172, R172 ;  /* 0x000000ac00ac7308 */ /* 0x000ff00000000800 */
[----:B------:R-:W-:Y:S08]  /*2510*/  MUFU.TANH R173, R173 ;  /* 0x000000ad00ad7308 */ /* 0x000ff00000002400 */
[----:B------:R-:W4:Y:S08]  /*2520*/  MUFU.TANH R175, R175 ;  /* 0x000000af00af7308 */ /* 0x000f300000002400 */
[----:B------:R-:W4:Y:S08]  /*2530*/  MUFU.TANH R176, R176 ;  /* 0x000000b000b07308 */ /* 0x000f300000002400 */
        /* <DEDUP_REMOVED lines=11> */
[----:B------:R-:W4:Y:S08]  /*25f0*/  MUFU.EX2 R168, R168 ;  /* 0x000000a800a87308 */ /* 0x000f300000000800 */
[----:B------:R-:W-:Y:S08]  /*2600*/  MUFU.TANH R180, R180 ;  /* 0x000000b400b47308 */ /* 0x000ff00000002400 */
[----:B------:R-:W-:Y:S08]  /*2610*/  MUFU.TANH R222, R222 ;  /* 0x000000de00de7308 */ /* 0x000ff00000002400 */
[----:B------:R-:W-:Y:S08]  /*2620*/  MUFU.TANH R181, R181 ;  /* 0x000000b500b57308 */ /* 0x000ff00000002400 */
[----:B------:R-:W-:Y:S01]  /*2630*/  MUFU.TANH R223, R223 ;  /* 0x000000df00df7308 */ /* 0x000fe20000002400 */
        /* <DEDUP_REMOVED lines=13> */
[----:B------:R-:W1:Y:S01]  /*2710*/  LDS.64 R20, [R22+0x1e220] ;  /* 0x01e2200016147984 */ /* 0x000e620000000a00 */
[--C-:B-----5:R-:W-:Y:S01]  /*2720*/  FADD.FTZ R225, R120, -R152.reuse ;  /* 0x8000009878e17221 */ /* 0x120fe20000010000 */
[----:B------:R-:W-:Y:S01]  /*2730*/  FSEL R120, R159, -INF , P2 ;  /* 0xff8000009f787808 */ /* 0x000fe20001000000 */
[----:B------:R-:W-:Y:S01]  /*2740*/  FADD.FTZ R211, R122, -R152 ;  /* 0x800000987ad37221 */ /* 0x000fe20000010000 */
[--C-:B------:R-:W-:Y:S01]  /*2750*/  FADD.FTZ R210, R121, -R153.reuse ;  /* 0x8000009979d27221 */ /* 0x100fe20000010000 */
[----:B------:R-:W-:Y:S01]  /*2760*/  FMUL.FTZ R225, R224, R225 ;  /* 0x000000e1e0e17220 */ /* 0x000fe20000410000 */
[----:B------:R-:W-:Y:S01]  /*2770*/  FADD.FTZ R226, R123, -R153 ;  /* 0x800000997be27221 */ /* 0x000fe20000010000 */
[--C-:B------:R-:W-:Y:S01]  /*2780*/  FFMA.FTZ R152, R120, UR14, -R15.reuse ;  /* 0x0000000e78987c23 */ /* 0x100fe2000801080f */
[----:B--2---:R-:W-:Y:S01]  /*2790*/  FSEL R122, R161, -INF , P1 ;  /* 0xff800000a17a7808 */ /* 0x004fe20000800000 */
[----:B------:R-:W-:Y:S01]  /*27a0*/  FMUL.FTZ R121, R208, R225 ;  /* 0x000000e1d0797220 */ /* 0x000fe20000410000 */
[----:B---3--:R-:W-:Y:S01]  /*27b0*/  FSEL R123, R162, -INF , P2 ;  /* 0xff800000a27b7808 */ /* 0x008fe20001000000 */
[----:B-1----:R-:W-:Y:S01]  /*27c0*/  FADD.FTZ R126, R126, -R20 ;  /* 0x800000147e7e7221 */ /* 0x002fe20000010000 */
[----:B------:R-:W-:Y:S01]  /*27d0*/  FSEL R153, R166, -INF , P1 ;  /* 0xff800000a6997808 */ /* 0x000fe20000800000 */
[----:B------:R-:W-:Y:S01]  /*27e0*/  FFMA.FTZ R177, R122, UR14, -R15 ;  /* 0x0000000e7ab17c23 */ /* 0x000fe2000801080f */
[----:B------:R-:W-:Y:S01]  /*27f0*/  FSEL R120, R163, -INF , P2 ;  /* 0xff800000a3787808 */ /* 0x000fe20001000000 */
[--C-:B------:R-:W-:Y:S01]  /*2800*/  FFMA.FTZ R178, R123, UR14, -R12.reuse ;  /* 0x0000000e7bb27c23 */ /* 0x100fe2000801080c */
[----:B------:R-:W-:Y:S01]  /*2810*/  FSEL R208, R167, -INF , P1 ;  /* 0xff800000a7d07808 */ /* 0x000fe20000800000 */
[----:B------:R-:W-:Y:S01]  /*2820*/  FFMA.FTZ R182, R153, UR14, -R12 ;  /* 0x0000000e99b67c23 */ /* 0x000fe2000801080c */
[----:B------:R1:W2:Y:S01]  /*2830*/  MUFU.EX2 R15, R152 ;  /* 0x00000098000f7308 */ /* 0x0002a20000000800 */
[--C-:B------:R-:W-:Y:S01]  /*2840*/  FFMA.FTZ R120, R120, UR14, -R13.reuse ;  /* 0x0000000e78787c23 */ /* 0x100fe2000801080d */
[----:B------:R-:W-:Y:S01]  /*2850*/  FMUL.FTZ R12, R170, R211 ;  /* 0x000000d3aa0c7220 */ /* 0x000fe20000410000 */
[----:B------:R-:W-:Y:S01]  /*2860*/  FFMA.FTZ R208, R208, UR14, -R13 ;  /* 0x0000000ed0d07c23 */ /* 0x000fe2000801080d */
[----:B------:R-:W-:Y:S01]  /*2870*/  FMUL.FTZ R13, R183, R210 ;  /* 0x000000d2b70d7220 */ /* 0x000fe20000410000 */
[----:B------:R-:W-:Y:S01]  /*2880*/  FFMA.FTZ R123, -R213, R213, 1 ;  /* 0x3f800000d57b7423 */ /* 0x000fe200000101d5 */
[----:B------:R-:W-:Y:S01]  /*2890*/  FFMA.FTZ R122, -R214, R214, 1 ;  /* 0x3f800000d67a7423 */ /* 0x000fe200000101d6 */
[----:B------:R-:W-:Y:S01]  /*28a0*/  FMUL.FTZ R153, R171, R226 ;  /* 0x000000e2ab997220 */ /* 0x000fe20000410000 */
[----:B------:R-:W-:Y:S01]  /*28b0*/  FSEL R210, R216, -INF , P2 ;  /* 0xff800000d8d27808 */ /* 0x000fe20001000000 */
[----:B-1----:R-:W-:Y:S01]  /*28c0*/  FFMA.FTZ R152, -R212, R212, 1 ;  /* 0x3f800000d4987423 */ /* 0x002fe200000101d4 */
[----:B------:R-:W-:Y:S01]  /*28d0*/  FMUL.FTZ R123, R123, R12 ;  /* 0x0000000c7b7b7220 */ /* 0x000fe20000410000 */
[----:B------:R-:W-:Y:S01]  /*28e0*/  FMUL.FTZ R122, R122, R153 ;  /* 0x000000997a7a7220 */ /* 0x000fe20000410000 */
[----:B------:R-:W-:Y:S01]  /*28f0*/  FADD.FTZ R153, R124, -R20 ;  /* 0x800000147c997221 */ /* 0x000fe20000010000 */
[----:B------:R-:W-:Y:S01]  /*2900*/  FMUL.FTZ R152, R152, R13 ;  /* 0x0000000d98987220 */ /* 0x000fe20000410000 */
[----:B------:R-:W-:Y:S01]  /*2910*/  FSEL R20, R218, -INF , P1 ;  /* 0xff800000da147808 */ /* 0x000fe20000800000 */
[----:B------:R-:W1:Y:S01]  /*2920*/  LDS.64 R12, [R22+0x1e240] ;  /* 0x01e24000160c7984 */ /* 0x000e620000000a00 */
[--C-:B------:R-:W-:Y:S01]  /*2930*/  FADD.FTZ R226, R125, -R21.reuse ;  /* 0x800000157de27221 */ /* 0x100fe20000010000 */
[----:B------:R-:W-:Y:S01]  /*2940*/  FADD.FTZ R125, R127, -R21 ;  /* 0x800000157f7d7221 */ /* 0x000fe20000010000 */
[--C-:B------:R-:W-:Y:S01]  /*2950*/  FFMA.FTZ R210, R210, UR14, -R7.reuse ;  /* 0x0000000ed2d27c23 */ /* 0x100fe20008010807 */
[----:B------:R-:W-:Y:S01]  /*2960*/  FFMA.FTZ R127, R20, UR14, -R7 ;  /* 0x0000000e147f7c23 */ /* 0x000fe20008010807 */
[----:B------:R-:W-:Y:S01]  /*2970*/  FSEL R213, R215, -INF , P2 ;  /* 0xff800000d7d57808 */ /* 0x000fe20001000000 */
[----:B------:R3:W-:Y:S01]  /*2980*/  MUFU.EX2 R211, R120 ;  /* 0x0000007800d37308 */ /* 0x0007e20000000800 */
[----:B------:R-:W-:Y:S01]  /*2990*/  FSEL R225, R217, -INF , P1 ;  /* 0xff800000d9e17808 */ /* 0x000fe20000800000 */
[----:B----4-:R-:W-:Y:S01]  /*29a0*/  FMUL.FTZ R153, R164, R153 ;  /* 0x00000099a4997220 */ /* 0x010fe20000410000 */
[----:B------:R-:W-:Y:S01]  /*29b0*/  FSEL R7, R174, -INF , P1 ;  /* 0xff800000ae077808 */ /* 0x000fe20000800000 */
[--C-:B------:R-:W-:Y:S01]  /*29c0*/  FFMA.FTZ R214, R213, UR14, -R6.reuse ;  /* 0x0000000ed5d67c23 */ /* 0x100fe20008010806 */
[----:B------:R-:W-:Y:S01]  /*29d0*/  FMUL.FTZ R126, R169, R126 ;  /* 0x0000007ea97e7220 */ /* 0x000fe20000410000 */
[----:B------:R-:W-:Y:S01]  /*29e0*/  FFMA.FTZ R124, R225, UR14, -R6 ;  /* 0x0000000ee17c7c23 */ /* 0x000fe20008010806 */
[----:B------:R-:W-:Y:S01]  /*29f0*/  FFMA.FTZ R6, -R155, R155, 1 ;  /* 0x3f8000009b067423 */ /* 0x000fe2000001019b */
[----:B------:R-:W-:Y:S01]  /*2a00*/  FMUL.FTZ R155, R154, R153 ;  /* 0x000000999a9b7220 */ /* 0x000fe20000410000 */
[----:B---3--:R-:W-:Y:S01]  /*2a10*/  FFMA.FTZ R120, R7, UR14, -R8 ;  /* 0x0000000e07787c23 */ /* 0x008fe20008010808 */
[----:B------:R-:W-:Y:S01]  /*2a20*/  FMUL.FTZ R7, R165, R226 ;  /* 0x000000e2a5077220 */ /* 0x000fe20000410000 */
[----:B------:R3:W-:Y:S01]  /*2a30*/  MUFU.EX2 R21, R208 ;  /* 0x000000d000157308 */ /* 0x0007e20000000800 */
[----:B------:R-:W-:Y:S01]  /*2a40*/  FMUL.FTZ R153, R157, R126 ;  /* 0x0000007e9d997220 */ /* 0x000fe20000410000 */
[----:B------:R-:W-:Y:S01]  /*2a50*/  FSEL R126, R175, -INF , P1 ;  /* 0xff800000af7e7808 */ /* 0x000fe20000800000 */
[----:B------:R-:W-:Y:S01]  /*2a60*/  FMUL.FTZ R154, R6, R7 ;  /* 0x00000007069a7220 */ /* 0x000fe20000410000 */
[----:B------:R-:W-:Y:S01]  /*2a70*/  FMUL.FTZ R7, R172, R125 ;  /* 0x0000007dac077220 */ /* 0x000fe20000410000 */
[----:B------:R-:W-:Y:S01]  /*2a80*/  FSEL R157, R176, -INF , P2 ;  /* 0xff800000b09d7808 */ /* 0x000fe20001000000 */
[----:B------:R-:W-:Y:S01]  /*2a90*/  FFMA.FTZ R161, -R161, R161, 1 ;  /* 0x3f800000a1a17423 */ /* 0x000fe200000101a1 */
[----:B------:R-:W-:Y:S01]  /*2aa0*/  FFMA.FTZ R126, R126, UR14, -R9 ;  /* 0x0000000e7e7e7c23 */ /* 0x000fe20008010809 */
[----:B------:R4:W-:Y:S01]  /*2ab0*/  MUFU.EX2 R20, R214 ;  /* 0x000000d600147308 */ /* 0x0009e20000000800 */
[----:B---3--:R-:W-:Y:S01]  /*2ac0*/  FFMA.FTZ R208, -R158, R158, 1 ;  /* 0x3f8000009ed07423 */ /* 0x008fe2000001019e */
[----:B------:R-:W-:Y:S01]  /*2ad0*/  FFMA.FTZ R158, R157, UR14, -R10 ;  /* 0x0000000e9d9e7c23 */ /* 0x000fe2000801080a */
[----:B------:R-:W-:Y:S01]  /*2ae0*/  FSEL R213, R219, -INF , P2 ;  /* 0xff800000dbd57808 */ /* 0x000fe20001000000 */
[----:B------:R-:W-:Y:S01]  /*2af0*/  FFMA.FTZ R162, -R162, R162, 1 ;  /* 0x3f800000a2a27423 */ /* 0x000fe200000101a2 */
[----:B------:R-:W-:Y:S01]  /*2b00*/  FMUL.FTZ R208, R208, R7 ;  /* 0x00000007d0d07220 */ /* 0x000fe20000410000 */
[----:B------:R-:W-:Y:S01]  /*2b10*/  FFMA.FTZ R176, -R176, R176, 1 ;  /* 0x3f800000b0b07423 */ /* 0x000fe200000101b0 */
[----:B------:R-:W3:Y:S01]  /*2b20*/  LDS.64 R6, [R22+0x1e260] ;  /* 0x01e2600016067984 */ /* 0x000ee20000000a00 */
[----:B------:R-:W-:Y:S01]  /*2b30*/  FFMA.FTZ R212, R213, UR14, -R8 ;  /* 0x0000000ed5d47c23 */ /* 0x000fe20008010808 */
[----:B----4-:R-:W-:Y:S01]  /*2b40*/  FSEL R214, R173, -INF , P2 ;  /* 0xff800000add67808 */ /* 0x010fe20001000000 */
[----:B------:R-:W4:Y:S01]  /*2b50*/  MUFU.EX2 R177, R177 ;  /* 0x000000b100b17308 */ /* 0x000f220000000800 */
[----:B------:R-:W-:-:S03]  /*2b60*/  FFMA.FTZ R219, -R219, R219, 1 ;  /* 0x3f800000dbdb7423 */ /* 0x000fc600000101db */
[----:B------:R-:W-:Y:S01]  /*2b70*/  FFMA.FTZ R214, R214, UR14, -R9 ;  /* 0x0000000ed6d67c23 */ /* 0x000fe20008010809 */
[----:B------:R-:W-:Y:S01]  /*2b80*/  FSEL R9, R221, -INF , P1 ;  /* 0xff800000dd097808 */ /* 0x000fe20000800000 */
[----:B-1----:R-:W-:Y:S01]  /*2b90*/  FADD.FTZ R213, R128, -R12 ;  /* 0x8000000c80d57221 */ /* 0x002fe20000010000 */
[----:B------:R-:W-:Y:S01]  /*2ba0*/  FSEL R128, R179, -INF , P1 ;  /* 0xff800000b3807808 */ /* 0x000fe20000800000 */
[----:B------:R1:W-:Y:S01]  /*2bb0*/  MUFU.EX2 R125, R210 ;  /* 0x000000d2007d7308 */ /* 0x0003e20000000800 */
[----:B------:R-:W-:Y:S01]  /*2bc0*/  FFMA.FTZ R221, -R221, R221, 1 ;  /* 0x3f800000dddd7423 */ /* 0x000fe200000101dd */
[----:B------:R-:W-:Y:S01]  /*2bd0*/  FFMA.FTZ R157, R9, UR14, -R10 ;  /* 0x0000000e099d7c23 */ /* 0x000fe2000801080a */
[----:B------:R-:W-:Y:S01]  /*2be0*/  FADD.FTZ R9, R130, -R12 ;  /* 0x8000000c82097221 */ /* 0x000fe20000010000 */
[--C-:B------:R-:W-:Y:S01]  /*2bf0*/  FADD.FTZ R130, R129, -R13.reuse ;  /* 0x8000000d81827221 */ /* 0x100fe20000010000 */
[----:B------:R-:W-:Y:S01]  /*2c00*/  FMUL.FTZ R213, R168, R213 ;  /* 0x000000d5a8d57220 */ /* 0x000fe20000410000 */
[----:B------:R-:W-:Y:S01]  /*2c10*/  FSEL R10, R220, -INF , P2 ;  /* 0xff800000dc0a7808 */ /* 0x000fe20001000000 */
[----:B------:R-:W-:Y:S01]  /*2c20*/  FMUL.FTZ R129, R14, R9 ;  /* 0x000000090e817220 */ /* 0x000fe20000410000 */
[----:B------:R-:W5:Y:S01]  /*2c30*/  MUFU.EX2 R178, R178 ;  /* 0x000000b200b27308 */ /* 0x000f620000000800 */
[----:B------:R-:W5:Y:S01]  /*2c40*/  LDS.64 R8, [R22+0x1e280] ;  /* 0x01e2800016087984 */ /* 0x000f620000000a00 */
[----:B-1----:R-:W-:Y:S01]  /*2c50*/  FFMA.FTZ R210, -R156, R156, 1 ;  /* 0x3f8000009cd27423 */ /* 0x002fe2000001019c */
[----:B------:R-:W-:Y:S01]  /*2c60*/  FADD.FTZ R156, R131, -R13 ;  /* 0x8000000d839c7221 */ /* 0x000fe20000010000 */
[--C-:B------:R-:W-:Y:S01]  /*2c70*/  FFMA.FTZ R131, R10, UR14, -R11.reuse ;  /* 0x0000000e0a837c23 */ /* 0x100fe2000801080b */
[----:B--2---:R-:W-:Y:S01]  /*2c80*/  FMUL.FTZ R130, R15, R130 ;  /* 0x000000820f827220 */ /* 0x004fe20000410000 */
[----:B------:R-:W-:Y:S01]  /*2c90*/  FMUL.FTZ R210, R210, R213 ;  /* 0x000000d5d2d27220 */ /* 0x000fe20000410000 */
[----:B------:R-:W-:Y:S01]  /*2ca0*/  FFMA.FTZ R213, -R159, R159, 1 ;  /* 0x3f8000009fd57423 */ /* 0x000fe2000001019f */
[----:B------:R1:W-:Y:S01]  /*2cb0*/  MUFU.EX2 R12, R212 ;  /* 0x000000d4000c7308 */ /* 0x0003e20000000800 */
[----:B------:R-:W-:Y:S01]  /*2cc0*/  FSEL R159, R222, -INF , P1 ;  /* 0xff800000de9f7808 */ /* 0x000fe20000800000 */
[----:B----4-:R-:W-:Y:S01]  /*2cd0*/  FMUL.FTZ R10, R177, R156 ;  /* 0x0000009cb10a7220 */ /* 0x010fe20000410000 */
[----:B------:R-:W-:Y:S01]  /*2ce0*/  FMUL.FTZ R213, R213, R130 ;  /* 0x00000082d5d57220 */ /* 0x000fe20000410000 */
[----:B------:R-:W-:Y:S01]  /*2cf0*/  FMUL.FTZ R160, R160, R129 ;  /* 0x00000081a0a07220 */ /* 0x000fe20000410000 */
[----:B------:R-:W-:Y:S01]  /*2d00*/  FFMA.FTZ R220, -R220, R220, 1 ;  /* 0x3f800000dcdc7423 */ /* 0x000fe200000101dc */
[----:B------:R-:W-:Y:S01]  /*2d10*/  FFMA.FTZ R156, R159, UR14, -R4 ;  /* 0x0000000e9f9c7c23 */ /* 0x000fe20008010804 */
[----:B------:R-:W-:Y:S01]  /*2d20*/  FMUL.FTZ R161, R161, R10 ;  /* 0x0000000aa1a17220 */ /* 0x000fe20000410000 */
[----:B------:R2:W-:Y:S01]  /*2d30*/  MUFU.EX2 R13, R120 ;  /* 0x00000078000d7308 */ /* 0x0005e20000000800 */
[----:B-1----:R-:W-:Y:S01]  /*2d40*/  FFMA.FTZ R212, R128, UR14, -R11 ;  /* 0x0000000e80d47c23 */ /* 0x002fe2000801080b */
[C---:B------:R-:W-:Y:S01]  /*2d50*/  FSEL R11, R180.reuse, -INF , P2 ;  /* 0xff800000b40b7808 */ /* 0x040fe20001000000 */
[----:B------:R-:W-:Y:S01]  /*2d60*/  FFMA.FTZ R180, -R180, R180, 1 ;  /* 0x3f800000b4b47423 */ /* 0x000fe200000101b4 */
[----:B------:R-:W-:Y:S01]  /*2d70*/  FSEL R128, R223, -INF , P1 ;  /* 0xff800000df807808 */ /* 0x000fe20000800000 */
[--C-:B---3--:R-:W-:Y:S01]  /*2d80*/  FADD.FTZ R225, R132, -R6.reuse ;  /* 0x8000000684e17221 */ /* 0x108fe20000010000 */
[----:B------:R-:W-:Y:S01]  /*2d90*/  FADD.FTZ R227, R134, -R6 ;  /* 0x8000000686e37221 */ /* 0x000fe20000010000 */
[----:B------:R-:W-:Y:S01]  /*2da0*/  FADD.FTZ R6, R135, -R7 ;  /* 0x8000000787067221 */ /* 0x000fe20000010000 */
[----:B------:R-:W-:Y:S01]  /*2db0*/  FFMA.FTZ R135, -R167, R167, 1 ;  /* 0x3f800000a7877423 */ /* 0x000fe200000101a7 */
[----:B--2---:R-:W-:Y:S01]  /*2dc0*/  FFMA.FTZ R120, R11, UR14, -R4 ;  /* 0x0000000e0b787c23 */ /* 0x004fe20008010804 */
[----:B------:R-:W-:Y:S01]  /*2dd0*/  FSEL R4, R181, -INF , P2 ;  /* 0xff800000b5047808 */ /* 0x000fe20001000000 */
[----:B------:R-:W1:Y:S01]  /*2de0*/  LDS.64 R10, [R22+0x1e2a0] ;  /* 0x01e2a000160a7984 */ /* 0x000e620000000a00 */
[----:B-----5:R-:W-:Y:S01]  /*2df0*/  FMUL.FTZ R225, R178, R225 ;  /* 0x000000e1b2e17220 */ /* 0x020fe20000410000 */
[--C-:B------:R-:W-:Y:S01]  /*2e00*/  FFMA.FTZ R159, R128, UR14, -R5.reuse ;  /* 0x0000000e809f7c23 */ /* 0x100fe20008010805 */
[----:B------:R-:W-:Y:S01]  /*2e10*/  FMUL.FTZ R6, R21, R6 ;  /* 0x0000000615067220 */ /* 0x000fe20000410000 */
[----:B------:R-:W-:Y:S01]  /*2e20*/  FFMA.FTZ R134, R4, UR14, -R5 ;  /* 0x0000000e04867c23 */ /* 0x000fe20008010805 */
[----:B------:R-:W-:Y:S01]  /*2e30*/  FADD.FTZ R4, R133, -R7 ;  /* 0x8000000785047221 */ /* 0x000fe20000010000 */
[----:B------:R-:W-:Y:S01]  /*2e40*/  FMUL.FTZ R133, R162, R225 ;  /* 0x000000e1a2857220 */ /* 0x000fe20000410000 */
[----:B------:R-:W-:Y:S01]  /*2e50*/  FFMA.FTZ R162, -R163, R163, 1 ;  /* 0x3f800000a3a27423 */ /* 0x000fe200000101a3 */
[----:B------:R-:W-:Y:S01]  /*2e60*/  FMUL.FTZ R135, R135, R6 ;  /* 0x0000000687877220 */ /* 0x000fe20000410000 */
[----:B------:R-:W-:Y:S01]  /*2e70*/  FMUL.FTZ R5, R211, R4 ;  /* 0x00000004d3057220 */ /* 0x000fe20000410000 */
[----:B------:R2:W-:Y:S01]  /*2e80*/  MUFU.EX2 R128, R158 ;  /* 0x0000009e00807308 */ /* 0x0005e20000000800 */
[----:B------:R-:W-:Y:S01]  /*2e90*/  FFMA.FTZ R132, -R166, R166, 1 ;  /* 0x3f800000a6847423 */ /* 0x000fe200000101a6 */
[----:B------:R-:W-:Y:S01]  /*2ea0*/  FFMA.FTZ R181, -R181, R181, 1 ;  /* 0x3f800000b5b57423 */ /* 0x000fe200000101b5 */
[----:B------:R-:W-:Y:S01]  /*2eb0*/  FMUL.FTZ R162, R162, R5 ;  /* 0x00000005a2a27220 */ /* 0x000fe20000410000 */
[--C-:B------:R-:W-:Y:S01]  /*2ec0*/  FADD.FTZ R7, R136, -R8.reuse ;  /* 0x8000000888077221 */ /* 0x100fe20000010000 */
[----:B------:R-:W3:Y:S01]  /*2ed0*/  LDS.64 R4, [R22+0x1e2c0] ;  /* 0x01e2c00016047984 */ /* 0x000ee20000000a00 */
[--C-:B------:R-:W-:Y:S01]  /*2ee0*/  FADD.FTZ R6, R137, -R9.reuse ;  /* 0x8000000989067221 */ /* 0x100fe20000010000 */
[----:B------:R-:W-:Y:S01]  /*2ef0*/  FFMA.FTZ R136, -R215, R215, 1 ;  /* 0x3f800000d7887423 */ /* 0x000fe200000101d7 */
[----:B------:R-:W-:Y:S01]  /*2f00*/  FMUL.FTZ R7, R20, R7 ;  /* 0x0000000714077220 */ /* 0x000fe20000410000 */
[----:B------:R-:W4:Y:S01]  /*2f10*/  MUFU.EX2 R124, R124 ;  /* 0x0000007c007c7308 */ /* 0x000f220000000800 */
[----:B--2---:R-:W-:Y:S01]  /*2f20*/  FMUL.FTZ R158, R125, R6 ;  /* 0x000000067d9e7220 */ /* 0x004fe20000410000 */
[----:B------:R-:W-:Y:S01]  /*2f30*/  FADD.FTZ R163, R138, -R8 ;  /* 0x800000088aa37221 */ /* 0x000fe20000010000 */
[----:B------:R-:W-:Y:S01]  /*2f40*/  FMUL.FTZ R136, R136, R7 ;  /* 0x0000000788887220 */ /* 0x000fe20000410000 */
[----:B------:R-:W-:Y:S01]  /*2f50*/  FADD.FTZ R166, R139, -R9 ;  /* 0x800000098ba67221 */ /* 0x000fe20000010000 */
[----:B------:R2:W5:Y:S01]  /*2f60*/  LDS.64 R6, [R22+0x1e2e0] ;  /* 0x01e2e00016067984 */ /* 0x0005620000000a00 */
[----:B------:R-:W-:Y:S01]  /*2f70*/  FFMA.FTZ R139, -R216, R216, 1 ;  /* 0x3f800000d88b7423 */ /* 0x000fe200000101d8 */
[----:B------:R-:W-:Y:S01]  /*2f80*/  FFMA.FTZ R137, -R217, R217, 1 ;  /* 0x3f800000d9897423 */ /* 0x000fe200000101d9 */
[----:B------:R-:W2:Y:S01]  /*2f90*/  MUFU.EX2 R127, R127 ;  /* 0x0000007f007f7308 */ /* 0x000ea20000000800 */
[----:B------:R-:W-:Y:S01]  /*2fa0*/  FFMA.FTZ R138, -R218, R218, 1 ;  /* 0x3f800000da8a7423 */ /* 0x000fe200000101da */
[----:B------:R-:W-:Y:S01]  /*2fb0*/  FMUL.FTZ R139, R139, R158 ;  /* 0x0000009e8b8b7220 */ /* 0x000fe20000410000 */
[----:B------:R-:W-:Y:S01]  /*2fc0*/  FFMA.FTZ R179, -R179, R179, 1 ;  /* 0x3f800000b3b37423 */ /* 0x000fe200000101b3 */
[----:B------:R-:W-:Y:S01]  /*2fd0*/  FFMA.FTZ R222, -R222, R222, 1 ;  /* 0x3f800000dede7423 */ /* 0x000fe200000101de */
[----:B------:R-:W-:Y:S01]  /*2fe0*/  FFMA.FTZ R223, -R223, R223, 1 ;  /* 0x3f800000dfdf7423 */ /* 0x000fe200000101df */
[----:B------:R-:W-:-:S02]  /*2ff0*/  F2FP.BF16.F32.PACK_AB R177, R177, R14 ;  /* 0x0000000eb1b1723e */ /* 0x000fc400000010ff */
[----:B------:R-:W3:Y:S01]  /*3000*/  MUFU.EX2 R126, R126 ;  /* 0x0000007e007e7308 */ /* 0x000ee20000000800 */
[----:B----4-:R-:W-:Y:S01]  /*3010*/  FMUL.FTZ R8, R124, R163 ;  /* 0x000000a37c087220 */ /* 0x010fe20000410000 */
[----:B------:R-:W-:Y:S01]  /*3020*/  F2FP.BF16.F32.PACK_AB R178, R211, R178 ;  /* 0x000000b2d3b2723e */ /* 0x000fe200000010ff */
[----:B-1----:R-:W-:Y:S01]  /*3030*/  FADD.FTZ R142, R142, -R10 ;  /* 0x8000000a8e8e7221 */ /* 0x002fe20000010000 */
[----:B------:R-:W-:Y:S01]  /*3040*/  FADD.FTZ R163, R143, -R11 ;  /* 0x8000000b8fa37221 */ /* 0x000fe20000010000 */
[----:B------:R-:W-:-:S03]  /*3050*/  FMUL.FTZ R137, R137, R8 ;  /* 0x0000000889897220 */ /* 0x000fc60000410000 */
[----:B------:R2:W-:Y:S01]  /*3060*/  MUFU.EX2 R130, R157 ;  /* 0x0000009d00827308 */ /* 0x0005e20000000800 */
[----:B------:R-:W-:Y:S01]  /*3070*/  FADD.FTZ R158, R141, -R11 ;  /* 0x8000000b8d9e7221 */ /* 0x000fe20000010000 */
[----:B------:R-:W-:Y:S01]  /*3080*/  FMUL.FTZ R11, R13, R142 ;  /* 0x0000008e0d0b7220 */ /* 0x000fe20000410000 */
[----:B------:R-:W-:Y:S01]  /*3090*/  FFMA.FTZ R143, -R175, R175, 1 ;  /* 0x3f800000af8f7423 */ /* 0x000fe200000101af */
[----:B------:R-:W-:-:S04]  /*30a0*/  FFMA.FTZ R141, -R173, R173, 1 ;  /* 0x3f800000ad8d7423 */ /* 0x000fc800000101ad */
[----:B------:R1:W4:Y:S01]  /*30b0*/  MUFU.EX2 R8, R120 ;  /* 0x0000007800087308 */ /* 0x0003220000000800 */
[----:B--2---:R-:W-:Y:S01]  /*30c0*/  FMUL.FTZ R157, R127, R166 ;  /* 0x000000a67f9d7220 */ /* 0x004fe20000410000 */
[----:B---3--:R-:W-:-:S03]  /*30d0*/  FADD.FTZ R142, R147, -R5 ;  /* 0x80000005938e7221 */ /* 0x008fc60000010000 */
[----:B------:R-:W-:Y:S01]  /*30e0*/  FMUL.FTZ R138, R138, R157 ;  /* 0x0000009d8a8a7220 */ /* 0x000fe20000410000 */
[----:B------:R-:W-:Y:S01]  /*30f0*/  FADD.FTZ R157, R140, -R10 ;  /* 0x8000000a8c9d7221 */ /* 0x000fe20000010000 */
[----:B------:R-:W-:Y:S01]  /*3100*/  FFMA.FTZ R140, -R174, R174, 1 ;  /* 0x3f800000ae8c7423 */ /* 0x000fe200000101ae */
[----:B------:R-:W2:Y:S01]  /*3110*/  MUFU.EX2 R131, R131 ;  /* 0x0000008300837308 */ /* 0x000ea20000000800 */
[----:B-1----:R-:W-:Y:S01]  /*3120*/  FMUL.FTZ R120, R126, R163 ;  /* 0x000000a37e787220 */ /* 0x002fe20000410000 */
[----:B------:R-:W-:Y:S01]  /*3130*/  FMUL.FTZ R22, R12, R157 ;  /* 0x0000009d0c167220 */ /* 0x000fe20000410000 */
[----:B------:R-:W-:Y:S01]  /*3140*/  FMUL.FTZ R140, R140, R11 ;  /* 0x0000000b8c8c7220 */ /* 0x000fe20000410000 */
[----:B------:R-:W-:Y:S01]  /*3150*/  FADD.FTZ R157, R144, -R4 ;  /* 0x80000004909d7221 */ /* 0x000fe20000010000 */
[----:B------:R-:W-:Y:S01]  /*3160*/  FMUL.FTZ R143, R143, R120 ;  /* 0x000000788f8f7220 */ /* 0x000fe20000410000 */
[----:B------:R-:W-:Y:S01]  /*3170*/  FADD.FTZ R120, R145, -R5 ;  /* 0x8000000591787221 */ /* 0x000fe20000010000 */
[----:B-----5:R-:W-:Y:S01]  /*3180*/  FADD.FTZ R147, R148, -R6 ;  /* 0x8000000694937221 */ /* 0x020fe20000010000 */
[----:B------:R-:W1:Y:S01]  /*3190*/  MUFU.EX2 R182, R182 ;  /* 0x000000b600b67308 */ /* 0x000e620000000800 */
[----:B------:R-:W-:Y:S01]  /*31a0*/  FMUL.FTZ R157, R128, R157 ;  /* 0x0000009d809d7220 */ /* 0x000fe20000410000 */
[----:B------:R-:W-:Y:S01]  /*31b0*/  FADD.FTZ R163, R146, -R4 ;  /* 0x8000000492a37221 */ /* 0x000fe20000010000 */
[----:B----4-:R-:W-:Y:S01]  /*31c0*/  FMUL.FTZ R147, R8, R147 ;  /* 0x0000009308937220 */ /* 0x010fe20000410000 */
[----:B------:R-:W-:Y:S01]  /*31d0*/  FMUL.FTZ R22, R219, R22 ;  /* 0x00000016db167220 */ /* 0x000fe20000410000 */
[----:B------:R-:W-:Y:S01]  /*31e0*/  FMUL.FTZ R144, R176, R157 ;  /* 0x0000009db0907220 */ /* 0x000fe20000410000 */
[----:B------:R-:W-:Y:S01]  /*31f0*/  FADD.FTZ R157, R150, -R6 ;  /* 0x80000006969d7221 */ /* 0x000fe20000010000 */
[--C-:B------:R-:W-:Y:S01]  /*3200*/  FADD.FTZ R6, R149, -R7.reuse ;  /* 0x8000000795067221 */ /* 0x100fe20000010000 */
[----:B------:R-:W3:Y:S01]  /*3210*/  MUFU.EX2 R129, R214 ;  /* 0x000000d600817308 */ /* 0x000ee20000000800 */
[----:B--2---:R-:W-:Y:S01]  /*3220*/  FMUL.FTZ R145, R131, R120 ;  /* 0x0000007883917220 */ /* 0x004fe20000410000 */
[----:B------:R-:W-:Y:S01]  /*3230*/  FADD.FTZ R120, R151, -R7 ;  /* 0x8000000797787221 */ /* 0x000fe20000010000 */
[----:B------:R-:W-:-:S02]  /*3240*/  IMAD.U32 R7, RZ, RZ, UR6 ;  /* 0x00000006ff077e24 */ /* 0x000fc4000f8e00ff */
[----:B------:R-:W-:Y:S01]  /*3250*/  FMUL.FTZ R4, R130, R163 ;  /* 0x000000a382047220 */ /* 0x000fe20000410000 */
[----:B------:R-:W-:Y:S01]  /*3260*/  FMUL.FTZ R145, R220, R145 ;  /* 0x00000091dc917220 */ /* 0x000fe20000410000 */
[----:B------:R-:W-:Y:S01]  /*3270*/  FMUL.FTZ R146, R180, R147 ;  /* 0x00000093b4927220 */ /* 0x000fe20000410000 */
[----:B------:R-:W-:Y:S01]  /*3280*/  F2FP.BF16.F32.PACK_AB R148, R139, R136 ;  /* 0x000000888b94723e */ /* 0x000fe200000010ff */
[----:B------:R-:W2:Y:S01]  /*3290*/  MUFU.EX2 R11, R134 ;  /* 0x00000086000b7308 */ /* 0x000ea20000000800 */
[----:B-1----:R-:W-:Y:S01]  /*32a0*/  FMUL.FTZ R227, R182, R227 ;  /* 0x000000e3b6e37220 */ /* 0x002fe20000410000 */
[----:B------:R-:W-:Y:S01]  /*32b0*/  LEA R7, R7, R0, 0xd ;  /* 0x0000000007077211 */ /* 0x000fe200078e68ff */
[----:B------:R-:W-:Y:S01]  /*32c0*/  FMUL.FTZ R4, R221, R4 ;  /* 0x00000004dd047220 */ /* 0x000fe20000410000 */
[----:B------:R-:W-:Y:S01]  /*32d0*/  F2FP.BF16.F32.PACK_AB R149, R138, R137 ;  /* 0x000000898a95723e */ /* 0x000fe200000010ff */
[----:B------:R-:W-:Y:S01]  /*32e0*/  FMUL.FTZ R132, R132, R227 ;  /* 0x000000e384847220 */ /* 0x000fe20000410000 */
[----:B------:R-:W-:Y:S01]  /*32f0*/  F2FP.BF16.F32.PACK_AB R151, R143, R140 ;  /* 0x0000008c8f97723e */ /* 0x000fe200000010ff */
[----:B------:R-:W-:Y:S01]  /*3300*/  IMAD R7, R7, 0x2, R18 ;  /* 0x0000000207077824 */ /* 0x000fe200078e0212 */
[----:B------:R-:W1:Y:S01]  /*3310*/  MUFU.EX2 R9, R212 ;  /* 0x000000d400097308 */ /* 0x000e620000000800 */
[----:B---3--:R-:W-:Y:S01]  /*3320*/  FMUL.FTZ R158, R129, R158 ;  /* 0x0000009e819e7220 */ /* 0x008fe20000410000 */
[----:B------:R-:W-:-:S02]  /*3330*/  F2FP.BF16.F32.PACK_AB R144, R145, R144 ;  /* 0x000000909190723e */ /* 0x000fc400000010ff */
[----:B------:R-:W-:Y:S01]  /*3340*/  F2FP.BF16.F32.PACK_AB R176, R15, R168 ;  /* 0x000000a80fb0723e */ /* 0x000fe200000010ff */
[----:B------:R-:W-:Y:S01]  /*3350*/  FMUL.FTZ R141, R141, R158 ;  /* 0x0000009e8d8d7220 */ /* 0x000fe20000410000 */
[----:B------:R-:W-:Y:S02]  /*3360*/  F2FP.BF16.F32.PACK_AB R158, R154, R155 ;  /* 0x0000009b9a9e723e */ /* 0x000fe400000010ff */
[----:B------:R3:W4:Y:S01]  /*3370*/  MUFU.EX2 R10, R156 ;  /* 0x0000009c000a7308 */ /* 0x0007220000000800 */
[----:B--2---:R-:W-:Y:S01]  /*3380*/  FMUL.FTZ R6, R11, R6 ;  /* 0x000000060b067220 */ /* 0x004fe20000410000 */
[----:B------:R-:W-:Y:S02]  /*3390*/  F2FP.BF16.F32.PACK_AB R154, R162, R133 ;  /* 0x00000085a29a723e */ /* 0x000fe400000010ff */
[----:B------:R-:W-:Y:S01]  /*33a0*/  F2FP.BF16.F32.PACK_AB R155, R135, R132 ;  /* 0x00000084879b723e */ /* 0x000fe200000010ff */
[----:B------:R-:W-:Y:S01]  /*33b0*/  FMUL.FTZ R181, R181, R6 ;  /* 0x00000006b5b57220 */ /* 0x000fe20000410000 */
[----:B------:R-:W-:-:S02]  /*33c0*/  F2FP.BF16.F32.PACK_AB R150, R141, R22 ;  /* 0x000000168d96723e */ /* 0x000fc400000010ff */
[----:B------:R2:W5:Y:S01]  /*33d0*/  MUFU.EX2 R5, R159 ;  /* 0x0000009f00057308 */ /* 0x0005620000000800 */
[----:B-1----:R-:W-:Y:S01]  /*33e0*/  FMUL.FTZ R142, R9, R142 ;  /* 0x0000008e098e7220 */ /* 0x002fe20000410000 */
[----:B---3--:R-:W-:Y:S02]  /*33f0*/  F2FP.BF16.F32.PACK_AB R156, R152, R121 ;  /* 0x00000079989c723e */ /* 0x008fe400000010ff */
[----:B------:R-:W-:Y:S01]  /*3400*/  F2FP.BF16.F32.PACK_AB R152, R213, R210 ;  /* 0x000000d2d598723e */ /* 0x000fe200000010ff */
[----:B------:R-:W-:Y:S01]  /*3410*/  FMUL.FTZ R179, R179, R142 ;  /* 0x0000008eb3b37220 */ /* 0x000fe20000410000 */
[----:B------:R-:W-:Y:S02]  /*3420*/  F2FP.BF16.F32.PACK_AB R146, R181, R146 ;  /* 0x00000092b592723e */ /* 0x000fe400000010ff */
[----:B------:R-:W-:Y:S01]  /*3430*/  F2FP.BF16.F32.PACK_AB R121, R171, R170 ;  /* 0x000000aaab79723e */ /* 0x000fe200000010ff */
[----:B----4-:R-:W-:Y:S01]  /*3440*/  FMUL.FTZ R157, R10, R157 ;  /* 0x0000009d0a9d7220 */ /* 0x010fe20000410000 */
[----:B--2---:R-:W-:-:S02]  /*3450*/  F2FP.BF16.F32.PACK_AB R159, R208, R153 ;  /* 0x00000099d09f723e */ /* 0x004fc400000010ff */
[----:B------:R-:W-:Y:S01]  /*3460*/  F2FP.BF16.F32.PACK_AB R153, R161, R160 ;  /* 0x000000a0a199723e */ /* 0x000fe200000010ff */
[----:B------:R-:W-:Y:S01]  /*3470*/  FMUL.FTZ R147, R222, R157 ;  /* 0x0000009dde937220 */ /* 0x000fe20000410000 */
[----:B------:R-:W-:Y:S02]  /*3480*/  F2FP.BF16.F32.PACK_AB R157, R122, R123 ;  /* 0x0000007b7a9d723e */ /* 0x000fe400000010ff */
[----:B------:R-:W-:Y:S01]  /*3490*/  F2FP.BF16.F32.PACK_AB R145, R179, R4 ;  /* 0x00000004b391723e */ /* 0x000fe200000010ff */
[----:B-----5:R-:W-:Y:S01]  /*34a0*/  FMUL.FTZ R120, R5, R120 ;  /* 0x0000007805787220 */ /* 0x020fe20000410000 */
[----:B------:R-:W-:Y:S01]  /*34b0*/  F2FP.BF16.F32.PACK_AB R122, R165, R164 ;  /* 0x000000a4a57a723e */ /* 0x000fe200000010ff */
[----:B------:R1:W-:Y:S01]  /*34c0*/  STSM.16.MT88.4 [R7+0x1e800], R156 ;  /* 0x01e8009c07007844 */ /* 0x0003e20000004200 */
[----:B------:R-:W-:Y:S01]  /*34d0*/  F2FP.BF16.F32.PACK_AB R123, R172, R169 ;  /* 0x000000a9ac7b723e */ /* 0x000fe200000010ff */
[----:B------:R-:W-:Y:S01]  /*34e0*/  FMUL.FTZ R6, R223, R120 ;  /* 0x00000078df067220 */ /* 0x000fe20000410000 */
[----:B------:R-:W-:Y:S01]  /*34f0*/  F2FP.BF16.F32.PACK_AB R120, R183, R224 ;  /* 0x000000e0b778723e */ /* 0x000fe200000010ff */
[----:B------:R1:W-:Y:S01]  /*3500*/  STSM.16.MT88.4 [R7+0x1f000], R152 ;  /* 0x01f0009807007844 */ /* 0x0003e20000004200 */
[----:B------:R-:W-:Y:S01]  /*3510*/  F2FP.BF16.F32.PACK_AB R179, R21, R182 ;  /* 0x000000b615b3723e */ /* 0x000fe200000010ff */
[----:B------:R-:W-:Y:S01]  /*3520*/  IMAD R4, R209, 0x1000, R18 ;  /* 0x00001000d1047824 */ /* 0x000fe200078e0212 */
[----:B------:R-:W-:Y:S01]  /*3530*/  F2FP.BF16.F32.PACK_AB R147, R6, R147 ;  /* 0x000000930693723e */ /* 0x000fe200000010ff */
[----:B------:R1:W-:Y:S01]  /*3540*/  STSM.16.MT88.4 [R7+0x1f800], R148 ;  /* 0x01f8009407007844 */ /* 0x0003e20000004200 */
[----:B------:R-:W-:-:S02]  /*3550*/  F2FP.BF16.F32.PACK_AB R128, R131, R128 ;  /* 0x000000808380723e */ /* 0x000fc400000010ff */
[----:B------:R-:W-:Y:S01]  /*3560*/  F2FP.BF16.F32.PACK_AB R131, R5, R10 ;  /* 0x0000000a0583723e */ /* 0x000fe200000010ff */
[----:B------:R1:W-:Y:S01]  /*3570*/  STSM.16.MT88.4 [R7+0x20000], R144 ;  /* 0x0200009007007844 */ /* 0x0003e20000004200 */
[----:B------:R-:W-:Y:S01]  /*3580*/  WARPGROUP.ARRIVE ;  /* 0x00000000000079c5 */ /* 0x000fe20000000000 */
[----:B------:R-:W-:-:S05]  /*3590*/  R2UR UR15, R4 ;  /* 0x00000000040f72ca */ /* 0x000fca00000e0000 */
[----:B------:R-:W-:Y:S01]  /*35a0*/  HGMMA.64x96x16.F32.BF16 R24, R120, gdesc[UR16].tnspB, R24, gsb0 ;  /* 0x4160001078187df0 */ /* 0x000fe20008001818 */
[----:B------:R-:W-:Y:S01]  /*35b0*/  UMOV UR18, UR12 ;  /* 0x0000000c00127c82 */ /* 0x000fe20008000000 */
[----:B------:R-:W-:Y:S01]  /*35c0*/  UMOV UR19, 0x80000020 ;  /* 0x8000002000137882 */ /* 0x000fe20000000000 */
[----:B------:R-:W-:-:S05]  /*35d0*/  UIADD3 UR12, UR10, 0x80, URZ ;  /* 0x000000800a0c7890 */ /* 0x000fca000fffe03f */
        /* <DEDUP_REMOVED lines=10> */
[----:B------:R-:W-:-:S02]  /*3680*/  F2FP.BF16.F32.PACK_AB R129, R9, R130 ;  /* 0x000000820981723e */ /* 0x000fc400000010ff */
[----:B------:R-:W-:Y:S02]  /*3690*/  F2FP.BF16.F32.PACK_AB R130, R11, R8 ;  /* 0x000000080b82723e */ /* 0x000fe400000010ff */
        /* <DEDUP_REMOVED lines=26> */
[----:B--2---:R-:W2:Y:S02]  /*3840*/  FENCE.VIEW.ASYNC.S ;  /* 0x00000000000073c6 */ /* 0x004ea40000000000 */
[----:B--2---:R-:W-:Y:S06]  /*3850*/  BAR.SYNC.DEFER_BLOCKING 0x9, 0x100 ;  /* 0x0244000000007b1d */ /* 0x004fec0000010000 */
        /* <DEDUP_REMOVED lines=146> */
[----:B-1----:R-:W-:Y:S05]  /*4180*/  @!P0 BRA `(.L_x_254) ;  /* 0x0000000000048947 */ /* 0x002fea0003800000 */
[----:B------:R-:W-:Y:S01]  /*4190*/  BPT.TRAP 0x1 ;  /* 0x000000040000795c */ /* 0x000fe20000300000 */
.L_x_254:
[----:B------:R-:W-:Y:S01]  /*41a0*/  UIADD3 UR10, UR8, 0x26840, URZ ;  /* 0x00026840080a7890 */ /* 0x000fe2000fffe03f */
[----:B------:R-:W-:Y:S01]  /*41b0*/  VIADD R6, R2, 0x9 ;  /* 0x0000000902067836 */ /* 0x000fe20000000000 */
[----:B------:R-:W-:Y:S01]  /*41c0*/  ULOP3.LUT UR12, UR9, 0x1000000, URZ, 0xfc, !UPT ;  /* 0x01000000090c7892 */ /* 0x000fe2000f8efc3f */
[----:B------:R-:W-:Y:S01]  /*41d0*/  IMAD R5, R16, 0xc00, R23 ;  /* 0x00000c0010057824 */ /* 0x000fe200078e0217 */
[----:B------:R-:W-:Y:S01]  /*41e0*/  UPRMT UR10, URZ, 0x654, UR10 ;  /* 0x000006543f0a7896 */ /* 0x000fe2000800000a */
[----:B------:R-:W-:Y:S01]  /*41f0*/  VIADD R4, R2, 0xc ;  /* 0x0000000c02047836 */ /* 0x000fe20000000000 */
[----:B------:R-:W-:Y:S01]  /*4200*/  UIMAD UR12, UR6, 0x300, UR12 ;  /* 0x00000300060c78a4 */ /* 0x000fe2000f8e020c */
[----:B------:R-:W-:Y:S01]  /*4210*/  IMAD R5, R5, 0x4, R18 ;  /* 0x0000000405057824 */ /* 0x000fe200078e0212 */
[----:B------:R-:W-:-:S05]  /*4220*/  UMOV UR19, 0x80000020 ;  /* 0x8000002000137882 */ /* 0x000fca0000000000 */
        /* <DEDUP_REMOVED lines=39> */
.L_x_255:
        /* <DEDUP_REMOVED lines=12> */
[----:B-1----:R-:W-:Y:S02]  /*4560*/  IMAD.MOV.U32 R4, RZ, RZ, R40 ;  /* 0x000000ffff047224 */ /* 0x002fe400078e0028 */
[----:B------:R-:W-:Y:S02]  /*4570*/  IMAD.MOV.U32 R5, RZ, RZ, R41 ;  /* 0x000000ffff057224 */ /* 0x000fe400078e0029 */
[----:B------:R-:W-:Y:S02]  /*4580*/  IMAD.MOV.U32 R6, RZ, RZ, R42 ;  /* 0x000000ffff067224 */ /* 0x000fe400078e002a */
[----:B------:R-:W-:-:S07]  /*4590*/  IMAD.MOV.U32 R7, RZ, RZ, R43 ;  /* 0x000000ffff077224 */ /* 0x000fce00078e002b */
.L_x_245:
[----:B------:R-:W2:Y:S01]  /*45a0*/  S2UR UR8, SR_CTAID.Y ;  /* 0x00000000000879c3 */ /* 0x000ea20000002600 */
[----:B------:R-:W-:Y:S01]  /*45b0*/  ULDC UR4, c[0x0][0x850] ;  /* 0x0002140000047ab9 */ /* 0x000fe20000000800 */
[----:B------:R-:W3:Y:S01]  /*45c0*/  S2R R0, SR_TID.X ;  /* 0x0000000000007919 */ /* 0x000ee20000002100 */
[----:B------:R-:W-:Y:S01]  /*45d0*/  UISETP.NE.AND UP0, UPT, UR4, 0x1, UPT ;  /* 0x000000010400788c */ /* 0x000fe2000bf05270 */
[----:B------:R-:W-:Y:S01]  /*45e0*/  IMAD R23, R16, 0x1800, R23 ;  /* 0x0000180010177824 */ /* 0x000fe200078e0217 */
[----:B------:R-:W-:Y:S01]  /*45f0*/  ULDC.64 UR12, c[0x0][0x818] ;  /* 0x00020600000c7ab9 */ /* 0x000fe20000000a00 */
[----:B------:R-:W-:Y:S01]  /*4600*/  ULDC.64 UR14, c[0x0][0x848] ;  /* 0x00021200000e7ab9 */ /* 0x000fe20000000a00 */
[----:B------:R-:W-:Y:S01]  /*4610*/  BSSY B0, `(.L_x_257) ;  /* 0x0000078000007945 */ /* 0x000fe20003800000 */
[----:B------:R-:W4:Y:S01]  /*4620*/  S2UR UR6, SR_CTAID.X ;  /* 0x00000000000679c3 */ /* 0x000f220000002500 */
[----:B------:R-:W-:-:S07]  /*4630*/  IMAD R23, R23, 0x4, R18 ;  /* 0x0000000417177824 */ /* 0x000fce00078e0212 */
[----:B------:R-:W-:Y:S06]  /*4640*/  BAR.SYNC.DEFER_BLOCKING 0x1, 0x100 ;  /* 0x0044000000007b1d */ /* 0x000fec0000010000 */
[----:B------:R-:W-:Y:S02]  /*4650*/  @UP0 ULDC UR4, c[0x0][0x854] ;  /* 0x0002150000040ab9 */ /* 0x000fe40000000800 */
[----:B------:R-:W5:Y:S01]  /*4660*/  S2UR UR16, SR_CTAID.Z ;  /* 0x00000000001079c3 */ /* 0x000f620000002700 */
[----:B------:R-:W-:Y:S01]  /*4670*/  @UP0 ULDC UR7, c[0x0][0x858] ;  /* 0x0002160000070ab9 */ /* 0x000fe20000000800 */
[----:B--2---:R-:W-:-:S04]  /*4680*/  UIMAD.WIDE.U32 UR4, UR8, UR4, URZ ;  /* 0x00000004080472a5 */ /* 0x004fc8000f8e003f */
[----:B------:R-:W-:Y:S02]  /*4690*/  @UP0 USHF.R.U32.HI UR8, URZ, UR7, UR5 ;  /* 0x000000073f080299 */ /* 0x000fe40008011605 */
[----:B----4-:R-:W-:Y:S02]  /*46a0*/  UIMAD UR6, UR6, 0x3000, URZ ;  /* 0x00003000060678a4 */ /* 0x010fe4000f8e023f */
[----:B------:R-:W-:Y:S01]  /*46b0*/  USHF.R.S32.HI UR9, URZ, 0x1f, UR8 ;  /* 0x0000001f3f097899 */ /* 0x000fe20008011408 */
[----:B------:R2:W-:Y:S01]  /*46c0*/  STS.128 [R23], R24 ;  /* 0x0000001817007388 */ /* 0x0005e20000000c00 */
[----:B------:R-:W-:Y:S01]  /*46d0*/  USHF.R.S32.HI UR7, URZ, 0x1f, UR6 ;  /* 0x0000001f3f077899 */ /* 0x000fe20008011406 */
[----:B---3--:R-:W-:Y:S01]  /*46e0*/  ISETP.NE.AND P1, PT, R0, 0x80, PT ;  /* 0x000000800000780c */ /* 0x008fe20003f25270 */
[----:B------:R-:W-:Y:S01]  /*46f0*/  UIMAD UR10, UR9, UR12, URZ ;  /* 0x0000000c090a72a4 */ /* 0x000fe2000f8e023f */
[----:B------:R2:W-:Y:S01]  /*4700*/  STS.128 [R23+0x800], R28 ;  /* 0x0008001c17007388 */ /* 0x0005e20000000c00 */
[----:B------:R-:W-:-:S02]  /*4710*/  UIMAD.WIDE.U32 UR4, UR8, UR12, UR6 ;  /* 0x0000000c080472a5 */ /* 0x000fc4000f8e0006 */
[----:B------:R-:W-:Y:S01]  /*4720*/  UIMAD UR10, UR8, UR13, UR10 ;  /* 0x0000000d080a72a4 */ /* 0x000fe2000f8e020a */
[----:B------:R2:W-:Y:S02]  /*4730*/  STS.128 [R23+0x1000], R32 ;  /* 0x0010002017007388 */ /* 0x0005e40000000c00 */
[----:B------:R-:W-:Y:S01]  /*4740*/  ULDC.64 UR12, c[0x0][0x840] ;  /* 0x00021000000c7ab9 */ /* 0x000fe20000000a00 */
[----:B------:R-:W-:Y:S01]  /*4750*/  UIADD3 UR5, UR5, UR10, URZ ;  /* 0x0000000a05057290 */ /* 0x000fe2000fffe03f */
[----:B------:R2:W-:Y:S01]  /*4760*/  STS.128 [R23+0x1800], R36 ;  /* 0x0018002417007388 */ /* 0x0005e20000000c00 */
[----:B------:R-:W-:Y:S02]  /*4770*/  UIMAD UR9, UR9, UR12, URZ ;  /* 0x0000000c090972a4 */ /* 0x000fe4000f8e023f */
[----:B------:R-:W-:Y:S01]  /*4780*/  UIMAD.WIDE.U32 UR6, UR8, UR12, UR6 ;  /* 0x0000000c080672a5 */ /* 0x000fe2000f8e0006 */
[----:B------:R2:W-:Y:S01]  /*4790*/  STS.128 [R23+0x2000], R4 ;  /* 0x0020000417007388 */ /* 0x0005e20000000c00 */
[----:B------:R-:W-:-:S02]  /*47a0*/  UIMAD UR11, UR8, UR13, UR9 ;  /* 0x0000000d080b72a4 */ /* 0x000fc4000f8e0209 */
[----:B-----5:R-:W-:Y:S01]  /*47b0*/  USHF.R.S32.HI UR8, URZ, 0x1f, UR16 ;  /* 0x0000001f3f087899 */ /* 0x020fe20008011410 */
[----:B------:R2:W-:Y:S01]  /*47c0*/  STS.128 [R23+0x2800], R44 ;  /* 0x0028002c17007388 */ /* 0x0005e20000000c00 */
[----:B------:R-:W-:Y:S01]  /*47d0*/  ULDC.64 UR12, c[0x0][0x820] ;  /* 0x00020800000c7ab9 */ /* 0x000fe20000000a00 */
[----:B------:R-:W-:Y:S02]  /*47e0*/  UIADD3 UR7, UR7, UR11, URZ ;  /* 0x0000000b07077290 */ /* 0x000fe4000fffe03f */
[----:B------:R2:W-:Y:S01]  /*47f0*/  STS.128 [R23+0x3000], R48 ;  /* 0x0030003017007388 */ /* 0x0005e20000000c00 */
[----:B------:R-:W-:Y:S02]  /*4800*/  UIMAD UR9, UR8, UR12, URZ ;  /* 0x0000000c080972a4 */ /* 0x000fe4000f8e023f */
[----:B------:R-:W-:Y:S01]  /*4810*/  UIMAD UR10, UR8, UR14, URZ ;  /* 0x0000000e080a72a4 */ /* 0x000fe2000f8e023f */
[----:B------:R2:W-:Y:S01]  /*4820*/  STS.128 [R23+0x3800], R52 ;  /* 0x0038003417007388 */ /* 0x0005e20000000c00 */
[----:B------:R-:W-:-:S02]  /*4830*/  UIMAD UR8, UR16, UR13, UR9 ;  /* 0x0000000d100872a4 */ /* 0x000fc4000f8e0209 */
[----:B------:R-:W-:Y:S01]  /*4840*/  UIMAD.WIDE.U32 UR4, UR16, UR12, UR4 ;  /* 0x0000000c100472a5 */ /* 0x000fe2000f8e0004 */
[----:B------:R2:W-:Y:S01]  /*4850*/  STS.128 [R23+0x4000], R56 ;  /* 0x0040003817007388 */ /* 0x0005e20000000c00 */
[----:B------:R-:W-:Y:S01]  /*4860*/  UIMAD UR10, UR16, UR15, UR10 ;  /* 0x0000000f100a72a4 */ /* 0x000fe2000f8e020a */
[----:B------:R-:W-:Y:S02]  /*4870*/  ULDC.64 UR12, c[0x0][0x800] ;  /* 0x00020000000c7ab9 */ /* 0x000fe40000000a00 */
[----:B------:R2:W-:Y:S01]  /*4880*/  STS.128 [R23+0x4800], R60 ;  /* 0x0048003c17007388 */ /* 0x0005e20000000c00 */
[----:B------:R-:W-:Y:S02]  /*4890*/  UIMAD.WIDE.U32 UR6, UR16, UR14, UR6 ;  /* 0x0000000e100672a5 */ /* 0x000fe4000f8e0006 */
[----:B------:R-:W-:Y:S01]  /*48a0*/  UIADD3 UR8, UR5, UR8, URZ ;  /* 0x0000000805087290 */ /* 0x000fe2000fffe03f */
[----:B------:R2:W-:Y:S01]  /*48b0*/  STS.128 [R23+0x5000], R64 ;  /* 0x0050004017007388 */ /* 0x0005e20000000c00 */
[----:B------:R-:W-:Y:S01]  /*48c0*/  ULEA UR12, UP0, UR4, UR12, 0x2 ;  /* 0x0000000c040c7291 */ /* 0x000fe2000f80103f */
[----:B------:R-:W-:-:S02]  /*48d0*/  ULDC.64 UR14, c[0x0][0x828] ;  /* 0x00020a00000e7ab9 */ /* 0x000fc40000000a00 */
[----:B------:R2:W-:Y:S01]  /*48e0*/  STS.128 [R23+0x5800], R68 ;  /* 0x0058004417007388 */ /* 0x0005e20000000c00 */
[----:B------:R-:W-:Y:S02]  /*48f0*/  UIADD3 UR5, UR7, UR10, URZ ;  /* 0x0000000a07057290 */ /* 0x000fe4000fffe03f */
[----:B------:R-:W-:Y:S01]  /*4900*/  ULEA UR14, UP1, UR6, UR14, 0x2 ;  /* 0x0000000e060e7291 */ /* 0x000fe2000f82103f */
[----:B------:R-:W-:Y:S01]  /*4910*/  @!PT LDS RZ, [RZ] ;  /* 0x00000000fffff984 */ /* 0x000fe20000000800 */
[----:B------:R-:W-:Y:S01]  /*4920*/  @!PT LDS RZ, [RZ] ;  /* 0x00000000fffff984 */ /* 0x000fe20000000800 */
[----:B------:R-:W-:Y:S01]  /*4930*/  @!PT LDS RZ, [RZ] ;  /* 0x00000000fffff984 */ /* 0x000fe20000000800 */
[----:B------:R-:W-:Y:S01]  /*4940*/  @!PT LDS RZ, [RZ] ;  /* 0x00000000fffff984 */ /* 0x000fe20000000800 */
[----:B------:R3:W-:Y:S06]  /*4950*/  MEMBAR.ALL.CTA ;  /* 0x0000000000007992 */ /* 0x0007ec0000008000 */
[----:B---3--:R-:W3:Y:S01]  /*4960*/  FENCE.VIEW.ASYNC.S ;  /* 0x00000000000073c6 */ /* 0x008ee20000000000 */
[----:B------:R-:W-:-:S02]  /*4970*/  ULEA.HI.X UR13, UR4, UR13, UR8, 0x2, UP0 ;  /* 0x0000000d040d7291 */ /* 0x000fc400080f1408 */
[----:B------:R-:W-:Y:S01]  /*4980*/  ULEA.HI.X UR5, UR6, UR15, UR5, 0x2, UP1 ;  /* 0x0000000f06057291 */ /* 0x000fe200088f1405 */
        /* <DEDUP_REMOVED lines=49> */
[----:B---3--:R-:W-:Y:S06]  /*4ca0*/  BAR.SYNC.DEFER_BLOCKING 0x1, 0x100 ;  /* 0x0044000000007b1d */ /* 0x008fec0000010000 */
[----:B--2---:R-:W-:Y:S05]  /*4cb0*/  @P1 BRA `(.L_x_258) ;  /* 0x0000000000341947 */ /* 0x004fea0003800000 */
[----:B------:R-:W-:Y:S01]  /*4cc0*/  R2UR UR6, R18 ;  /* 0x00000000120672ca */ /* 0x000fe200000e0000 */
[----:B------:R-:W-:Y:S01]  /*4cd0*/  UMOV UR7, 0xc00 ;  /* 0x00000c0000077882 */ /* 0x000fe20000000000 */
[----:B------:R-:W-:Y:S01]  /*4ce0*/  PLOP3.LUT P0, PT, PT, PT, PT, 0x80, 0x0 ;  /* 0x000000000000781c */ /* 0x000fe20003f0f070 */
[----:B------:R-:W-:Y:S01]  /*4cf0*/  UMOV UR8, 0x0 ;  /* 0x0000000000087882 */ /* 0x000fe20000000000 */
[----:B------:R-:W-:Y:S01]  /*4d00*/  UMOV UR9, 0x14f00000 ;  /* 0x14f0000000097882 */ /* 0x000fe20000000000 */
[----:B------:R-:W-:-:S10]  /*4d10*/  UMOV UR4, UR14 ;  /* 0x0000000e00047c82 */ /* 0x000fd40008000000 */
.L_x_259:
[----:B------:R-:W-:Y:S01]  /*4d20*/  @P0 ELECT P2, URZ, PT ;  /* 0x00000000003f082f */ /* 0x000fe20003840000 */
[----:B------:R2:W-:-:S12]  /*4d30*/  UBLKRED.G.S.ADD.F32.RN [UR4], [UR6], UR7, desc[UR8] ;  /* 0x00000804060073bb */ /* 0x0005d800080a1407 */
[----:B------:R-:W-:Y:S02]  /*4d40*/  @P2 PLOP3.LUT P0, PT, P2, PT, PT, 0x8, 0x0 ;  /* 0x000000000000281c */ /* 0x000fe4000170e170 */
[----:B------:R-:W-:-:S11]  /*4d50*/  PLOP3.LUT P2, PT, PT, PT, PT, 0x8, 0x0 ;  /* 0x000000000000781c */ /* 0x000fd60003f4e170 */
[----:B--2---:R-:W-:Y:S05]  /*4d60*/  @P0 BRA.U.ANY `(.L_x_259) ;  /* 0xfffffffd00ec0947 */ /* 0x004fea000393ffff */
[----:B------:R0:W-:Y:S01]  /*4d70*/  UTMACMDFLUSH ;  /* 0x00000000000079b7 */ /* 0x0001e20000000000 */
[----:B------:R-:W-:-:S04]  /*4d80*/  DEPBAR.LE SB0, 0x0 ;  /* 0x000080000000791a */ /* 0x000fc80000000000 */
.L_x_258:
[----:B------:R-:W-:Y:S05]  /*4d90*/  BSYNC B0 ;  /* 0x0000000000007941 */ /* 0x000fea0003800000 */
.L_x_257:
[----:B------:R-:W-:Y:S06]  /*4da0*/  BAR.SYNC.DEFER_BLOCKING 0x1, 0x100 ;  /* 0x0044000000007b1d */ /* 0x000fec0000010000 */
[----:B------:R2:W-:Y:S04]  /*4db0*/  STS.128 [R23], R72 ;  /* 0x0000004817007388 */ /* 0x0005e80000000c00 */
[----:B------:R2:W-:Y:S04]  /*4dc0*/  STS.128 [R23+0x800], R76 ;  /* 0x0008004c17007388 */ /* 0x0005e80000000c00 */
        /* <DEDUP_REMOVED lines=15> */
[----:B---3--:R-:W3:Y:S02]  /*4ec0*/  FENCE.VIEW.ASYNC.S ;  /* 0x00000000000073c6 */ /* 0x008ee40000000000 */
[----:B---3--:R-:W-:Y:S06]  /*4ed0*/  BAR.SYNC.DEFER_BLOCKING 0x1, 0x100 ;  /* 0x0044000000007b1d */ /* 0x008fec0000010000 */
[----:B------:R-:W-:Y:S05]  /*4ee0*/  @P1 BRA `(.L_x_236) ;  /* 0x0000002c00cc1947 */ /* 0x000fea0003800000 */
[----:B------:R-:W-:Y:S01]  /*4ef0*/  R2UR UR6, R18 ;  /* 0x00000000120672ca */ /* 0x000fe200000e0000 */
[----:B------:R-:W-:Y:S01]  /*4f00*/  UMOV UR7, 0xc00 ;  /* 0x00000c0000077882 */ /* 0x000fe20000000000 */
[----:B------:R-:W-:Y:S01]  /*4f10*/  PLOP3.LUT P0, PT, PT, PT, PT, 0x80, 0x0 ;  /* 0x000000000000781c */ /* 0x000fe20003f0f070 */
[----:B------:R-:W-:Y:S01]  /*4f20*/  UMOV UR8, 0x0 ;  /* 0x0000000000087882 */ /* 0x000fe20000000000 */
[----:B------:R-:W-:Y:S01]  /*4f30*/  UMOV UR9, 0x14f00000 ;  /* 0x14f0000000097882 */ /* 0x000fe20000000000 */
[----:B------:R-:W-:Y:S01]  /*4f40*/  UMOV UR4, UR12 ;  /* 0x0000000c00047c82 */ /* 0x000fe20008000000 */
[----:B------:R-:W-:-:S09]  /*4f50*/  UMOV UR5, UR13 ;  /* 0x0000000d00057c82 */ /* 0x000fd20008000000 */
.L_x_260:
[----:B------:R-:W-:Y:S01]  /*4f60*/  @P0 ELECT P1, URZ, PT ;  /* 0x00000000003f082f */ /* 0x000fe20003820000 */
[----:B------:R3:W-:-:S12]  /*4f70*/  UBLKRED.G.S.ADD.F32.RN [UR4], [UR6], UR7, desc[UR8] ;  /* 0x00000804060073bb */ /* 0x0007d800080a1407 */
[----:B------:R-:W-:Y:S02]  /*4f80*/  @P1 PLOP3.LUT P0, PT, P1, PT, PT, 0x8, 0x0 ;  /* 0x000000000000181c */ /* 0x000fe40000f0e170 */
[----:B------:R-:W-:-:S11]  /*4f90*/  PLOP3.LUT P1, PT, PT, PT, PT, 0x8, 0x0 ;  /* 0x000000000000781c */ /* 0x000fd60003f2e170 */
[----:B---3--:R-:W-:Y:S05]  /*4fa0*/  @P0 BRA.U.ANY `(.L_x_260) ;  /* 0xfffffffd00ec0947 */ /* 0x008fea000393ffff */
[----:B------:R0:W-:Y:S01]  /*4fb0*/  UTMACMDFLUSH ;  /* 0x00000000000079b7 */ /* 0x0001e20000000000 */
[----:B------:R-:W-:-:S04]  /*4fc0*/  DEPBAR.LE SB0, 0x0 ;  /* 0x000080000000791a */ /* 0x000fc80000000000 */
[----:B------:R-:W-:Y:S05]  /*4fd0*/  BRA `(.L_x_236) ;  /* 0x0000002c00907947 */ /* 0x000fea0003800000 */
.L_x_234:
        /* <DEDUP_REMOVED lines=8> */
[----:B------:R-:W-:Y:S05]  /*5060*/  @P0 BRA `(.L_x_236) ;  /* 0x0000002c006c0947 */ /* 0x000fea0003800000 */
[----:B------:R-:W1:Y:S02]  /*5070*/  S2UR UR7, SR_CTAID.Z ;  /* 0x00000000000779c3 */ /* 0x000e640000002700 */
[----:B-1----:R-:W-:-:S13]  /*5080*/  ISETP.LE.AND P0, PT, RZ, UR7, PT ;  /* 0x00000007ff007c0c */ /* 0x002fda000bf03270 */
[----:B------:R-:W-:Y:S05]  /*5090*/  @!P0 BRA `(.L_x_236) ;  /* 0x0000002c00608947 */ /* 0x000fea0003800000 */
        /* <DEDUP_REMOVED lines=15> */
[----:B------:R-:W-:Y:S11]  /*5190*/  @!P1 BRA `(.L_x_236) ;  /* 0x0000002c00209947 */ /* 0x000ff60003800000 */
        /* <DEDUP_REMOVED lines=23> */
.L_x_275:
        /* <DEDUP_REMOVED lines=21> */
.L_x_264:
[----:B------:R-:W-:Y:S05]  /*5460*/  BSYNC B0 ;  /* 0x0000000000007941 */ /* 0x000fea0003800000 */
.L_x_263:
        /* <DEDUP_REMOVED lines=13> */
.L_x_266:
[----:B------:R-:W-:Y:S05]  /*5540*/  BSYNC B0 ;  /* 0x0000000000007941 */ /* 0x000fea0003800000 */
.L_x_265:
[----:B------:R-:W-:Y:S06]  /*5550*/  BAR.ARV 0xa, 0xa0 ;  /* 0x0282800000007b1d */ /* 0x000fec0000002000 */
[----:B------:R-:W-:Y:S04]  /*5560*/  BSSY B0, `(.L_x_267) ;  /* 0x0000003000007945 */ /* 0x000fe80003800000 */
[----:B------:R-:W-:Y:S05]  /*5570*/  @!P0 BRA `(.L_x_268) ;  /* 0x0000000000048947 */ /* 0x000fea0003800000 */
[----:B------:R-:W-:-:S04]  /*5580*/  DEPBAR.LE SB0, 0x0 ;  /* 0x000080000000791a */ /* 0x000fc80000000000 */
.L_x_268:
[----:B------:R-:W-:Y:S05]  /*5590*/  BSYNC B0 ;  /* 0x0000000000007941 */ /* 0x000fea0003800000 */
.L_x_267:
        /* <DEDUP_REMOVED lines=13> */
.L_x_270:
[----:B------:R-:W-:Y:S05]  /*5670*/  BSYNC B0 ;  /* 0x0000000000007941 */ /* 0x000fea0003800000 */
.L_x_269:
        /* <DEDUP_REMOVED lines=13> */
.L_x_272:
[----:B------:R-:W-:Y:S05]  /*5750*/  BSYNC B0 ;  /* 0x0000000000007941 */ /* 0x000fea0003800000 */
.L_x_271:
[----:B------:R-:W-:Y:S01]  /*5760*/  VIADD R0, R0, 0xfffffffe ;  /* 0xfffffffe00007836 */ /* 0x000fe20000000000 */
[----:B------:R-:W-:Y:S06]  /*5770*/  BAR.ARV 0xa, 0xa0 ;  /* 0x0282800000007b1d */ /* 0x000fec0000002000 */
[----:B------:R-:W-:Y:S01]  /*5780*/  BSSY B0, `(.L_x_273) ;  /* 0x0000004000007945 */ /* 0x000fe20003800000 */
[----:B------:R-:W-:-:S03]  /*5790*/  ISETP.NE.AND P1, PT, R0, RZ, PT ;  /* 0x000000ff0000720c */ /* 0x000fc60003f25270 */
[----:B------:R-:W-:Y:S10]  /*57a0*/  @!P0 BRA `(.L_x_274) ;  /* 0x0000000000048947 */ /* 0x000ff40003800000 */
[----:B------:R-:W-:-:S04]  /*57b0*/  DEPBAR.LE SB0, 0x0 ;  /* 0x000080000000791a */ /* 0x000fc80000000000 */
.L_x_274:
[----:B------:R-:W-:Y:S05]  /*57c0*/  BSYNC B0 ;  /* 0x0000000000007941 */ /* 0x000fea0003800000 */
.L_x_273:
[----:B------:R-:W-:Y:S06]  /*57d0*/  BAR.ARV 0xb, 0xa0 ;  /* 0x02c2800000007b1d */ /* 0x000fec0000002000 */
[----:B------:R-:W-:Y:S02]  /*57e0*/  UIADD3 UR5, UR5, 0x2, URZ ;  /* 0x0000000205057890 */ /* 0x000fe4000fffe03f */
[----:B------:R-:W-:Y:S01]  /*57f0*/  UIADD3 UR4, UR4, 0x1, URZ ;  /* 0x0000000104047890 */ /* 0x000fe2000fffe03f */
[----:B------:R-:W-:Y:S11]  /*5800*/  @P1 BRA `(.L_x_275) ;  /* 0xfffffff800c01947 */ /* 0x000ff6000383ffff */
[----:B------:R-:W-:-:S12]  /*5810*/  UIADD3 UR4, UR11, 0x3000, URZ ;  /* 0x000030000b047890 */ /* 0x000fd8000fffe03f */
.L_x_262:
[----:B------:R-:W-:-:S13]  /*5820*/  ISETP.NE.AND P1, PT, R3, RZ, PT ;  /* 0x000000ff0300720c */ /* 0x000fda0003f25270 */
[----:B------:R-:W-:Y:S05]  /*5830*/  @!P1 BRA `(.L_x_236) ;  /* 0x0000002400789947 */ /* 0x000fea0003800000 */
        /* <DEDUP_REMOVED lines=17> */
.L_x_277:
[----:B------:R-:W-:Y:S05]  /*5950*/  BSYNC B0 ;  /* 0x0000000000007941 */ /* 0x000fea0003800000 */
.L_x_276:
        /* <DEDUP_REMOVED lines=19> */
.L_x_279:
[----:B------:R-:W-:Y:S05]  /*5a90*/  BSYNC B0 ;  /* 0x0000000000007941 */ /* 0x000fea0003800000 */
.L_x_278:
[----:B------:R-:W-:Y:S06]  /*5aa0*/  BAR.ARV 0xa, 0xa0 ;  /* 0x0282800000007b1d */ /* 0x000fec0000002000 */
[----:B------:R-:W-:Y:S04]  /*5ab0*/  BSSY B0, `(.L_x_280) ;  /* 0x0000003000007945 */ /* 0x000fe80003800000 */
[----:B------:R-:W-:Y:S05]  /*5ac0*/  @!P0 BRA `(.L_x_281) ;  /* 0x0000000000048947 */ /* 0x000fea0003800000 */
[----:B------:R-:W-:-:S04]  /*5ad0*/  DEPBAR.LE SB0, 0x0 ;  /* 0x000080000000791a */ /* 0x000fc80000000000 */
.L_x_281:
[----:B------:R-:W-:Y:S05]  /*5ae0*/  BSYNC B0 ;  /* 0x0000000000007941 */ /* 0x000fea0003800000 */
.L_x_280:
[----:B------:R-:W-:Y:S06]  /*5af0*/  BAR.ARV 0xb, 0xa0 ;  /* 0x02c2800000007b1d */ /* 0x000fec0000002000 */
[----:B------:R-:W-:Y:S05]  /*5b00*/  BRA `(.L_x_236) ;  /* 0x0000002000c47947 */ /* 0x000fea0003800000 */
.L_x_261:
        /* <DEDUP_REMOVED lines=48> */
.L_x_312:
        /* <DEDUP_REMOVED lines=14> */
.L_x_285:
        /* <DEDUP_REMOVED lines=38> */
[--C-:B------:R-:W-:Y:S01]  /*6150*/  IMAD.X R2, RZ, RZ, R11.reuse, P1 ;  /* 0x000000ffff027224 */ /* 0x100fe200008e060b */
[----:B------:R-:W-:Y:S01]  /*6160*/  UMOV UR46, 0x0 ;  /* 0x00000000002e7882 */ /* 0x000fe20000000000 */
[----:B------:R-:W-:Y:S01]  /*6170*/  UMOV UR47, 0x10000000 ;  /* 0x10000000002f7882 */ /* 0x000fe20000000000 */
[----:B------:R-:W-:Y:S01]  /*6180*/  UIADD3 UR48, UR8, 0x2000, URZ ;  /* 0x0000200008307890 */ /* 0x000fe2000fffe03f */
[----:B------:R-:W-:Y:S01]  /*6190*/  MOV R14, UR53 ;  /* 0x00000035000e7c02 */ /* 0x000fe20008000f00 */
[----:B------:R-:W-:Y:S01]  /*61a0*/  UMOV UR50, 0x40 ;  /* 0x0000004000327882 */ /* 0x000fe20000000000 */
[----:B------:R-:W-:Y:S01]  /*61b0*/  R2UR UR31, R2 ;  /* 0x00000000021f72ca */ /* 0x000fe200000e0000 */
[----:B------:R-:W-:Y:S01]  /*61c0*/  IMAD.X R2, RZ, RZ, R11, P2 ;  /* 0x000000ffff027224 */ /* 0x000fe200010e060b */
[----:B------:R-:W-:Y:S01]  /*61d0*/  UMOV UR52, UR12 ;  /* 0x0000000c00347c82 */ /* 0x000fe20008000000 */
[----:B------:R-:W-:Y:S01]  /*61e0*/  MOV R16, UR50 ;  /* 0x0000003200107c02 */ /* 0x000fe20008000f00 */
[----:B------:R-:W-:Y:S01]  /*61f0*/  UMOV UR50, 0x20 ;  /* 0x0000002000327882 */ /* 0x000fe20000000000 */
[----:B------:R-:W-:Y:S01]  /*6200*/  MOV R15, UR52 ;  /* 0x00000034000f7c02 */ /* 0x000fe20008000f00 */
[----:B------:R-:W-:Y:S01]  /*6210*/  UMOV UR51, UR11 ;  /* 0x0000000b00337c82 */ /* 0x000fe20008000000 */
[----:B------:R-:W-:Y:S01]  /*6220*/  R2UR UR23, R2 ;  /* 0x00000000021772ca */ /* 0x000fe200000e0000 */
[----:B------:R-:W-:Y:S01]  /*6230*/  UMOV UR49, UR9 ;  /* 0x0000000900317c82 */ /* 0x000fe20008000000 */
[----:B------:R-:W-:Y:S01]  /*6240*/  IADD3 R2, P1, R10, 0xf0, RZ ;  /* 0x000000f00a027810 */ /* 0x000fe20007f3e0ff */
[----:B------:R-:W-:Y:S01]  /*6250*/  UIADD3 UR56, UR8, 0x3000, URZ ;  /* 0x0000300008387890 */ /* 0x000fe2000fffe03f */
[----:B------:R-:W-:-:S02]  /*6260*/  UMOV UR58, 0x30 ;  /* 0x00000030003a7882 */ /* 0x000fc40000000000 */
[----:B------:R-:W-:Y:S01]  /*6270*/  R2UR UR40, R2 ;  /* 0x00000000022872ca */ /* 0x000fe200000e0000 */
[----:B-1----:R-:W-:Y:S01]  /*6280*/  IMAD.X R3, RZ, RZ, R11, P1 ;  /* 0x000000ffff037224 */ /* 0x002fe200008e060b */
[----:B------:R-:W-:Y:S01]  /*6290*/  UMOV UR60, UR12 ;  /* 0x0000000c003c7c82 */ /* 0x000fe20008000000 */
[----:B------:R-:W-:Y:S01]  /*62a0*/  UMOV UR59, UR11 ;  /* 0x0000000b003b7c82 */ /* 0x000fe20008000000 */
[----:B------:R-:W-:Y:S02]  /*62b0*/  UMOV UR57, UR9 ;  /* 0x0000000900397c82 */ /* 0x000fe40008000000 */
        /* <DEDUP_REMOVED lines=35> */
[----:B------:R4:W-:Y:S01]  /*64f0*/  UTMALDG.4D [UR56], [UR30], desc[UR46] ;  /* 0x00002e381e0075b4 */ /* 0x0009e20008019000 */
[----:B-1----:R-:W-:Y:S01]  /*6500*/  UMOV UR10, 0x40 ;  /* 0x00000040000a7882 */ /* 0x002fe20000000000 */
[----:B--2---:R-:W-:-:S02]  /*6510*/  R2UR UR20, R13 ;  /* 0x000000000d1472ca */ /* 0x004fc400000e0000 */
[----:B------:R-:W1:Y:S01]  /*6520*/  LDC R13, c[0x0][0x280] ;  /* 0x0000a000ff0d7b82 */ /* 0x000e620000000800 */
[----:B------:R-:W-:Y:S01]  /*6530*/  R2UR UR21, R12 ;  /* 0x000000000c1572ca */ /* 0x000fe200000e0000 */
[----:B------:R-:W-:Y:S01]  /*6540*/  IMAD.MOV.U32 R12, RZ, RZ, RZ ;  /* 0x000000ffff0c7224 */ /* 0x000fe200078e00ff */
[----:B---3--:R-:W-:Y:S01]  /*6550*/  R2UR UR53, R14 ;  /* 0x000000000e3572ca */ /* 0x008fe200000e0000 */
[----:B------:R-:W-:Y:S01]  /*6560*/  UIADD3 UR48, UR8, 0x4000, URZ ;  /* 0x0000400008307890 */ /* 0x000fe2000fffe03f */
[----:B------:R-:W-:Y:S01]  /*6570*/  R2UR UR52, R15 ;  /* 0x000000000f3472ca */ /* 0x000fe200000e0000 */
[----:B------:R-:W-:Y:S01]  /*6580*/  UIADD3 UR8, UR8, 0xa000, URZ ;  /* 0x0000a00008087890 */ /* 0x000fe2000fffe03f */
[----:B------:R-:W-:-:S07]  /*6590*/  R2UR UR50, R16 ;  /* 0x00000000103272ca */ /* 0x000fce00000e0000 */
[----:B------:R-:W-:Y:S01]  /*65a0*/  UMOV UR37, UR21 ;  /* 0x0000001500257c82 */ /* 0x000fe20008000000 */
[----:B------:R-:W-:-:S05]  /*65b0*/  UMOV UR13, UR21 ;  /* 0x00000015000d7c82 */ /* 0x000fca0008000000 */
[----:B------:R4:W-:Y:S01]  /*65c0*/  UTMALDG.4D [UR48], [UR30], desc[UR46] ;  /* 0x00002e301e0075b4 */ /* 0x0009e20008019000 */
[----:B-1----:R-:W-:Y:S01]  /*65d0*/  ISETP.GE.AND P1, PT, R13, 0x41, PT ;  /* 0x000000410d00780c */ /* 0x002fe20003f26270 */
[----:B------:R4:W-:Y:S01]  /*65e0*/  UTMALDG.4D [UR40], [UR30], desc[UR46] ;  /* 0x00002e281e0075b4 */ /* 0x0009e20008019000 */
[----:B------:R4:W-:Y:S01]  /*65f0*/  UTMALDG.4D [UR24], [UR22], desc[UR46] ;  /* 0x00002e18160075b4 */ /* 0x0009e20008019000 */
[----:B------:R4:W-:Y:S01]  /*6600*/  UTMALDG.4D [UR32], [UR22], desc[UR46] ;  /* 0x00002e20160075b4 */ /* 0x0009e20008019000 */
[----:B------:R4:W-:Y:S09]  /*6610*/  UTMALDG.4D [UR8], [UR22], desc[UR46] ;  /* 0x00002e08160075b4 */ /* 0x0009f20008019000 */
[----:B----4-:R-:W-:Y:S05]  /*6620*/  @!P1 BRA `(.L_x_286) ;  /* 0x0000001000709947 */ /* 0x010fea0003800000 */
        /* <DEDUP_REMOVED lines=9> */
[----:B------:R-:W-:Y:S02]  /*66c0*/  VIMNMX R4, R4, 0x1, !PT ;  /* 0x0000000104047848 */ /* 0x000fe40007fe0100 */
[----:B-1----:R-:W-:Y:S02]  /*66d0*/  LOP3.LUT R13, R17, 0x1f, RZ, 0xc0, !PT ;  /* 0x0000001f110d7812 */ /* 0x002fe400078ec0ff */
[----:B------:R-:W-:Y:S01]  /*66e0*/  LOP3.LUT R17, R4, 0x1, RZ, 0xc0, !PT ;  /* 0x0000000104117812 */ /* 0x000fe200078ec0ff */
[----:B------:R-:W-:Y:S06]  /*66f0*/  @!P1 BRA `(.L_x_287) ;  /* 0x0000000800d49947 */ /* 0x000fec0003800000 */
[----:B------:R-:W-:Y:S02]  /*6700*/  IMAD.IADD R18, R4, 0x1, -R17 ;  /* 0x0000000104127824 */ /* 0x000fe400078e0a11 */
[----:B------:R-:W-:Y:S02]  /*6710*/  IMAD.MOV.U32 R9, RZ, RZ, 0x1 ;  /* 0x00000001ff097424 */ /* 0x000fe400078e00ff */
[----:B------:R-:W-:-:S07]  /*6720*/  IMAD.MOV.U32 R16, RZ, RZ, RZ ;  /* 0x000000ffff107224 */ /* 0x000fce00078e00ff */
.L_x_296:
[----:B------:R-:W-:-:S04]  /*6730*/  SHF.L.U32 R20, R9, 0x1f, RZ ;  /* 0x0000001f09147819 */ /* 0x000fc800000006ff */
[----:B-1----:R-:W1:Y:S02]  /*6740*/  SYNCS.PHASECHK.TRANS64.TRYWAIT P1, [R0+URZ+0x26840], R20 ;  /* 0x02684014000075a7 */ /* 0x002e64000802017f */
[----:B-123--:R-:W-:Y:S05]  /*6750*/  @!P1 BRA `(.L_x_288) ;  /* 0x0000001800309947 */ /* 0x00efea0003800000 */
.L_x_313:
[----:B------:R-:W-:Y:S05]  /*6760*/  @P0 BRA `(.L_x_289) ;  /* 0x0000000000140947 */ /* 0x000fea0003800000 */
[----:B------:R-:W-:Y:S01]  /*6770*/  ISETP.NE.AND P1, PT, R13, RZ, PT ;  /* 0x000000ff0d00720c */ /* 0x000fe20003f25270 */
[----:B------:R-:W-:-:S04]  /*6780*/  IMAD.MOV.U32 R3, RZ, RZ, 0x3100 ;  /* 0x00003100ff037424 */ /* 0x000fc800078e00ff */
[----:B------:R2:W-:Y:S08]  /*6790*/  SYNCS.ARRIVE.TRANS64 RZ, [R0+URZ+0x26830], R3 ;  /* 0x0268300300ff79a7 */ /* 0x0005f0000800003f */
[----:B------:R-:W-:Y:S05]  /*67a0*/  @!P1 BRA `(.L_x_289) ;  /* 0x0000000000049947 */ /* 0x000fea0003800000 */
[----:B------:R-:W-:Y:S01]  /*67b0*/  BPT.TRAP 0x1 ;  /* 0x000000040000795c */ /* 0x000fe20000300000 */
.L_x_289:
[----:B------:R-:W2:Y:S01]  /*67c0*/  LDC.64 R14, c[0x0][0x728] ;  /* 0x0001ca00ff0e7b82 */ /* 0x000ea20000000a00 */
[----:B------:R-:W-:Y:S01]  /*67d0*/  IMAD.SHL.U32 R19, R16, 0x40, RZ ;  /* 0x0000004010137824 */ /* 0x000fe200078e00ff */
[----:B------:R-:W-:Y:S01]  /*67e0*/  MOV R10, R6 ;  /* 0x00000006000a7202 */ /* 0x000fe20000000f00 */
[----:B------:R-:W-:Y:S01]  /*67f0*/  IMAD.MOV.U32 R11, RZ, RZ, R7 ;  /* 0x000000ffff0b7224 */ /* 0x000fe200078e0007 */
[----:B------:R-:W-:Y:S01]  /*6800*/  R2UR UR22, R0 ;  /* 0x00000000001672ca */ /* 0x000fe200000e0000 */
[----:B------:R-:W-:Y:S01]  /*6810*/  UMOV UR10, 0x0 ;  /* 0x00000000000a7882 */ /* 0x000fe20000000000 */
        /* <DEDUP_REMOVED lines=9> */
[----:B------:R-:W-:Y:S01]  /*68b0*/  UMOV UR29, UR21 ;  /* 0x00000015001d7c82 */ /* 0x000fe20008000000 */
[----:B------:R-:W-:Y:S01]  /*68c0*/  UMOV UR5, 0x10 ;  /* 0x0000001000057882 */ /* 0x000fe20000000000 */
        /* <DEDUP_REMOVED lines=25> */
.L_x_314:
[----:B------:R-:W-:Y:S05]  /*6a60*/  @P0 BRA `(.L_x_291) ;  /* 0x0000000000140947 */ /* 0x000fea0003800000 */
[----:B------:R-:W-:Y:S01]  /*6a70*/  ISETP.NE.AND P1, PT, R13, RZ, PT ;  /* 0x000000ff0d00720c */ /* 0x000fe20003f25270 */
[----:B------:R-:W-:-:S04]  /*6a80*/  IMAD.MOV.U32 R3, RZ, RZ, 0x3100 ;  /* 0x00003100ff037424 */ /* 0x000fc800078e00ff */
[----:B------:R3:W-:Y:S08]  /*6a90*/  SYNCS.ARRIVE.TRANS64 RZ, [R0+URZ+0x26818], R3 ;  /* 0x0268180300ff79a7 */ /* 0x0007f0000800003f */
[----:B------:R-:W-:Y:S05]  /*6aa0*/  @!P1 BRA `(.L_x_291) ;  /* 0x0000000000049947 */ /* 0x000fea0003800000 */
[----:B------:R-:W-:Y:S01]  /*6ab0*/  BPT.TRAP 0x1 ;  /* 0x000000040000795c */ /* 0x000fe20000300000 */
.L_x_291:
        /* <DEDUP_REMOVED lines=34> */
.L_x_315:
[----:B-123--:R-:W-:Y:S01]  /*6ce0*/  SHF.R.S32.HI R20, RZ, 0x1f, R19 ;  /* 0x0000001fff147819 */ /* 0x00efe20000011413 */
[----:B------:R-:W-:Y:S06]  /*6cf0*/  @P0 BRA `(.L_x_293) ;  /* 0x0000000000140947 */ /* 0x000fec0003800000 */
[----:B------:R-:W-:Y:S01]  /*6d00*/  ISETP.NE.AND P1, PT, R13, RZ, PT ;  /* 0x000000ff0d00720c */ /* 0x000fe20003f25270 */
[----:B------:R-:W-:-:S04]  /*6d10*/  IMAD.MOV.U32 R21, RZ, RZ, 0x3100 ;  /* 0x00003100ff157424 */ /* 0x000fc800078e00ff */
[----:B------:R1:W-:Y:S08]  /*6d20*/  SYNCS.ARRIVE.TRANS64 RZ, [R0+URZ+0x26838], R21 ;  /* 0x0268381500ff79a7 */ /* 0x0003f0000800003f */
[----:B------:R-:W-:Y:S05]  /*6d30*/  @!P1 BRA `(.L_x_293) ;  /* 0x0000000000049947 */ /* 0x000fea0003800000 */
[----:B------:R-:W-:Y:S01]  /*6d40*/  BPT.TRAP 0x1 ;  /* 0x000000040000795c */ /* 0x000fe20000300000 */
.L_x_293:
        /* <DEDUP_REMOVED lines=38> */
.L_x_317:
[----:B------:R-:W-:Y:S05]  /*6fb0*/  @P0 BRA `(.L_x_295) ;  /* 0x0000000000140947 */ /* 0x000fea0003800000 */
[----:B------:R-:W-:Y:S01]  /*6fc0*/  ISETP.NE.AND P1, PT, R13, RZ, PT ;  /* 0x000000ff0d00720c */ /* 0x000fe20003f25270 */
[----:B--2---:R-:W-:-:S04]  /*6fd0*/  IMAD.MOV.U32 R5, RZ, RZ, 0x3100 ;  /* 0x00003100ff057424 */ /* 0x004fc800078e00ff */
[----:B------:R3:W-:Y:S08]  /*6fe0*/  SYNCS.ARRIVE.TRANS64 RZ, [R0+URZ+0x26810], R5 ;  /* 0x0268100500ff79a7 */ /* 0x0007f0000800003f */
[----:B------:R-:W-:Y:S05]  /*6ff0*/  @!P1 BRA `(.L_x_295) ;  /* 0x0000000000049947 */ /* 0x000fea0003800000 */
[----:B------:R-:W-:Y:S01]  /*7000*/  BPT.TRAP 0x1 ;  /* 0x000000040000795c */ /* 0x000fe20000300000 */
.L_x_295:
        /* <DEDUP_REMOVED lines=36> */
.L_x_287:
[----:B------:R-:W-:-:S13]  /*7250*/  ISETP.NE.AND P1, PT, R17, RZ, PT ;  /* 0x000000ff1100720c */ /* 0x000fda0003f25270 */
[----:B------:R-:W-:Y:S05]  /*7260*/  @!P1 BRA `(.L_x_286) ;  /* 0x0000000400609947 */ /* 0x000fea0003800000 */
[----:B------:R-:W-:-:S04]  /*7270*/  SHF.L.U32 R7, R9, 0x1f, RZ ;  /* 0x0000001f09077819 */ /* 0x000fc800000006ff */
[----:B------:R-:W2:Y:S02]  /*7280*/  SYNCS.PHASECHK.TRANS64.TRYWAIT P1, [R0+URZ+0x26840], R7 ;  /* 0x02684007000075a7 */ /* 0x000ea4000802017f */
[----:B--2---:R-:W-:Y:S05]  /*7290*/  @!P1 BRA `(.L_x_297) ;  /* 0x0000000c00b49947 */ /* 0x004fea0003800000 */
.L_x_318:
[----:B------:R-:W-:Y:S05]  /*72a0*/  @P0 BRA `(.L_x_298) ;  /* 0x0000000000140947 */ /* 0x000fea0003800000 */
[----:B------:R-:W-:Y:S01]  /*72b0*/  ISETP.NE.AND P1, PT, R13, RZ, PT ;  /* 0x000000ff0d00720c */ /* 0x000fe20003f25270 */
[----:B------:R-:W-:-:S04]  /*72c0*/  IMAD.MOV.U32 R5, RZ, RZ, 0x3100 ;  /* 0x00003100ff057424 */ /* 0x000fc800078e00ff */
[----:B------:R3:W-:Y:S08]  /*72d0*/  SYNCS.ARRIVE.TRANS64 RZ, [R0+URZ+0x26830], R5 ;  /* 0x0268300500ff79a7 */ /* 0x0007f0000800003f */
[----:B------:R-:W-:Y:S05]  /*72e0*/  @!P1 BRA `(.L_x_298) ;  /* 0x0000000000049947 */ /* 0x000fea0003800000 */
[----:B------:R-:W-:Y:S01]  /*72f0*/  BPT.TRAP 0x1 ;  /* 0x000000040000795c */ /* 0x000fe20000300000 */
.L_x_298:
        /* <DEDUP_REMOVED lines=40> */
.L_x_319:
[----:B------:R-:W-:Y:S05]  /*7580*/  @P0 BRA `(.L_x_300) ;  /* 0x0000000000140947 */ /* 0x000fea0003800000 */
[----:B------:R-:W-:Y:S01]  /*7590*/  ISETP.NE.AND P0, PT, R13, RZ, PT ;  /* 0x000000ff0d00720c */ /* 0x000fe20003f05270 */
[----:B------:R-:W-:-:S04]  /*75a0*/  IMAD.MOV.U32 R5, RZ, RZ, 0x3100 ;  /* 0x00003100ff057424 */ /* 0x000fc800078e00ff */
[----:B------:R4:W-:Y:S08]  /*75b0*/  SYNCS.ARRIVE.TRANS64 RZ, [R0+URZ+0x26818], R5 ;  /* 0x0268180500ff79a7 */ /* 0x0009f0000800003f */
[----:B------:R-:W-:Y:S05]  /*75c0*/  @!P0 BRA `(.L_x_300) ;  /* 0x0000000000048947 */ /* 0x000fea0003800000 */
[----:B------:R-:W-:Y:S01]  /*75d0*/  BPT.TRAP 0x1 ;  /* 0x000000040000795c */ /* 0x000fe20000300000 */
.L_x_300:
        /* <DEDUP_REMOVED lines=33> */
.L_x_286:
[----:B------:R-:W4:Y:S01]  /*77f0*/  S2R R2, SR_TID.X ;  /* 0x0000000000027919 */ /* 0x000f220000002100 */
[----:B------:R-:W-:Y:S01]  /*7800*/  IMAD R3, R12, 0x8, R0 ;  /* 0x000000080c037824 */ /* 0x000fe200078e0200 */
[----:B----4-:R-:W-:Y:S02]  /*7810*/  LOP3.LUT R4, R2, 0x7f, RZ, 0xc0, !PT ;  /* 0x0000007f02047812 */ /* 0x010fe400078ec0ff */
[----:B------:R-:W-:Y:S02]  /*7820*/  SHF.L.U32 R2, R9, 0x1f, RZ ;  /* 0x0000001f09027819 */ /* 0x000fe400000006ff */
[----:B------:R-:W-:Y:S02]  /*7830*/  ISETP.NE.AND P1, PT, R4, RZ, PT ;  /* 0x000000ff0400720c */ /* 0x000fe40003f25270 */
[----:B------:R-:W4:Y:S02]  /*7840*/  SYNCS.PHASECHK.TRANS64.TRYWAIT P0, [R3+URZ+0x26840], R2 ;  /* 0x02684002030075a7 */ /* 0x000f24000800017f */
[----:B----4-:R-:W-:Y:S09]  /*7850*/  @!P0 BRA `(.L_x_301) ;  /* 0x00000008006c8947 */ /* 0x010ff20003800000 */
.L_x_320:
[----:B------:R-:W-:Y:S05]  /*7860*/  @P1 BRA `(.L_x_302) ;  /* 0x0000000000181947 */ /* 0x000fea0003800000 */
[----:B------:R-:W5:Y:S01]  /*7870*/  S2R R4, SR_TID.X ;  /* 0x0000000000047919 */ /* 0x000f620000002100 */
[----:B----4-:R-:W-:-:S04]  /*7880*/  IMAD.MOV.U32 R2, RZ, RZ, 0x3100 ;  /* 0x00003100ff027424 */ /* 0x010fc800078e00ff */
[----:B------:R4:W-:Y:S01]  /*7890*/  SYNCS.ARRIVE.TRANS64 RZ, [R3+URZ+0x26830], R2 ;  /* 0x0268300203ff79a7 */ /* 0x0009e2000800003f */
[----:B-----5:R-:W-:-:S13]  /*78a0*/  LOP3.LUT P0, RZ, R4, 0x1f, RZ, 0xc0, !PT ;  /* 0x0000001f04ff7812 */ /* 0x020fda000780c0ff */
[----:B----4-:R-:W-:Y:S05]  /*78b0*/  @!P0 BRA `(.L_x_302) ;  /* 0x0000000000048947 */ /* 0x010fea0003800000 */
[----:B------:R-:W-:Y:S01]  /*78c0*/  BPT.TRAP 0x1 ;  /* 0x000000040000795c */ /* 0x000fe20000300000 */
.L_x_302:
        /* <DEDUP_REMOVED lines=47> */
.L_x_283:
[----:B------:R-:W-:Y:S05]  /*7bc0*/  BSYNC B0 ;  /* 0x0000000000007941 */ /* 0x000fea0003800000 */
.L_x_282:
[----:B------:R-:W-:-:S03]  /*7bd0*/  UMOV UR5, 0xffffffff ;  /* 0xffffffff00057882 */ /* 0x000fc60000000000 */
[----:B------:R-:W-:Y:S05]  /*7be0*/  BRA.DIV UR5, `(.L_x_303) ;  /* 0x00000006059c7947 */ /* 0x000fea000b800000 */
[----:B------:R-:W-:-:S13]  /*7bf0*/  ELECT P0, URZ, PT ;  /* 0x00000000003f782f */ /* 0x000fda0003800000 */
.L_x_323:
[----:B------:R-:W-:Y:S05]  /*7c00*/  @!P0 BRA `(.L_x_236) ;  /* 0x0000000000848947 */ /* 0x000fea0003800000 */
[----:B------:R-:W-:-:S06]  /*7c10*/  ULOP3.LUT UR5, UR38, 0x2, URZ, 0xfc, !UPT ;  /* 0x0000000226057892 */ /* 0x000fcc000f8efc3f */
[----:B------:R-:W-:-:S05]  /*7c20*/  IMAD.U32 R2, RZ, RZ, UR5 ;  /* 0x00000005ff027e24 */ /* 0x000fca000f8e00ff */
[----:B------:R-:W-:-:S13]  /*7c30*/  ISETP.NE.AND P0, PT, R2, 0x3, PT ;  /* 0x000000030200780c */ /* 0x000fda0003f05270 */
[----:B------:R-:W-:Y:S05]  /*7c40*/  @!P0 BRA `(.L_x_304) ;  /* 0x0000000000048947 */ /* 0x000fea0003800000 */
[----:B------:R-:W-:Y:S01]  /*7c50*/  BPT.TRAP 0x1 ;  /* 0x000000040000795c */ /* 0x000fe20000300000 */
.L_x_304:
        /* <DEDUP_REMOVED lines=15> */
.L_x_324:
[----:B------:R-:W2:Y:S02]  /*7d50*/  SYNCS.PHASECHK.TRANS64.TRYWAIT P1, [R3+URZ], R2 ;  /* 0x00000002030075a7 */ /* 0x000ea4000802017f */
[----:B--2---:R-:W-:Y:S05]  /*7d60*/  @!P1 BRA `(.L_x_306) ;  /* 0x0000000400749947 */ /* 0x004fea0003800000 */
.L_x_325:
[----:B------:R-:W-:Y:S05]  /*7d70*/  @!P0 BRA `(.L_x_307) ;  /* 0x0000000000048947 */ /* 0x000fea0003800000 */
[----:B------:R-:W-:Y:S01]  /*7d80*/  BPT.TRAP 0x1 ;  /* 0x000000040000795c */ /* 0x000fe20000300000 */
.L_x_307:
[----:B--2---:R-:W-:-:S04]  /*7d90*/  VIADD R3, R7, 0x26840 ;  /* 0x0002684007037836 */ /* 0x004fc80000000000 */
[----:B------:R-:W-:-:S04]  /*7da0*/  IMAD R0, R0, 0x8, R3 ;  /* 0x0000000800007824 */ /* 0x000fc800078e0203 */
[----:B------:R-:W2:Y:S02]  /*7db0*/  SYNCS.PHASECHK.TRANS64.TRYWAIT P0, [R0+URZ], R5 ;  /* 0x00000005000075a7 */ /* 0x000ea4000800017f */
[----:B--2---:R-:W-:Y:S05]  /*7dc0*/  @!P0 BRA `(.L_x_308) ;  /* 0x0000000400708947 */ /* 0x004fea0003800000 */
.L_x_326:
[----:B------:R-:W-:-:S07]  /*7dd0*/  IMAD R3, R4, 0x8, R3 ;  /* 0x0000000804037824 */ /* 0x000fce00078e0203 */
.L_x_309:
[----:B---3--:R3:W4:Y:S02]  /*7de0*/  SYNCS.PHASECHK.TRANS64.TRYWAIT P0, [R3+URZ], R2 ;  /* 0x00000002030075a7 */ /* 0x008724000800017f */
[----:B----4-:R-:W-:Y:S05]  /*7df0*/  @!P0 NANOSLEEP.SYNCS 0x989680 ;  /* 0x009896800000895d */ /* 0x010fea0003900000 */
[----:B------:R-:W4:Y:S02]  /*7e00*/  @!P0 SYNCS.PHASECHK.TRANS64 P0, [R3+URZ], R2 ;  /* 0x00000002030085a7 */ /* 0x000f24000800007f */
[----:B----4-:R-:W-:Y:S05]  /*7e10*/  @!P0 BRA `(.L_x_309) ;  /* 0xfffffffc00f08947 */ /* 0x010fea000383ffff */
.L_x_236:
[----:B------:R-:W-:Y:S05]  /*7e20*/  BSYNC B6 ;  /* 0x0000000000067941 */ /* 0x000fea0003800000 */
.L_x_233:
[----:B------:R-:W-:Y:S05]  /*7e30*/  EXIT ;  /* 0x000000000000794d */ /* 0x000fea0003800000 */
.L_x_241:
[----:B------:R-:W-:Y:S02]  /*7e40*/  IMAD.MOV.U32 R13, RZ, RZ, R16 ;  /* 0x000000ffff0d7224 */ /* 0x000fe400078e0010 */
[----:B------:R-:W-:Y:S02]  /*7e50*/  IMAD.MOV.U32 R12, RZ, RZ, RZ ;  /* 0x000000ffff0c7224 */ /* 0x000fe400078e00ff */
[----:B------:R-:W-:Y:S02]  /*7e60*/  IMAD.MOV.U32 R11, RZ, RZ, 0x1f ;  /* 0x0000001fff0b7424 */ /* 0x000fe400078e00ff */
[----:B------:R-:W-:-:S07]  /*7e70*/  IMAD.MOV.U32 R15, RZ, RZ, -0x1 ;  /* 0xffffffffff0f7424 */ /* 0x000fce00078e00ff */
[----:B------:R-:W-:Y:S05]  /*7e80*/  WARPSYNC.COLLECTIVE R15, `(.L_x_310) ;  /* 0x000000000f087348 */ /* 0x000fea0003c00000 */
[----:B------:R1:W2:Y:S02]  /*7e90*/  SHFL.IDX P6, R14, R13, R12, R11 ;  /* 0x0000000c0d0e7389 */ /* 0x0002a400000c000b */
[----:B-12---:R-:W-:Y:S01]  /*7ea0*/  ENDCOLLECTIVE ;  /* 0x000000000000791b */ /* 0x006fe20003800000 */
.L_x_310:
[----:B------:R-:W-:Y:S05]  /*7eb0*/  BRA `(.L_x_311) ;  /* 0xffffff8c001c7947 */ /* 0x000fea000383ffff */
.L_x_243:
[----:B--2---:R2:W3:Y:S02]  /*7ec0*/  SYNCS.PHASECHK.TRANS64.TRYWAIT P1, [R18+URZ+0x26800], R5 ;  /* 0x02680005120075a7 */ /* 0x0044e4000802017f */
[----:B---3--:R-:W-:Y:S05]  /*7ed0*/  @!P1 NANOSLEEP.SYNCS 0x989680 ;  /* 0x009896800000995d */ /* 0x008fea0003900000 */
[----:B------:R-:W3:Y:S02]  /*7ee0*/  @!P1 SYNCS.PHASECHK.TRANS64 P1, [R18+URZ+0x26800], R5 ;  /* 0x02680005120095a7 */ /* 0x000ee4000802007f */
[----:B---3--:R-:W-:Y:S05]  /*7ef0*/  @!P1 BRA `(.L_x_243) ;  /* 0xfffffffc00f09947 */ /* 0x008fea000383ffff */
[----:B------:R-:W-:Y:S05]  /*7f00*/  BRA `(.L_x_242) ;  /* 0xffffff8c00447947 */ /* 0x000fea000383ffff */
.L_x_249:
[----:B---3--:R-:W-:-:S04]  /*7f10*/  IMAD.U32 R5, RZ, RZ, UR8 ;  /* 0x00000008ff057e24 */ /* 0x008fc8000f8e00ff */
[----:B------:R3:W1:Y:S03]  /*7f20*/  SYNCS.PHASECHK.TRANS64.TRYWAIT P1, [R5+URZ+0x26810], R120 ;  /* 0x02681078050075a7 */ /* 0x000666000802017f */
[----:B-1----:R-:W-:Y:S05]  /*7f30*/  @!P1 NANOSLEEP.SYNCS 0x989680 ;  /* 0x009896800000995d */ /* 0x002fea0003900000 */
[----:B------:R-:W1:Y:S02]  /*7f40*/  @!P1 SYNCS.PHASECHK.TRANS64 P1, [R5+URZ+0x26810], R120 ;  /* 0x02681078050095a7 */ /* 0x000e64000802007f */
[----:B-1----:R-:W-:Y:S05]  /*7f50*/  @!P1 BRA `(.L_x_249) ;  /* 0xfffffffc00ec9947 */ /* 0x002fea000383ffff */
[----:B------:R-:W-:Y:S05]  /*7f60*/  BRA `(.L_x_248) ;  /* 0xffffff9800747947 */ /* 0x000fea000383ffff */
.L_x_253:
[----:B------:R-:W-:-:S04]  /*7f70*/  IMAD.U32 R121, RZ, RZ, UR8 ;  /* 0x00000008ff797e24 */ /* 0x000fc8000f8e00ff */
[----:B------:R1:W1:Y:S03]  /*7f80*/  SYNCS.PHASECHK.TRANS64.TRYWAIT P1, [R121+URZ+0x26830], R120 ;  /* 0x02683078790075a7 */ /* 0x000266000802017f */
[----:B-1----:R-:W-:Y:S05]  /*7f90*/  @!P1 NANOSLEEP.SYNCS 0x989680 ;  /* 0x009896800000995d */ /* 0x002fea0003900000 */
[----:B------:R-:W1:Y:S02]  /*7fa0*/  @!P1 SYNCS.PHASECHK.TRANS64 P1, [R121+URZ+0x26830], R120 ;  /* 0x02683078790095a7 */ /* 0x000e64000802007f */
[----:B-1----:R-:W-:Y:S05]  /*7fb0*/  @!P1 BRA `(.L_x_253) ;  /* 0xfffffffc00ec9947 */ /* 0x002fea000383ffff */
[----:B------:R-:W-:Y:S05]  /*7fc0*/  BRA `(.L_x_252) ;  /* 0xffffff9c00807947 */ /* 0x000fea000383ffff */
.L_x_284:
[----:B-1----:R1:W2:Y:S02]  /*7fd0*/  SYNCS.PHASECHK.TRANS64.TRYWAIT P0, [R0+URZ+0x26820], R3 ;  /* 0x02682003000075a7 */ /* 0x0022a4000800017f */
[----:B--2---:R-:W-:Y:S05]  /*7fe0*/  @!P0 NANOSLEEP.SYNCS 0x989680 ;  /* 0x009896800000895d */ /* 0x004fea0003900000 */
[----:B------:R-:W2:Y:S02]  /*7ff0*/  @!P0 SYNCS.PHASECHK.TRANS64 P0, [R0+URZ+0x26820], R3 ;  /* 0x02682003000085a7 */ /* 0x000ea4000800007f */
[----:B--2---:R-:W-:Y:S05]  /*8000*/  @!P0 BRA `(.L_x_284) ;  /* 0xfffffffc00f08947 */ /* 0x004fea000383ffff */
[----:B------:R-:W-:Y:S05]  /*8010*/  BRA `(.L_x_312) ;  /* 0xffffffdc007c7947 */ /* 0x000fea000383ffff */
.L_x_288:
[----:B-1----:R1:W2:Y:S02]  /*8020*/  SYNCS.PHASECHK.TRANS64.TRYWAIT P1, [R0+URZ+0x26840], R20 ;  /* 0x02684014000075a7 */ /* 0x0022a4000802017f */
[----:B--2---:R-:W-:Y:S05]  /*8030*/  @!P1 NANOSLEEP.SYNCS 0x989680 ;  /* 0x009896800000995d */ /* 0x004fea0003900000 */
[----:B------:R-:W2:Y:S02]  /*8040*/  @!P1 SYNCS.PHASECHK.TRANS64 P1, [R0+URZ+0x26840], R20 ;  /* 0x02684014000095a7 */ /* 0x000ea4000802007f */
[----:B--2---:R-:W-:Y:S05]  /*8050*/  @!P1 BRA `(.L_x_288) ;  /* 0xfffffffc00f09947 */ /* 0x004fea000383ffff */
[----:B------:R-:W-:Y:S05]  /*8060*/  BRA `(.L_x_313) ;  /* 0xffffffe400bc7947 */ /* 0x000fea000383ffff */
.L_x_290:
[----:B--2---:R2:W3:Y:S02]  /*8070*/  SYNCS.PHASECHK.TRANS64.TRYWAIT P1, [R0+URZ+0x26828], R20 ;  /* 0x02682814000075a7 */ /* 0x0044e4000802017f */
[----:B---3--:R-:W-:Y:S05]  /*8080*/  @!P1 NANOSLEEP.SYNCS 0x989680 ;  /* 0x009896800000995d */ /* 0x008fea0003900000 */
[----:B------:R-:W3:Y:S02]  /*8090*/  @!P1 SYNCS.PHASECHK.TRANS64 P1, [R0+URZ+0x26828], R20 ;  /* 0x02682814000095a7 */ /* 0x000ee4000802007f */
[----:B---3--:R-:W-:Y:S05]  /*80a0*/  @!P1 BRA `(.L_x_290) ;  /* 0xfffffffc00f09947 */ /* 0x008fea000383ffff */
[----:B------:R-:W-:Y:S05]  /*80b0*/  BRA `(.L_x_314) ;  /* 0xffffffe800687947 */ /* 0x000fea000383ffff */
.L_x_292:
[----:B---3--:R3:W4:Y:S02]  /*80c0*/  SYNCS.PHASECHK.TRANS64.TRYWAIT P1, [R0+URZ+0x26848], R20 ;  /* 0x02684814000075a7 */ /* 0x008724000802017f */
[----:B----4-:R-:W-:Y:S05]  /*80d0*/  @!P1 NANOSLEEP.SYNCS 0x989680 ;  /* 0x009896800000995d */ /* 0x010fea0003900000 */
[----:B------:R-:W4:Y:S02]  /*80e0*/  @!P1 SYNCS.PHASECHK.TRANS64 P1, [R0+URZ+0x26848], R20 ;  /* 0x02684814000095a7 */ /* 0x000f24000802007f */
[----:B----4-:R-:W-:Y:S05]  /*80f0*/  @!P1 BRA `(.L_x_292) ;  /* 0xfffffffc00f09947 */ /* 0x010fea000383ffff */
[----:B------:R-:W-:Y:S05]  /*8100*/  BRA `(.L_x_315) ;  /* 0xffffffe800f47947 */ /* 0x000fea000383ffff */
.L_x_294:
[----:B------:R-:W-:-:S07]  /*8110*/  SHF.L.U32 R5, R9, 0x1f, RZ ;  /* 0x0000001f09057819 */ /* 0x000fce00000006ff */
.L_x_316:
[----:B--2---:R2:W3:Y:S02]  /*8120*/  SYNCS.PHASECHK.TRANS64.TRYWAIT P1, [R0+URZ+0x26820], R5 ;  /* 0x02682005000075a7 */ /* 0x0044e4000802017f */
[----:B---3--:R-:W-:Y:S05]  /*8130*/  @!P1 NANOSLEEP.SYNCS 0x989680 ;  /* 0x009896800000995d */ /* 0x008fea0003900000 */
[----:B------:R-:W3:Y:S02]  /*8140*/  @!P1 SYNCS.PHASECHK.TRANS64 P1, [R0+URZ+0x26820], R5 ;  /* 0x02682005000095a7 */ /* 0x000ee4000802007f */
[----:B---3--:R-:W-:Y:S05]  /*8150*/  @!P1 BRA `(.L_x_316) ;  /* 0xfffffffc00f09947 */ /* 0x008fea000383ffff */
[----:B------:R-:W-:Y:S05]  /*8160*/  BRA `(.L_x_317) ;  /* 0xffffffec00907947 */ /* 0x000fea000383ffff */
.L_x_297:
[----:B--2---:R2:W3:Y:S02]  /*8170*/  SYNCS.PHASECHK.TRANS64.TRYWAIT P1, [R0+URZ+0x26840], R7 ;  /* 0x02684007000075a7 */ /* 0x0044e4000802017f */
[----:B---3--:R-:W-:Y:S05]  /*8180*/  @!P1 NANOSLEEP.SYNCS 0x989680 ;  /* 0x009896800000995d */ /* 0x008fea0003900000 */
[----:B------:R-:W3:Y:S02]  /*8190*/  @!P1 SYNCS.PHASECHK.TRANS64 P1, [R0+URZ+0x26840], R7 ;  /* 0x02684007000095a7 */ /* 0x000ee4000802007f */
[----:B---3--:R-:W-:Y:S05]  /*81a0*/  @!P1 BRA `(.L_x_297) ;  /* 0xfffffffc00f09947 */ /* 0x008fea000383ffff */
[----:B------:R-:W-:Y:S05]  /*81b0*/  BRA `(.L_x_318) ;  /* 0xfffffff000387947 */ /* 0x000fea000383ffff */
.L_x_299:
[----:B---3--:R3:W4:Y:S02]  /*81c0*/  SYNCS.PHASECHK.TRANS64.TRYWAIT P1, [R0+URZ+0x26828], R7 ;  /* 0x02682807000075a7 */ /* 0x008724000802017f */
[----:B----4-:R-:W-:Y:S05]  /*81d0*/  @!P1 NANOSLEEP.SYNCS 0x989680 ;  /* 0x009896800000995d */ /* 0x010fea0003900000 */
[----:B------:R-:W4:Y:S02]  /*81e0*/  @!P1 SYNCS.PHASECHK.TRANS64 P1, [R0+URZ+0x26828], R7 ;  /* 0x02682807000095a7 */ /* 0x000f24000802007f */
[----:B----4-:R-:W-:Y:S05]  /*81f0*/  @!P1 BRA `(.L_x_299) ;  /* 0xfffffffc00f09947 */ /* 0x010fea000383ffff */
[----:B------:R-:W-:Y:S05]  /*8200*/  BRA `(.L_x_319) ;  /* 0xfffffff000dc7947 */ /* 0x000fea000383ffff */
.L_x_301:
[----:B----4-:R4:W5:Y:S02]  /*8210*/  SYNCS.PHASECHK.TRANS64.TRYWAIT P0, [R3+URZ+0x26840], R2 ;  /* 0x02684002030075a7 */ /* 0x010964000800017f */
[----:B-----5:R-:W-:Y:S05]  /*8220*/  @!P0 NANOSLEEP.SYNCS 0x989680 ;  /* 0x009896800000895d */ /* 0x020fea0003900000 */
[----:B------:R-:W5:Y:S02]  /*8230*/  @!P0 SYNCS.PHASECHK.TRANS64 P0, [R3+URZ+0x26840], R2 ;  /* 0x02684002030085a7 */ /* 0x000f64000800007f */
[----:B-----5:R-:W-:Y:S05]  /*8240*/  @!P0 BRA `(.L_x_301) ;  /* 0xfffffffc00f08947 */ /* 0x020fea000383ffff */
[----:B------:R-:W-:Y:S05]  /*8250*/  BRA `(.L_x_320) ;  /* 0xfffffff400807947 */ /* 0x000fea000383ffff */
.L_x_303:
[----:B------:R-:W-:Y:S01]  /*8260*/  BSSY B0, `(.L_x_321) ;  /* 0x0000006000007945 */ /* 0x000fe20003800000 */
[----:B------:R-:W-:-:S07]  /*8270*/  IMAD.MOV.U32 R15, RZ, RZ, -0x1 ;  /* 0xffffffffff0f7424 */ /* 0x000fce00078e00ff */
[----:B------:R-:W-:Y:S05]  /*8280*/  WARPSYNC.COLLECTIVE R15, `(.L_x_322) ;  /* 0x000000000f0c7348 */ /* 0x000fea0003c00000 */
[----:B------:R-:W-:Y:S02]  /*8290*/  ELECT P6, UR62, PT ;  /* 0x00000000003e782f */ /* 0x000fe400038c0000 */
[----:B------:R-:W-:Y:S01]  /*82a0*/  MOV R14, UR62 ;  /* 0x0000003e000e7c02 */ /* 0x000fe20008000f00 */
[----:B------:R-:W-:Y:S10]  /*82b0*/  ENDCOLLECTIVE ;  /* 0x000000000000791b */ /* 0x000ff40003800000 */
.L_x_322:
[----:B------:R-:W-:Y:S05]  /*82c0*/  BSYNC B0 ;  /* 0x0000000000007941 */ /* 0x000fea0003800000 */
.L_x_321:
[----:B------:R-:W-:Y:S01]  /*82d0*/  PLOP3.LUT P0, PT, P6, PT, PT, 0x80, 0x0 ;  /* 0x000000000000781c */ /* 0x000fe2000370f070 */
[----:B------:R-:W-:-:S12]  /*82e0*/  BRA `(.L_x_323) ;  /* 0xfffffff800447947 */ /* 0x000fd8000383ffff */
.L_x_305:
[----:B-1----:R1:W2:Y:S02]  /*82f0*/  SYNCS.PHASECHK.TRANS64.TRYWAIT P1, [R6+URZ], R5 ;  /* 0x00000005060075a7 */ /* 0x0022a4000802017f */
[----:B--2---:R-:W-:Y:S05]  /*8300*/  @!P1 NANOSLEEP.SYNCS 0x989680 ;  /* 0x009896800000995d */ /* 0x004fea0003900000 */
[----:B------:R-:W2:Y:S02]  /*8310*/  @!P1 SYNCS.PHASECHK.TRANS64 P1, [R6+URZ], R5 ;  /* 0x00000005060095a7 */ /* 0x000ea4000802007f */
[----:B--2---:R-:W-:Y:S05]  /*8320*/  @!P1 BRA `(.L_x_305) ;  /* 0xfffffffc00f09947 */ /* 0x004fea000383ffff */
[----:B------:R-:W-:Y:S05]  /*8330*/  BRA `(.L_x_324) ;  /* 0xfffffff800847947 */ /* 0x000fea000383ffff */
.L_x_306:
[----:B--2---:R2:W3:Y:S02]  /*8340*/  SYNCS.PHASECHK.TRANS64.TRYWAIT P1, [R3+URZ], R2 ;  /* 0x00000002030075a7 */ /* 0x0044e4000802017f */
[----:B---3--:R-:W-:Y:S05]  /*8350*/  @!P1 NANOSLEEP.SYNCS 0x989680 ;  /* 0x009896800000995d */ /* 0x008fea0003900000 */
[----:B------:R-:W3:Y:S02]  /*8360*/  @!P1 SYNCS.PHASECHK.TRANS64 P1, [R3+URZ], R2 ;  /* 0x00000002030095a7 */ /* 0x000ee4000802007f */
[----:B---3--:R-:W-:Y:S05]  /*8370*/  @!P1 BRA `(.L_x_306) ;  /* 0xfffffffc00f09947 */ /* 0x008fea000383ffff */
[----:B------:R-:W-:Y:S05]  /*8380*/  BRA `(.L_x_325) ;  /* 0xfffffff800787947 */ /* 0x000fea000383ffff */
.L_x_308:
[----:B--2---:R2:W3:Y:S02]  /*8390*/  SYNCS.PHASECHK.TRANS64.TRYWAIT P0, [R0+URZ], R5 ;  /* 0x00000005000075a7 */ /* 0x0044e4000800017f */
[----:B---3--:R-:W-:Y:S05]  /*83a0*/  @!P0 NANOSLEEP.SYNCS 0x989680 ;  /* 0x009896800000895d */ /* 0x008fea0003900000 */
[----:B------:R-:W3:Y:S02]  /*83b0*/  @!P0 SYNCS.PHASECHK.TRANS64 P0, [R0+URZ], R5 ;  /* 0x00000005000085a7 */ /* 0x000ee4000800007f */
[----:B---3--:R-:W-:Y:S05]  /*83c0*/  @!P0 BRA `(.L_x_308) ;  /* 0xfffffffc00f08947 */ /* 0x008fea000383ffff */
[----:B------:R-:W-:Y:S05]  /*83d0*/  BRA `(.L_x_326) ;  /* 0xfffffff8007c7947 */ /* 0x000fea000383ffff */
.L_x_327:
        /* <DEDUP_REMOVED lines=10> */
.L_x_3295:


//--------------------- .text._ZN7cutlass13device_kernelIN5flash11enable_sm90INS1_16FlashAttnBwdSm90INS1_25CollectiveMainloopBwdSm90ILi2ELi2ELi2EN4cute5tupleIJNS5_1CILi1EEES8_S8_EEENS6_IJNS7_ILi64EEENS7_ILi128EEENS7_ILi96EEEEEENS_10bfloat16_tEfNS_4arch4Sm90ELb0ELb0ELb1ELb0ELb1ELb1ELb0ELb0ELi2ELi1ELi2ELi1ELb1EEENS1_24CollectiveEpilogueBwdGQAISD_fSG_Li256ELb0ELb1EEENS1_19SingleTileSchedulerILb0ELb0ELb0ELi128EEEEEEEEEvNT_6ParamsE --------------------------
	.section	.text._ZN7cutlass13device_kernelIN5flash11enable_sm90INS1_16FlashAttnBwdSm90INS1_25CollectiveMainloopBwdSm90ILi2ELi2ELi2EN4cute5tupleIJNS5_1CILi1EEES8_S8_EEENS6_IJNS7_ILi64EEENS7_ILi128EEENS7_ILi96EEEEEENS_10bfloat16_tEfNS_4arch4Sm90ELb0ELb0ELb1ELb0ELb1ELb1ELb0ELb0ELi2ELi1ELi2ELi1ELb1EEENS1_24CollectiveEpilogueBwdGQAISD_fSG_Li256ELb0ELb1EEENS1_19SingleTileSchedulerILb0ELb0ELb0ELi128EEEEEEEEEvNT_6ParamsE,"ax",@progbits
	.align	128
.text._ZN7cutlass13device_kernelIN5flash11enable_sm90INS1_16FlashAttnBwdSm90INS1_25CollectiveMainloopBwdSm90ILi2ELi2ELi2EN4cute5tupleIJNS5_1CILi1EEES8_S8_EEENS6_IJNS7_ILi64EEENS7_ILi128EEENS7_ILi96EEEEEENS_10bfloat16_tEfNS_4arch4Sm90ELb0ELb0ELb1ELb0ELb1ELb1ELb0ELb0ELi2ELi1ELi2ELi1ELb1EEENS1_24CollectiveEpilogueBwdGQAISD_fSG_Li256ELb0ELb1EEENS1_19SingleTileSchedulerILb0ELb0ELb0ELi128EEEEEEEEEvNT_6ParamsE:
        .type           _ZN7cutlass13device_kernelIN5flash11enable_sm90INS1_16FlashAttnBwdSm90INS1_25CollectiveMainloopBwdSm90ILi2ELi2ELi2EN4cute5tupleIJNS5_1CILi1EEES8_S8_EEENS6_IJNS7_ILi64EEENS7_ILi128EEENS7_ILi96EEEEEENS_10bfloat16_tEfNS_4arch4Sm90ELb0ELb0ELb1ELb0ELb1ELb1ELb0ELb0ELi2ELi1ELi2ELi1ELb1EEENS1_24CollectiveEpilogueBwdGQAISD_fSG_Li256ELb0ELb1EEENS1_19SingleTileSchedulerILb0ELb0ELb0ELi128EEEEEEEEEvNT_6ParamsE,@function
        .size           _ZN7cutlass13device_kernelIN5flash11enable_sm90INS1_16FlashAttnBwdSm90INS1_25CollectiveMainloopBwdSm90ILi2ELi2ELi2EN4cute5tupleIJNS5_1CILi1EEES8_S8_EEENS6_IJNS7_ILi64EEENS7_ILi128EEENS7_ILi96EEEEEENS_10bfloat16_tEfNS_4arch4Sm90ELb0ELb0ELb1ELb0ELb1ELb1ELb0ELb0ELi2ELi1ELi2ELi1ELb1EEENS1_24CollectiveEpilogueBwdGQAISD_fSG_Li256ELb0ELb1EEENS1_19SingleTileSchedulerILb0ELb0ELb0ELi128EEEEEEEEEvNT_6ParamsE,(.L_x_3296 - _ZN7cutlass13device_kernelIN5flash11enable_sm90INS1_16FlashAttnBwdSm90INS1_25CollectiveMainloopBwdSm90ILi2ELi2ELi2EN4cute5tupleIJNS5_1CILi1EEES8_S8_EEENS6_IJNS7_ILi64EEENS7_ILi128EEENS7_ILi96EEEEEENS_10bfloat16_tEfNS_4arch4Sm90ELb0ELb0ELb1ELb0ELb1ELb1ELb0ELb0ELi2ELi1ELi2ELi1ELb1EEENS1_24CollectiveEpilogueBwdGQAISD_fSG_Li256ELb0ELb1EEENS1_19SingleTileSchedulerILb0ELb0ELb0ELi128EEEEEEEEEvNT_6ParamsE)
        .other          _ZN7cutlass13device_kernelIN5flash11enable_sm90INS1_16FlashAttnBwdSm90INS1_25CollectiveMainloopBwdSm90ILi2ELi2ELi2EN4cute5tupleIJNS5_1CILi1EEES8_S8_EEENS6_IJNS7_ILi64EEENS7_ILi128EEENS7_ILi96EEEEEENS_10bfloat16_tEfNS_4arch4Sm90ELb0ELb0ELb1ELb0ELb1ELb1ELb0ELb0ELi2ELi1ELi2ELi1ELb1EEENS1_24CollectiveEpilogueBwdGQAISD_fSG_Li256ELb0ELb1EEENS1_19SingleTileSchedulerILb0ELb0ELb0ELi128EEEEEEEEEvNT_6ParamsE,@"STO_CUDA_ENTRY STV_DEFAULT"
_ZN7cutlass13device_kernelIN5flash11enable_sm90INS1_16FlashAttnBwdSm90INS1_25CollectiveMainloopBwdSm90ILi2ELi2ELi2EN4cute5tupleIJNS5_1CILi1EEES8_S8_EEENS6_IJNS7_ILi64EEENS7_ILi128EEENS7_ILi96EEEEEENS_10bfloat16_tEfNS_4arch4Sm90ELb0ELb0ELb1ELb0ELb1ELb1ELb0ELb0ELi2ELi1ELi2ELi1ELb1EEENS1_24CollectiveEpilogueBwdGQAISD_fSG_Li256ELb0ELb1EEENS1_19SingleTileSchedulerILb0ELb0ELb0ELi128EEEEEEEEEvNT_6ParamsE:
        /* <DEDUP_REMOVED lines=23> */
.L_x_329:
[----:B------:R-:W-:Y:S05]  /*0170*/  BSYNC B0 ;  /* 0x0000000000007941 */ /* 0x000fea0003800000 */
.L_x_328:
        /* <DEDUP_REMOVED lines=37> */
.L_x_330:
        /* <DEDUP_REMOVED lines=22> */
.L_x_331:
[----:B------:R-:W-:Y:S01]  /*0530*/  PLOP3.LUT P0, PT, PT, PT, UP0, 0x80, 0x0 ;  /* 0x000000000000781c */ /* 0x000fe20003f0f008 */
[----:B------:R-:W-:Y:S01]  /*0540*/  NOP ;  /* 0x0000000000007918 */ /* 0x000fe20000000000 */
[----:B------:R-:W-:Y:S01]  /*0550*/  ULDC.64 UR46, c[0x0][0x208] ;  /* 0x00008200002e7ab9 */ /* 0x000fe20000000a00 */
[----:B------:R-:W-:Y:S01]  /*0560*/  BSSY B6, `(.L_x_332) ;  /* 0x0000863000067945 */ /* 0x000fe20003800000 */
[----:B-12-4-:R-:W-:Y:S09]  /*0570*/  BAR.SYNC.DEFER_BLOCKING 0x0 ;  /* 0x0000000000007b1d */ /* 0x016ff20000010000 */
[----:B------:R-:W-:Y:S05]  /*0580*/  @!P0 BRA `(.L_x_333) ;  /* 0x0000004c00d08947 */ /* 0x000fea0003800000 */
.L_x_334:
        /* <DEDUP_REMOVED lines=33> */
.L_x_337:
        /* <DEDUP_REMOVED lines=15> */
.L_x_336:
        /* <DEDUP_REMOVED lines=22> */
.L_x_339:
        /* <DEDUP_REMOVED lines=15> */
.L_x_338:
[----:B------:R-:W-:Y:S01]  /*0ae0*/  SHF.R.S32.HI R41, RZ, 0x1f, R22 ;  /* 0x0000001fff297819 */ /* 0x000fe20000011416 */
[----:B------:R-:W-:-:S03]  /*0af0*/  UMOV UR4, 0xffffffff ;  /* 0xffffffff00047882 */ /* 0x000fc60000000000 */
[----:B------:R-:W-:-:S04]  /*0b00*/  LEA.HI R0, R41, R22, RZ, 0x7 ;  /* 0x0000001629007211 */ /* 0x000fc800078f38ff */
[----:B------:R-:W-:Y:S01]  /*0b10*/  SHF.R.S32.HI R16, RZ, 0x7, R0 ;  /* 0x00000007ff107819 */ /* 0x000fe20000011400 */
[----:B------:R-:W-:Y:S06]  /*0b20*/  BRA.DIV UR4, `(.L_x_340) ;  /* 0x0000008204207947 */ /* 0x000fec000b800000 */
[----:B------:R1:W2:Y:S02]  /*0b30*/  SHFL.IDX PT, R14, R16, RZ, 0x1f ;  /* 0x00001fff100e7589 */ /* 0x0002a400000e0000 */
.L_x_438:
        /* <DEDUP_REMOVED lines=15> */
.L_x_341:
        /* <DEDUP_REMOVED lines=19> */
.L_x_343:
        /* <DEDUP_REMOVED lines=177> */
.L_x_355:
[----:B------:R-:W-:-:S06]  /*1870*/  UISETP.NE.AND UP0, UPT, UR11, 0x3, UPT ;  /* 0x000000030b00788c */ /* 0x000fcc000bf05270 */
[----:B------:R-:W-:-:S13]  /*1880*/  PLOP3.LUT P0, PT, PT, PT, UP0, 0x80, 0x0 ;  /* 0x000000000000781c */ /* 0x000fda0003f0f008 */
[----:B-1----:R-:W-:Y:S05]  /*1890*/  @!P0 BRA `(.L_x_345) ;  /* 0x0000000000048947 */ /* 0x002fea0003800000 */
[----:B------:R-:W-:Y:S01]  /*18a0*/  BPT.TRAP 0x1 ;  /* 0x000000040000795c */ /* 0x000fe20000300000 */
.L_x_345:
[----:B------:R-:W-:Y:S01]  /*18b0*/  R2UR UR8, R18 ;  /* 0x00000000120872ca */ /* 0x000fe200000e0000 */
[----:B------:R-:W-:-:S05]  /*18c0*/  IMAD.U32 R120, RZ, RZ, UR5 ;  /* 0x00000005ff787e24 */ /* 0x000fca000f8e00ff */
[----:B------:R-:W-:-:S07]  /*18d0*/  SHF.L.U32 R120, R120, 0x1f, RZ ;  /* 0x0000001f78787819 */ /* 0x000fce00000006ff */
[----:B------:R-:W-:-:S09]  /*18e0*/  ULEA UR8, UR6, UR8, 0x3 ;  /* 0x0000000806087291 */ /* 0x000fd2000f8e183f */
[----:B------:R2:W3:Y:S01]  /*18f0*/  SYNCS.PHASECHK.TRANS64.TRYWAIT P1, [UR8+0x26810], R120 ;  /* 0x02681078ff0075a7 */ /* 0x0004e20008020148 */
[----:B------:R-:W-:Y:S05]  /*1900*/  @!P0 BRA `(.L_x_346) ;  /* 0x0000000000048947 */ /* 0x000fea0003800000 */
[----:B------:R-:W-:Y:S01]  /*1910*/  BPT.TRAP 0x1 ;  /* 0x000000040000795c */ /* 0x000fe20000300000 */
.L_x_346:
[----:B---3--:R-:W-:Y:S05]  /*1920*/  @P1 BRA `(.L_x_347) ;  /* 0x0000000000081947 */ /* 0x008fea0003800000 */
[----:B------:R-:W3:Y:S02]  /*1930*/  SYNCS.PHASECHK.TRANS64.TRYWAIT P1, [UR8+0x26810], R120 ;  /* 0x02681078ff0075a7 */ /* 0x000ee40008020148 */
[----:B---3--:R-:W-:Y:S05]  /*1940*/  @!P1 BRA `(.L_x_348) ;  /* 0x0000007000cc9947 */ /* 0x008fea0003800000 */
.L_x_347:
        /* <DEDUP_REMOVED lines=67> */
.L_x_349:
[----:B------:R1:W1:Y:S01]  /*1d80*/  SYNCS.PHASECHK.TRANS64.TRYWAIT P1, [UR8+0x26830], R120 ;  /* 0x02683078ff0075a7 */ /* 0x0002620008020148 */
[----:B------:R-:W-:Y:S05]  /*1d90*/  @!P0 BRA `(.L_x_350) ;  /* 0x0000000000048947 */ /* 0x000fea0003800000 */
[----:B------:R-:W-:Y:S01]  /*1da0*/  BPT.TRAP 0x1 ;  /* 0x000000040000795c */ /* 0x000fe20000300000 */
.L_x_350:
[----:B-1----:R-:W-:Y:S05]  /*1db0*/  @P1 BRA `(.L_x_351) ;  /* 0x0000000000081947 */ /* 0x002fea0003800000 */
[----:B------:R-:W1:Y:S02]  /*1dc0*/  SYNCS.PHASECHK.TRANS64.TRYWAIT P1, [UR8+0x26830], R120 ;  /* 0x02683078ff0075a7 */ /* 0x000e640008020148 */
[----:B-1----:R-:W-:Y:S05]  /*1dd0*/  @!P1 BRA `(.L_x_352) ;  /* 0x0000006c00c09947 */ /* 0x002fea0003800000 */
.L_x_351:
[----:B------:R-:W-:Y:S01]  /*1de0*/  R2UR UR10, R18 ;  /* 0x00000000120a72ca */ /* 0x000fe200000e0000 */
[----:B--2---:R-:W-:Y:S01]  /*1df0*/  WARPGROUP.ARRIVE ;  /* 0x00000000000079c5 */ /* 0x004fe20000000000 */
[----:B------:R-:W-:Y:S01]  /*1e00*/  UMOV UR19, 0x80000020 ;  /* 0x8000002000137882 */ /* 0x000fe20000000000 */
[----:B------:R-:W-:Y:S01]  /*1e10*/  FMUL.FTZ R208, R152, UR13 ;  /* 0x0000000d98d07c20 */ /* 0x000fe20008410000 */
[----:B------:R-:W-:Y:S01]  /*1e20*/  FMUL.FTZ R212, R153, UR13 ;  /* 0x0000000d99d47c20 */ /* 0x000fe20008410000 */
[----:B------:R-:W-:Y:S01]  /*1e30*/  FMUL.FTZ R213, R154, UR13 ;  /* 0x0000000d9ad57c20 */ /* 0x000fe20008410000 */
[----:B------:R-:W-:Y:S01]  /*1e40*/  FMUL.FTZ R214, R155, UR13 ;  /* 0x0000000d9bd67c20 */ /* 0x000fe20008410000 */
[----:B------:R-:W-:Y:S01]  /*1e50*/  FMUL.FTZ R154, R156, UR13 ;  /* 0x0000000d9c9a7c20 */ /* 0x000fe20008410000 */
[----:B------:R-:W-:Y:S01]  /*1e60*/  FMUL.FTZ R155, R157, UR13 ;  /* 0x0000000d9d9b7c20 */ /* 0x000fe20008410000 */
[----:B------:R-:W1:Y:S01]  /*1e70*/  MUFU.TANH R208, R208 ;  /* 0x000000d000d07308 */ /* 0x000e620000002400 */
[----:B------:R-:W-:Y:S01]  /*1e80*/  ISETP.GT.AND P2, PT, R3, RZ, PT ;  /* 0x000000ff0300720c */ /* 0x000fe20003f44270 */
        /* <DEDUP_REMOVED lines=9> */
[----:B------:R-:W-:Y:S01]  /*1f20*/  FMUL.FTZ R216, R167, UR13 ;  /* 0x0000000da7d87c20 */ /* 0x000fe20008410000 */
[----:B------:R-:W-:Y:S01]  /*1f30*/  ULOP3.LUT UR10, UR10, 0x3fff, URZ, 0xc0, !UPT ;  /* 0x00003fff0a0a7892 */ /* 0x000fe2000f8ec03f */
[----:B------:R-:W-:Y:S01]  /*1f40*/  ISETP.GT.AND P1, PT, R3, 0x8, PT ;  /* 0x000000080300780c */ /* 0x000fe20003f24270 */
        /* <DEDUP_REMOVED lines=20> */
[----:B------:R-:W-:Y:S01]  /*2090*/  FFMA.FTZ R183, R152, UR14, -R21 ;  /* 0x0000000e98b77c23 */ /* 0x000fe20008010815 */
[----:B-----5:R-:W-:Y:S01]  /*20a0*/  FSEL R153, R154, -INF , P2 ;  /* 0xff8000009a997808 */ /* 0x020fe20001000000 */
[----:B------:R-:W-:Y:S01]  /*20b0*/  FMUL.FTZ R165, R165, UR13 ;  /* 0x0000000da5a57c20 */ /* 0x000fe20008410000 */
[----:B------:R-:W-:Y:S01]  /*20c0*/  FMUL.FTZ R220, R171, UR13 ;  /* 0x0000000dabdc7c20 */ /* 0x000fe20008410000 */
[----:B------:R-:W-:Y:S01]  /*20d0*/  FMUL.FTZ R221, R174, UR13 ;  /* 0x0000000daedd7c20 */ /* 0x000fe20008410000 */
[----:B------:R-:W-:Y:S01]  /*20e0*/  FMUL.FTZ R222, R177, UR13 ;  /* 0x0000000db1de7c20 */ /* 0x000fe20008410000 */
[----:B------:R-:W-:Y:S01]  /*20f0*/  FFMA.FTZ R166, R153, UR14, -R210 ;  /* 0x0000000e99a67c23 */ /* 0x000fe200080108d2 */
[----:B------:R-:W5:Y:S01]  /*2100*/  MUFU.TANH R214, R214 ;  /* 0x000000d600d67308 */ /* 0x000f620000002400 */
[----:B-1----:R-:W-:Y:S01]  /*2110*/  FSEL R152, R155, -INF , P2 ;  /* 0xff8000009b987808 */ /* 0x002fe20001000000 */
[----:B------:R-:W-:Y:S01]  /*2120*/  FMUL.FTZ R172, R172, UR13 ;  /* 0x0000000dacac7c20 */ /* 0x000fe20008410000 */
[----:B------:R-:W-:Y:S01]  /*2130*/  FMUL.FTZ R173, R173, UR13 ;  /* 0x0000000dadad7c20 */ /* 0x000fe20008410000 */
[----:B------:R-:W-:Y:S01]  /*2140*/  FMUL.FTZ R175, R175, UR13 ;  /* 0x0000000dafaf7c20 */ /* 0x000fe20008410000 */
[----:B------:R-:W-:Y:S01]  /*2150*/  FFMA.FTZ R208, -R208, R208, 1 ;  /* 0x3f800000d0d07423 */ /* 0x000fe200000101d0 */
[----:B------:R-:W-:Y:S01]  /*2160*/  FFMA.FTZ R167, R152, UR14, -R211 ;  /* 0x0000000e98a77c23 */ /* 0x000fe200080108d3 */
[----:B------:R-:W-:Y:S01]  /*2170*/  FFMA.FTZ R154, -R154, R154, 1 ;  /* 0x3f8000009a9a7423 */ /* 0x000fe2000001019a */
        /* <DEDUP_REMOVED lines=11> */
[----:B------:R-:W-:Y:S01]  /*2230*/  FMUL.FTZ R181, R181, UR13 ;  /* 0x0000000db5b57c20 */ /* 0x000fe20008410000 */
[----:B------:R-:W-:-:S02]  /*2240*/  ULOP3.LUT UR10, UR10, 0x1000000, URZ, 0xfc, !UPT ;  /* 0x010000000a0a7892 */ /* 0x000fc4000f8efc3f */
[----:B------:R-:W-:Y:S02]  /*2250*/  FFMA.FTZ R170, R20, UR14, -R21 ;  /* 0x0000000e14aa7c23 */ /* 0x000fe40008010815 */
[----:B------:R-:W5:Y:S01]  /*2260*/  MUFU.TANH R157, R157 ;  /* 0x0000009d009d7308 */ /* 0x000f620000002400 */
[C---:B-1----:R-:W-:Y:S01]  /*2270*/  FSEL R163, R156.reuse, -INF , P2 ;  /* 0xff8000009ca37808 */ /* 0x042fe20001000000 */
[----:B------:R-:W-:Y:S01]  /*2280*/  FFMA.FTZ R156, -R156, R156, 1 ;  /* 0x3f8000009c9c7423 */ /* 0x000fe2000001019c */
[----:B------:R-:W-:-:S03]  /*2290*/  UIMAD UR10, UR6, 0x300, UR10 ;  /* 0x00000300060a78a4 */ /* 0x000fc6000f8e020a */
[----:B------:R-:W-:Y:S02]  /*22a0*/  FFMA.FTZ R162, R163, UR14, -R12 ;  /* 0x0000000ea3a27c23 */ /* 0x000fe4000801080c */
[----:B------:R-:W1:Y:S01]  /*22b0*/  MUFU.TANH R159, R159 ;  /* 0x0000009f009f7308 */ /* 0x000e620000002400 */
[----:B--2---:R-:W-:-:S05]  /*22c0*/  FSEL R168, R158, -INF , P2 ;  /* 0xff8000009ea87808 */ /* 0x004fca0001000000 */
[----:B------:R-:W-:Y:S02]  /*22d0*/  FFMA.FTZ R163, R168, UR14, -R13 ;  /* 0x0000000ea8a37c23 */ /* 0x000fe4000801080d */
[----:B------:R-:W2:Y:S01]  /*22e0*/  MUFU.TANH R160, R160 ;  /* 0x000000a000a07308 */ /* 0x000ea20000002400 */
[C---:B-----5:R-:W-:Y:S01]  /*22f0*/  FSEL R21, R157.reuse, -INF , P1 ;  /* 0xff8000009d157808 */ /* 0x060fe20000800000 */
[----:B------:R-:W-:-:S04]  /*2300*/  FFMA.FTZ R157, -R157, R157, 1 ;  /* 0x3f8000009d9d7423 */ /* 0x000fc8000001019d */
[----:B------:R-:W-:Y:S02]  /*2310*/  FFMA.FTZ R168, R21, UR14, -R210 ;  /* 0x0000000e15a87c23 */ /* 0x000fe400080108d2 */
[----:B------:R-:W5:Y:S01]  /*2320*/  MUFU.TANH R161, R161 ;  /* 0x000000a100a17308 */ /* 0x000f620000002400 */
[----:B-1----:R-:W-:-:S05]  /*2330*/  FSEL R20, R159, -INF , P1 ;  /* 0xff8000009f147808 */ /* 0x002fca0000800000 */
[----:B------:R-:W-:Y:S02]  /*2340*/  FFMA.FTZ R211, R20, UR14, -R211 ;  /* 0x0000000e14d37c23 */ /* 0x000fe400080108d3 */
[----:B------:R-:W1:Y:S01]  /*2350*/  MUFU.TANH R164, R164 ;  /* 0x000000a400a47308 */ /* 0x000e620000002400 */
[C---:B--2---:R-:W-:Y:S01]  /*2360*/  FSEL R171, R160.reuse, -INF , P1 ;  /* 0xff800000a0ab7808 */ /* 0x044fe20000800000 */
[----:B------:R-:W-:-:S04]  /*2370*/  FFMA.FTZ R160, -R160, R160, 1 ;  /* 0x3f800000a0a07423 */ /* 0x000fc800000101a0 */
[----:B------:R-:W-:Y:S02]  /*2380*/  FFMA.FTZ R174, R171, UR14, -R12 ;  /* 0x0000000eabae7c23 */ /* 0x000fe4000801080c */
[----:B------:R-:W-:Y:S01]  /*2390*/  MUFU.TANH R215, R215 ;  /* 0x000000d700d77308 */ /* 0x000fe20000002400 */
[----:B-----5:R-:W-:Y:S01]  /*23a0*/  FSEL R12, R161, -INF , P1 ;  /* 0xff800000a10c7808 */ /* 0x020fe20000800000 */
[----:B------:R-:W-:Y:S02]  /*23b0*/  WARPGROUP.DEPBAR.LE gsb0, 0x0 ;  /* 0x00008000000079c5 */ /* 0x000fe40000010000 */
[----:B------:R-:W-:Y:S02]  /*23c0*/  WARPGROUP.ARRIVE ;  /* 0x00000000000079c5 */ /* 0x000fe40000000000 */
[----:B------:R-:W-:Y:S02]  /*23d0*/  FFMA.FTZ R177, R12, UR14, -R13 ;  /* 0x0000000e0cb17c23 */ /* 0x000fe4000801080d */
[----:B------:R-:W2:Y:S01]  /*23e0*/  MUFU.TANH R165, R165 ;  /* 0x000000a500a57308 */ /* 0x000ea20000002400 */
[----:B-1----:R-:W-:Y:S01]  /*23f0*/  FSEL R13, R164, -INF , P2 ;  /* 0xff800000a40d7808 */ /* 0x002fe20001000000 */
[----:B------:R-:W-:Y:S01]  /*2400*/  HGMMA.64x64x16.F32.BF16 R120, R196, gdesc[UR16], R120, gsb0 ;  /* 0x00e00010c4787df0 */ /* 0x000fe20008001878 */
[----:B------:R-:W-:Y:S01]  /*2410*/  UMOV UR18, UR16 ;  /* 0x0000001000127c82 */ /* 0x000fe20008000000 */
[----:B------:R-:W-:Y:S01]  /*2420*/  UMOV UR19, 0x80000020 ;  /* 0x8000002000137882 */ /* 0x000fe20000000000 */
[----:B------:R-:W-:Y:S01]  /*2430*/  UIADD3 UR16, UR12, 0x102, URZ ;  /* 0x000001020c107890 */ /* 0x000fe2000fffe03f */
[----:B------:R-:W-:-:S02]  /*2440*/  FFMA.FTZ R13, R13, UR14, -R14 ;  /* 0x0000000e0d0d7c23 */ /* 0x000fc4000801080e */
[----:B------:R-:W1:Y:S08]  /*2450*/  MUFU.EX2 R183, R183 ;  /* 0x000000b700b77308 */ /* 0x000e700000000800 */
[----:B------:R-:W5:Y:S01]  /*2460*/  MUFU.EX2 R224, R224 ;  /* 0x000000e000e07308 */ /* 0x000f620000000800 */
[----:B--2---:R-:W-:-:S07]  /*2470*/  FSEL R12, R165, -INF , P2 ;  /* 0xff800000a50c7808 */ /* 0x004fce0001000000 */
[----:B------:R-:W-:Y:S08]  /*2480*/  MUFU.TANH R218, R218 ;  /* 0x000000da00da7308 */ /* 0x000ff00000002400 */
[----:B------:R-:W-:Y:S08]  /*2490*/  MUFU.TANH R220, R220 ;  /* 0x000000dc00dc7308 */ /* 0x000ff00000002400 */
[----:B------:R-:W2:Y:S08]  /*24a0*/  MUFU.EX2 R169, R169 ;  /* 0x000000a900a97308 */ /* 0x000eb00000000800 */
[----:B------:R-:W3:Y:S08]  /*24b0*/  MUFU.EX2 R170, R170 ;  /* 0x000000aa00aa7308 */ /* 0x000ef00000000800 */
[----:B------:R4:W-:Y:S08]  /*24c0*/  MUFU.EX2 R171, R211 ;  /* 0x000000d300ab7308 */ /* 0x0009f00000000800 */
[----:B------:R-:W3:Y:S01]  /*24d0*/  MUFU.TANH R216, R216 ;  /* 0x000000d800d87308 */ /* 0x000ee20000002400 */
[----:B----4-:R-:W-:-:S07]  /*24e0*/  FFMA.FTZ R211, R12, UR14, -R15 ;  /* 0x0000000e0cd37c23 */ /* 0x010fce000801080f */
[----:B------:R-:W4:Y:S01]  /*24f0*/  MUFU.TANH R217, R217 ;  /* 0x000000d900d97308 */ /* 0x000f220000002400 */
[----:B------:R-:W-:Y:S02]  /*2500*/  WARPGROUP.DEPBAR.LE gsb0, 0x0 ;  /* 0x00008000000079c5 */ /* 0x000fe40000010000 */
[----:B------:R-:W-:-:S05]  /*2510*/  WARPGROUP.ARRIVE ;  /* 0x00000000000079c5 */ /* 0x000fca0000000000 */
[----:B------:R-:W4:Y:S01]  /*2520*/  MUFU.TANH R219, R219 ;  /* 0x000000db00db7308 */ /* 0x000f220000002400 */
[----:B------:R-:W-:Y:S01]  /*2530*/  HGMMA.64x64x16.F32.BF16 R120, R188, gdesc[UR16], R120, gsb0 ;  /* 0x00e00010bc787df0 */ /* 0x000fe20008001878 */
[----:B------:R-:W-:Y:S01]  /*2540*/  UMOV UR18, UR16 ;  /* 0x0000001000127c82 */ /* 0x000fe20008000000 */
[----:B------:R-:W-:Y:S01]  /*2550*/  UMOV UR19, 0x80000020 ;  /* 0x8000002000137882 */ /* 0x000fe20000000000 */
[----:B------:R-:W-:-:S04]  /*2560*/  UIADD3 UR16, UR12, 0x200, URZ ;  /* 0x000002000c107890 */ /* 0x000fc8000fffe03f */
[----:B------:R-:W4:Y:S01]  /*2570*/  MUFU.TANH R221, R221 ;  /* 0x000000dd00dd7308 */ /* 0x000f220000002400 */
[----:B------:R-:W-:-:S07]  /*2580*/  UIADD3 UR12, UR12, 0x202, URZ ;  /* 0x000002020c0c7890 */ /* 0x000fce000fffe03f */
[----:B------:R-:W4:Y:S08]  /*2590*/  MUFU.TANH R172, R172 ;  /* 0x000000ac00ac7308 */ /* 0x000f300000002400 */
[----:B------:R-:W4:Y:S08]  /*25a0*/  MUFU.EX2 R166, R166 ;  /* 0x000000a600a67308 */ /* 0x000f300000000800 */
[----:B------:R-:W-:Y:S08]  /*25b0*/  MUFU.EX2 R167, R167 ;  /* 0x000000a700a77308 */ /* 0x000ff00000000800 */
[----:B------:R-:W-:Y:S08]  /*25c0*/  MUFU.EX2 R168, R168 ;  /* 0x000000a800a87308 */ /* 0x000ff00000000800 */
[----:B------:R-:W-:Y:S08]  /*25d0*/  MUFU.TANH R173, R173 ;  /* 0x000000ad00ad7308 */ /* 0x000ff00000002400 */
[----:B------:R-:W-:Y:S08]  /*25e0*/  MUFU.TANH R175, R175 ;  /* 0x000000af00af7308 */ /* 0x000ff00000002400 */
[----:B------:R-:W-:Y:S08]  /*25f0*/  MUFU.EX2 R162, R162 ;  /* 0x000000a200a27308 */ /* 0x000ff00000000800 */
[----:B------:R-:W-:Y:S08]  /*2600*/  MUFU.EX2 R163, R163 ;  /* 0x000000a300a37308 */ /* 0x000ff00000000800 */
[----:B------:R-:W-:Y:S01]  /*2610*/  MUFU.TANH R176, R176 ;  /* 0x000000b000b07308 */ /* 0x000fe20000002400 */
        /* <DEDUP_REMOVED lines=9> */
[----:B------:R-:W4:Y:S08]  /*26b0*/  MUFU.TANH R180, R180 ;  /* 0x000000b400b47308 */ /* 0x000f300000002400 */
[----:B------:R-:W4:Y:S08]  /*26c0*/  MUFU.TANH R182, R182 ;  /* 0x000000b600b67308 */ /* 0x000f300000002400 */
[----:B------:R-:W-:Y:S08]  /*26d0*/  MUFU.TANH R223, R223 ;  /* 0x000000df00df7308 */ /* 0x000ff00000002400 */
[----:B------:R-:W4:Y:S08]  /*26e0*/  MUFU.EX2 R174, R174 ;  /* 0x000000ae00ae7308 */ /* 0x000f300000000800 */
[----:B------:R-:W4:Y:S08]  /*26f0*/  MUFU.EX2 R177, R177 ;  /* 0x000000b100b17308 */ /* 0x000f300000000800 */
[----:B------:R-:W4:Y:S08]  /*2700*/  MUFU.TANH R181, R181 ;  /* 0x000000b500b57308 */ /* 0x000f300000002400 */
        /* <DEDUP_REMOVED lines=14> */
[----:B------:R-:W2:Y:S01]  /*27f0*/  LDS.64 R20, [R22+0x1e220] ;  /* 0x01e2200016147984 */ /* 0x000ea20000000a00 */
[--C-:B-1----:R-:W-:Y:S01]  /*2800*/  FADD.FTZ R227, R123, -R153.reuse ;  /* 0x800000997be37221 */ /* 0x102fe20000010000 */
[----:B------:R-:W-:Y:S01]  /*2810*/  FSEL R123, R215, -INF , P1 ;  /* 0xff800000d77b7808 */ /* 0x000fe20000800000 */
[--C-:B------:R-:W-:Y:S01]  /*2820*/  FADD.FTZ R225, R120, -R152.reuse ;  /* 0x8000009878e17221 */ /* 0x100fe20000010000 */
[----:B------:R-:W-:Y:S01]  /*2830*/  FADD.FTZ R210, R121, -R153 ;  /* 0x8000009979d27221 */ /* 0x000fe20000010000 */
[----:B------:R-:W-:Y:S01]  /*2840*/  FADD.FTZ R122, R122, -R152 ;  /* 0x800000987a7a7221 */ /* 0x000fe20000010000 */
[----:B------:R-:W-:Y:S01]  /*2850*/  FFMA.FTZ R152, -R212, R212, 1 ;  /* 0x3f800000d4987423 */ /* 0x000fe200000101d4 */
[----:B------:R-:W-:Y:S01]  /*2860*/  FFMA.FTZ R120, R123, UR14, -R14 ;  /* 0x0000000e7b787c23 */ /* 0x000fe2000801080e */
[----:B------:R-:W-:Y:S01]  /*2870*/  FMUL.FTZ R153, R183, R210 ;  /* 0x000000d2b7997220 */ /* 0x000fe20000410000 */
[----:B------:R1:W-:Y:S01]  /*2880*/  MUFU.EX2 R14, R13 ;  /* 0x0000000d000e7308 */ /* 0x0003e20000000800 */
[----:B------:R-:W-:Y:S01]  /*2890*/  FFMA.FTZ R123, -R213, R213, 1 ;  /* 0x3f800000d57b7423 */ /* 0x000fe200000101d5 */
[----:B-----5:R-:W-:Y:S01]  /*28a0*/  FMUL.FTZ R225, R224, R225 ;  /* 0x000000e1e0e17220 */ /* 0x020fe20000410000 */
[----:B------:R-:W-:Y:S01]  /*28b0*/  FMUL.FTZ R152, R152, R153 ;  /* 0x0000009998987220 */ /* 0x000fe20000410000 */
[--C-:B--2---:R-:W-:Y:S01]  /*28c0*/  FADD.FTZ R153, R124, -R20.reuse ;  /* 0x800000147c997221 */ /* 0x104fe20000010000 */
[----:B------:R-:W-:Y:S01]  /*28d0*/  FADD.FTZ R213, R126, -R20 ;  /* 0x800000147ed57221 */ /* 0x000fe20000010000 */
[----:B------:R-:W-:Y:S01]  /*28e0*/  FMUL.FTZ R122, R169, R122 ;  /* 0x0000007aa97a7220 */ /* 0x000fe20000410000 */
[----:B------:R-:W-:Y:S01]  /*28f0*/  FSEL R20, R218, -INF , P2 ;  /* 0xff800000da147808 */ /* 0x000fe20001000000 */
[----:B---3--:R-:W-:Y:S01]  /*2900*/  FMUL.FTZ R227, R170, R227 ;  /* 0x000000e3aae37220 */ /* 0x008fe20000410000 */
[----:B-1----:R-:W1:Y:S01]  /*2910*/  LDS.64 R12, [R22+0x1e240] ;  /* 0x01e24000160c7984 */ /* 0x002e620000000a00 */
[----:B------:R-:W-:Y:S01]  /*2920*/  FSEL R126, R220, -INF , P1 ;  /* 0xff800000dc7e7808 */ /* 0x000fe20000800000 */
[----:B------:R-:W-:Y:S01]  /*2930*/  FMUL.FTZ R121, R208, R225 ;  /* 0x000000e1d0797220 */ /* 0x000fe20000410000 */
[----:B------:R-:W-:Y:S01]  /*2940*/  FSEL R208, R216, -INF , P1 ;  /* 0xff800000d8d07808 */ /* 0x000fe20000800000 */
[----:B------:R-:W-:Y:S01]  /*2950*/  FMUL.FTZ R123, R123, R122 ;  /* 0x0000007a7b7b7220 */ /* 0x000fe20000410000 */
[----:B------:R-:W-:Y:S01]  /*2960*/  FADD.FTZ R212, R125, -R21 ;  /* 0x800000157dd47221 */ /* 0x000fe20000010000 */
[----:B------:R-:W-:Y:S01]  /*2970*/  FMUL.FTZ R122, R214, R227 ;  /* 0x000000e3d67a7220 */ /* 0x000fe20000410000 */
[--C-:B------:R-:W-:Y:S01]  /*2980*/  FFMA.FTZ R125, R20, UR14, -R7.reuse ;  /* 0x0000000e147d7c23 */ /* 0x100fe20008010807 */
[----:B------:R-:W-:Y:S01]  /*2990*/  FFMA.FTZ R126, R126, UR14, -R7 ;  /* 0x0000000e7e7e7c23 */ /* 0x000fe20008010807 */
[----:B----4-:R-:W-:Y:S01]  /*29a0*/  FSEL R225, R217, -INF , P2 ;  /* 0xff800000d9e17808 */ /* 0x010fe20001000000 */
[----:B------:R-:W-:Y:S01]  /*29b0*/  FFMA.FTZ R208, R208, UR14, -R15 ;  /* 0x0000000ed0d07c23 */ /* 0x000fe2000801080f */
[----:B------:R-:W-:Y:S01]  /*29c0*/  FSEL R227, R219, -INF , P1 ;  /* 0xff800000dbe37808 */ /* 0x000fe20000800000 */
[----:B------:R-:W-:Y:S01]  /*29d0*/  FADD.FTZ R210, R127, -R21 ;  /* 0x800000157fd27221 */ /* 0x000fe20000010000 */
[----:B------:R-:W-:Y:S01]  /*29e0*/  FSEL R7, R221, -INF , P1 ;  /* 0xff800000dd077808 */ /* 0x000fe20000800000 */
[----:B------:R2:W-:Y:S01]  /*29f0*/  MUFU.EX2 R15, R120 ;  /* 0x00000078000f7308 */ /* 0x0005e20000000800 */
[----:B------:R-:W-:Y:S01]  /*2a00*/  FSEL R127, R172, -INF , P2 ;  /* 0xff800000ac7f7808 */ /* 0x000fe20001000000 */
[--C-:B------:R-:W-:Y:S01]  /*2a10*/  FFMA.FTZ R225, R225, UR14, -R6.reuse ;  /* 0x0000000ee1e17c23 */ /* 0x100fe20008010806 */
[----:B------:R-:W-:Y:S01]  /*2a20*/  FFMA.FTZ R21, R227, UR14, -R6 ;  /* 0x0000000ee3157c23 */ /* 0x000fe20008010806 */
[----:B------:R-:W-:Y:S01]  /*2a30*/  FMUL.FTZ R153, R166, R153 ;  /* 0x00000099a6997220 */ /* 0x000fe20000410000 */
[----:B------:R-:W-:Y:S01]  /*2a40*/  FFMA.FTZ R6, -R155, R155, 1 ;  /* 0x3f8000009b067423 */ /* 0x000fe2000001019b */
[--C-:B------:R-:W-:Y:S01]  /*2a50*/  FFMA.FTZ R127, R127, UR14, -R10.reuse ;  /* 0x0000000e7f7f7c23 */ /* 0x100fe2000801080a */
[----:B------:R-:W-:Y:S01]  /*2a60*/  FSEL R214, R222, -INF , P2 ;  /* 0xff800000ded67808 */ /* 0x000fe20001000000 */
[----:B------:R-:W-:Y:S01]  /*2a70*/  FMUL.FTZ R155, R154, R153 ;  /* 0x000000999a9b7220 */ /* 0x000fe20000410000 */
[----:B--2---:R-:W-:Y:S01]  /*2a80*/  FFMA.FTZ R120, R7, UR14, -R10 ;  /* 0x0000000e07787c23 */ /* 0x004fe2000801080a */
[----:B------:R-:W-:Y:S01]  /*2a90*/  FMUL.FTZ R7, R167, R212 ;  /* 0x000000d4a7077220 */ /* 0x000fe20000410000 */
[----:B------:R-:W-:Y:S01]  /*2aa0*/  FMUL.FTZ R10, R168, R213 ;  /* 0x000000d5a80a7220 */ /* 0x000fe20000410000 */
[----:B------:R2:W3:Y:S01]  /*2ab0*/  MUFU.EX2 R124, R208 ;  /* 0x000000d0007c7308 */ /* 0x0004e20000000800 */
[----:B------:R-:W-:Y:S01]  /*2ac0*/  FSEL R212, R173, -INF , P2 ;  /* 0xff800000add47808 */ /* 0x000fe20001000000 */
[----:B------:R-:W-:Y:S01]  /*2ad0*/  FMUL.FTZ R154, R6, R7 ;  /* 0x00000007069a7220 */ /* 0x000fe20000410000 */
[----:B------:R-:W-:Y:S01]  /*2ae0*/  FMUL.FTZ R7, R171, R210 ;  /* 0x000000d2ab077220 */ /* 0x000fe20000410000 */
[----:B------:R-:W-:Y:S01]  /*2af0*/  FMUL.FTZ R153, R157, R10 ;  /* 0x0000000a9d997220 */ /* 0x000fe20000410000 */
[----:B------:R-:W-:Y:S01]  /*2b00*/  FSEL R10, R175, -INF , P1 ;  /* 0xff800000af0a7808 */ /* 0x000fe20000800000 */
[----:B------:R-:W-:Y:S01]  /*2b10*/  FFMA.FTZ R212, R212, UR14, -R11 ;  /* 0x0000000ed4d47c23 */ /* 0x000fe2000801080b */
[----:B------:R-:W-:Y:S01]  /*2b20*/  FSEL R157, R178, -INF , P1 ;  /* 0xff800000b29d7808 */ /* 0x000fe20000800000 */
[----:B------:R4:W5:Y:S01]  /*2b30*/  MUFU.EX2 R20, R225 ;  /* 0x000000e100147308 */ /* 0x0009620000000800 */
[----:B--2---:R-:W-:Y:S01]  /*2b40*/  FFMA.FTZ R208, -R159, R159, 1 ;  /* 0x3f8000009fd07423 */ /* 0x004fe2000001019f */
[----:B------:R-:W-:Y:S01]  /*2b50*/  FSEL R159, R176, -INF , P2 ;  /* 0xff800000b09f7808 */ /* 0x000fe20001000000 */
[----:B------:R-:W-:Y:S01]  /*2b60*/  FFMA.FTZ R210, -R158, R158, 1 ;  /* 0x3f8000009ed27423 */ /* 0x000fe2000001019e */
[--C-:B------:R-:W-:Y:S01]  /*2b70*/  FFMA.FTZ R157, R157, UR14, -R8.reuse ;  /* 0x0000000e9d9d7c23 */ /* 0x100fe20008010808 */
[----:B------:R-:W-:Y:S01]  /*2b80*/  FMUL.FTZ R208, R208, R7 ;  /* 0x00000007d0d07220 */ /* 0x000fe20000410000 */
[----:B------:R-:W-:Y:S01]  /*2b90*/  FFMA.FTZ R214, R214, UR14, -R9 ;  /* 0x0000000ed6d67c23 */ /* 0x000fe20008010809 */
[----:B------:R-:W2:Y:S01]  /*2ba0*/  LDS.64 R6, [R22+0x1e260] ;  /* 0x01e2600016067984 */ /* 0x000ea20000000a00 */
[----:B------:R-:W-:Y:S01]  /*2bb0*/  FFMA.FTZ R159, R159, UR14, -R8 ;  /* 0x0000000e9f9f7c23 */ /* 0x000fe20008010808 */
[----:B----4-:R-:W-:Y:S01]  /*2bc0*/  FFMA.FTZ R225, R10, UR14, -R11 ;  /* 0x0000000e0ae17c23 */ /* 0x010fe2000801080b */
[--C-:B-1----:R-:W-:Y:S01]  /*2bd0*/  FADD.FTZ R11, R128, -R12.reuse ;  /* 0x8000000c800b7221 */ /* 0x102fe20000010000 */
[--C-:B------:R-:W-:Y:S01]  /*2be0*/  FADD.FTZ R10, R129, -R13.reuse ;  /* 0x8000000d810a7221 */ /* 0x100fe20000010000 */
[----:B------:R-:W-:Y:S01]  /*2bf0*/  FADD.FTZ R128, R131, -R13 ;  /* 0x8000000d83807221 */ /* 0x000fe20000010000 */
[----:B------:R-:W-:Y:S01]  /*2c00*/  FSEL R8, R179, -INF , P1 ;  /* 0xff800000b3087808 */ /* 0x000fe20000800000 */
[----:B------:R-:W-:Y:S01]  /*2c10*/  FMUL.FTZ R11, R162, R11 ;  /* 0x0000000ba20b7220 */ /* 0x000fe20000410000 */
[----:B------:R-:W-:Y:S01]  /*2c20*/  FMUL.FTZ R129, R163, R10 ;  /* 0x0000000aa3817220 */ /* 0x000fe20000410000 */
[----:B------:R-:W-:Y:S01]  /*2c30*/  FADD.FTZ R227, R130, -R12 ;  /* 0x8000000c82e37221 */ /* 0x000fe20000010000 */
[----:B------:R1:W-:Y:S01]  /*2c40*/  MUFU.EX2 R13, R120 ;  /* 0x00000078000d7308 */ /* 0x0003e20000000800 */
[----:B------:R-:W-:Y:S01]  /*2c50*/  FMUL.FTZ R131, R156, R11 ;  /* 0x0000000b9c837220 */ /* 0x000fe20000410000 */
[----:B------:R-:W-:Y:S01]  /*2c60*/  FFMA.FTZ R213, R8, UR14, -R9 ;  /* 0x0000000e08d57c23 */ /* 0x000fe20008010809 */
[----:B------:R-:W4:Y:S01]  /*2c70*/  LDS.64 R10, [R22+0x1e280] ;  /* 0x01e28000160a7984 */ /* 0x000f220000000a00 */
[----:B------:R-:W-:Y:S01]  /*2c80*/  FMUL.FTZ R210, R210, R129 ;  /* 0x00000081d2d27220 */ /* 0x000fe20000410000 */
[----:B------:R-:W-:Y:S01]  /*2c90*/  FSEL R9, R180, -INF , P2 ;  /* 0xff800000b4097808 */ /* 0x000fe20001000000 */
[----:B------:R-:W-:Y:S01]  /*2ca0*/  FFMA.FTZ R8, -R161, R161, 1 ;  /* 0x3f800000a1087423 */ /* 0x000fe200000101a1 */
[----:B------:R-:W-:Y:S01]  /*2cb0*/  FSEL R129, R182, -INF , P1 ;  /* 0xff800000b6817808 */ /* 0x000fe20000800000 */
[----:B------:R-:W-:Y:S01]  /*2cc0*/  FMUL.FTZ R161, R174, R227 ;  /* 0x000000e3aea17220 */ /* 0x000fe20000410000 */
[----:B------:R-:W-:Y:S01]  /*2cd0*/  FMUL.FTZ R227, R177, R128 ;  /* 0x00000080b1e37220 */ /* 0x000fe20000410000 */
[--C-:B-1----:R-:W-:Y:S01]  /*2ce0*/  FFMA.FTZ R120, R9, UR14, -R4.reuse ;  /* 0x0000000e09787c23 */ /* 0x102fe20008010804 */
[----:B------:R-:W-:Y:S01]  /*2cf0*/  MUFU.EX2 R12, R127 ;  /* 0x0000007f000c7308 */ /* 0x000fe20000000800 */
[----:B------:R-:W-:Y:S01]  /*2d00*/  FFMA.FTZ R156, R129, UR14, -R4 ;  /* 0x0000000e819c7c23 */ /* 0x000fe20008010804 */
[----:B------:R-:W-:Y:S01]  /*2d10*/  FSEL R4, R223, -INF , P1 ;  /* 0xff800000df047808 */ /* 0x000fe20000800000 */
[----:B------:R-:W-:Y:S01]  /*2d20*/  FMUL.FTZ R161, R160, R161 ;  /* 0x000000a1a0a17220 */ /* 0x000fe20000410000 */
[----:B------:R-:W-:Y:S01]  /*2d30*/  FMUL.FTZ R160, R8, R227 ;  /* 0x000000e308a07220 */ /* 0x000fe20000410000 */
[----:B------:R-:W-:Y:S01]  /*2d40*/  FSEL R158, R181, -INF , P2 ;  /* 0xff800000b59e7808 */ /* 0x000fe20001000000 */
[----:B------:R-:W1:Y:S01]  /*2d50*/  LDS.64 R8, [R22+0x1e2a0] ;  /* 0x01e2a00016087984 */ /* 0x000e620000000a00 */
[----:B------:R-:W-:Y:S01]  /*2d60*/  FFMA.FTZ R215, -R215, R215, 1 ;  /* 0x3f800000d7d77423 */ /* 0x000fe200000101d7 */
[----:B------:R3:W-:Y:S01]  /*2d70*/  MUFU.EX2 R127, R212 ;  /* 0x000000d4007f7308 */ /* 0x0007e20000000800 */
[----:B------:R-:W-:Y:S01]  /*2d80*/  FFMA.FTZ R216, -R216, R216, 1 ;  /* 0x3f800000d8d87423 */ /* 0x000fe200000101d8 */
[--C-:B------:R-:W-:Y:S01]  /*2d90*/  FFMA.FTZ R158, R158, UR14, -R5.reuse ;  /* 0x0000000e9e9e7c23 */ /* 0x100fe20008010805 */
[----:B------:R-:W-:Y:S01]  /*2da0*/  FFMA.FTZ R217, -R217, R217, 1 ;  /* 0x3f800000d9d97423 */ /* 0x000fe200000101d9 */
[----:B------:R-:W-:Y:S01]  /*2db0*/  FFMA.FTZ R172, -R172, R172, 1 ;  /* 0x3f800000acac7423 */ /* 0x000fe200000101ac */
[----:B------:R-:W-:Y:S01]  /*2dc0*/  FFMA.FTZ R176, -R176, R176, 1 ;  /* 0x3f800000b0b07423 */ /* 0x000fe200000101b0 */
[----:B------:R-:W-:Y:S01]  /*2dd0*/  FFMA.FTZ R178, -R178, R178, 1 ;  /* 0x3f800000b2b27423 */ /* 0x000fe200000101b2 */
[----:B------:R-:W-:Y:S01]  /*2de0*/  FFMA.FTZ R222, -R222, R222, 1 ;  /* 0x3f800000dede7423 */ /* 0x000fe200000101de */
[----:B------:R-:W5:Y:S01]  /*2df0*/  MUFU.EX2 R21, R21 ;  /* 0x0000001500157308 */ /* 0x000f620000000800 */
[----:B---3--:R-:W-:Y:S01]  /*2e00*/  FFMA.FTZ R212, R4, UR14, -R5 ;  /* 0x0000000e04d47c23 */ /* 0x008fe20008010805 */
[----:B------:R-:W-:Y:S01]  /*2e10*/  FFMA.FTZ R179, -R179, R179, 1 ;  /* 0x3f800000b3b37423 */ /* 0x000fe200000101b3 */
[--C-:B--2---:R-:W-:Y:S01]  /*2e20*/  FADD.FTZ R4, R133, -R7.reuse ;  /* 0x8000000785047221 */ /* 0x104fe20000010000 */
[----:B------:R-:W-:Y:S01]  /*2e30*/  FADD.FTZ R7, R135, -R7 ;  /* 0x8000000787077221 */ /* 0x000fe20000010000 */
[----:B------:R-:W-:Y:S01]  /*2e40*/  FFMA.FTZ R135, -R165, R165, 1 ;  /* 0x3f800000a5877423 */ /* 0x000fe200000101a5 */
[--C-:B------:R-:W-:Y:S01]  /*2e50*/  FADD.FTZ R227, R132, -R6.reuse ;  /* 0x8000000684e37221 */ /* 0x100fe20000010000 */
[----:B------:R-:W-:Y:S01]  /*2e60*/  FMUL.FTZ R4, R211, R4 ;  /* 0x00000004d3047220 */ /* 0x000fe20000410000 */
[----:B------:R-:W2:Y:S01]  /*2e70*/  MUFU.EX2 R126, R126 ;  /* 0x0000007e007e7308 */ /* 0x000ea20000000800 */
[----:B------:R-:W-:Y:S01]  /*2e80*/  FADD.FTZ R6, R134, -R6 ;  /* 0x8000000686067221 */ /* 0x000fe20000010000 */
[----:B------:R-:W-:Y:S01]  /*2e90*/  FMUL.FTZ R7, R124, R7 ;  /* 0x000000077c077220 */ /* 0x000fe20000410000 */
[----:B------:R-:W-:Y:S01]  /*2ea0*/  FMUL.FTZ R135, R135, R4 ;  /* 0x0000000487877220 */ /* 0x000fe20000410000 */
[----:B------:R-:W-:Y:S01]  /*2eb0*/  FFMA.FTZ R134, -R164, R164, 1 ;  /* 0x3f800000a4867423 */ /* 0x000fe200000101a4 */
[----:B------:R-:W3:Y:S01]  /*2ec0*/  LDS.64 R4, [R22+0x1e2c0] ;  /* 0x01e2c00016047984 */ /* 0x000ee20000000a00 */
[----:B------:R-:W-:Y:S01]  /*2ed0*/  FMUL.FTZ R6, R15, R6 ;  /* 0x000000060f067220 */ /* 0x000fe20000410000 */
[----:B------:R-:W-:Y:S01]  /*2ee0*/  FFMA.FTZ R164, -R218, R218, 1 ;  /* 0x3f800000daa47423 */ /* 0x000fe200000101da */
[----:B------:R4:W-:Y:S01]  /*2ef0*/  MUFU.EX2 R129, R159 ;  /* 0x0000009f00817308 */ /* 0x0009e20000000800 */
[----:B------:R-:W-:Y:S01]  /*2f00*/  FMUL.FTZ R227, R14, R227 ;  /* 0x000000e30ee37220 */ /* 0x000fe20000410000 */
[----:B------:R-:W-:Y:S01]  /*2f10*/  FMUL.FTZ R133, R215, R6 ;  /* 0x00000006d7857220 */ /* 0x000fe20000410000 */
[----:B------:R-:W-:Y:S01]  /*2f20*/  FFMA.FTZ R180, -R180, R180, 1 ;  /* 0x3f800000b4b47423 */ /* 0x000fe200000101b4 */
[----:B------:R-:W-:Y:S01]  /*2f30*/  FFMA.FTZ R182, -R182, R182, 1 ;  /* 0x3f800000b6b67423 */ /* 0x000fe200000101b6 */
[----:B------:R-:W-:Y:S01]  /*2f40*/  FFMA.FTZ R181, -R181, R181, 1 ;  /* 0x3f800000b5b57423 */ /* 0x000fe200000101b5 */
[----:B------:R-:W-:Y:S01]  /*2f50*/  FFMA.FTZ R223, -R223, R223, 1 ;  /* 0x3f800000dfdf7423 */ /* 0x000fe200000101df */
[----:B------:R-:W-:Y:S01]  /*2f60*/  FMUL.FTZ R134, R134, R227 ;  /* 0x000000e386867220 */ /* 0x000fe20000410000 */
[----:B------:R2:W-:Y:S01]  /*2f70*/  MUFU.EX2 R130, R157 ;  /* 0x0000009d00827308 */ /* 0x0005e20000000800 */
[--C-:B----4-:R-:W-:Y:S01]  /*2f80*/  FADD.FTZ R159, R136, -R10.reuse ;  /* 0x8000000a889f7221 */ /* 0x110fe20000010000 */
[----:B------:R-:W-:Y:S01]  /*2f90*/  FMUL.FTZ R136, R216, R7 ;  /* 0x00000007d8887220 */ /* 0x000fe20000410000 */
[----:B------:R-:W-:Y:S01]  /*2fa0*/  FADD.FTZ R10, R138, -R10 ;  /* 0x8000000a8a0a7221 */ /* 0x000fe20000010000 */
[--C-:B------:R-:W-:Y:S01]  /*2fb0*/  FADD.FTZ R7, R139, -R11.reuse ;  /* 0x8000000b8b077221 */ /* 0x100fe20000010000 */
[----:B-----5:R-:W-:Y:S01]  /*2fc0*/  FMUL.FTZ R6, R20, R159 ;  /* 0x0000009f14067220 */ /* 0x020fe20000410000 */
[----:B------:R-:W-:Y:S01]  /*2fd0*/  FADD.FTZ R216, R137, -R11 ;  /* 0x8000000b89d87221 */ /* 0x000fe20000010000 */
[----:B------:R-:W-:Y:S01]  /*2fe0*/  FFMA.FTZ R138, -R219, R219, 1 ;  /* 0x3f800000db8a7423 */ /* 0x000fe200000101db */
[----:B------:R-:W4:Y:S01]  /*2ff0*/  MUFU.EX2 R125, R125 ;  /* 0x0000007d007d7308 */ /* 0x000f220000000800 */
[----:B--2---:R-:W-:Y:S01]  /*3000*/  FMUL.FTZ R157, R21, R10 ;  /* 0x0000000a159d7220 */ /* 0x004fe20000410000 */
[----:B------:R-:W-:Y:S01]  /*3010*/  FMUL.FTZ R137, R217, R6 ;  /* 0x00000006d9897220 */ /* 0x000fe20000410000 */
[----:B------:R-:W-:Y:S01]  /*3020*/  FMUL.FTZ R10, R126, R7 ;  /* 0x000000077e0a7220 */ /* 0x000fe20000410000 */
[--C-:B-1----:R-:W-:Y:S01]  /*3030*/  FADD.FTZ R142, R142, -R8.reuse ;  /* 0x800000088e8e7221 */ /* 0x102fe20000010000 */
[----:B------:R1:W2:Y:S01]  /*3040*/  LDS.64 R6, [R22+0x1e2e0] ;  /* 0x01e2e00016067984 */ /* 0x0002a20000000a00 */
[----:B------:R-:W-:Y:S01]  /*3050*/  FMUL.FTZ R138, R138, R157 ;  /* 0x0000009d8a8a7220 */ /* 0x000fe20000410000 */
[----:B------:R-:W-:Y:S01]  /*3060*/  FADD.FTZ R157, R140, -R8 ;  /* 0x800000088c9d7221 */ /* 0x000fe20000010000 */
[----:B------:R-:W5:Y:S01]  /*3070*/  MUFU.EX2 R128, R225 ;  /* 0x000000e100807308 */ /* 0x000f620000000800 */
[----:B------:R-:W-:Y:S01]  /*3080*/  FFMA.FTZ R139, -R220, R220, 1 ;  /* 0x3f800000dc8b7423 */ /* 0x000fe200000101dc */
[----:B------:R-:W-:Y:S01]  /*3090*/  FFMA.FTZ R140, -R221, R221, 1 ;  /* 0x3f800000dd8c7423 */ /* 0x000fe200000101dd */
[----:B------:R-:W-:Y:S01]  /*30a0*/  FMUL.FTZ R157, R12, R157 ;  /* 0x0000009d0c9d7220 */ /* 0x000fe20000410000 */
[----:B------:R-:W-:Y:S01]  /*30b0*/  F2FP.BF16.F32.PACK_AB R177, R177, R174 ;  /* 0x000000aeb1b1723e */ /* 0x000fe200000010ff */
[----:B------:R-:W-:-:S02]  /*30c0*/  FMUL.FTZ R139, R139, R10 ;  /* 0x0000000a8b8b7220 */ /* 0x000fc40000410000 */
[----:B-1----:R-:W-:Y:S01]  /*30d0*/  FMUL.FTZ R22, R172, R157 ;  /* 0x0000009dac167220 */ /* 0x002fe20000410000 */
[----:B------:R1:W5:Y:S01]  /*30e0*/  MUFU.EX2 R132, R214 ;  /* 0x000000d600847308 */ /* 0x0003620000000800 */
[----:B----4-:R-:W-:-:S04]  /*30f0*/  FMUL.FTZ R159, R125, R216 ;  /* 0x000000d87d9f7220 */ /* 0x010fc80000410000 */
[----:B------:R-:W-:Y:S01]  /*3100*/  FMUL.FTZ R164, R164, R159 ;  /* 0x0000009fa4a47220 */ /* 0x000fe20000410000 */
[--C-:B------:R-:W-:Y:S01]  /*3110*/  FADD.FTZ R159, R143, -R9.reuse ;  /* 0x800000098f9f7221 */ /* 0x100fe20000010000 */
[--C-:B---3--:R-:W-:Y:S01]  /*3120*/  FADD.FTZ R144, R144, -R4.reuse ;  /* 0x8000000490907221 */ /* 0x108fe20000010000 */
[----:B------:R5:W-:Y:S01]  /*3130*/  MUFU.EX2 R10, R120 ;  /* 0x00000078000a7308 */ /* 0x000be20000000800 */
[----:B-1----:R-:W-:Y:S01]  /*3140*/  FADD.FTZ R214, R141, -R9 ;  /* 0x800000098dd67221 */ /* 0x002fe20000010000 */
[----:B------:R-:W-:Y:S01]  /*3150*/  FMUL.FTZ R9, R13, R142 ;  /* 0x0000008e0d097220 */ /* 0x000fe20000410000 */
[----:B------:R-:W-:Y:S01]  /*3160*/  FADD.FTZ R157, R146, -R4 ;  /* 0x80000004929d7221 */ /* 0x000fe20000010000 */
[--C-:B------:R-:W-:Y:S01]  /*3170*/  FADD.FTZ R4, R147, -R5.reuse ;  /* 0x8000000593047221 */ /* 0x100fe20000010000 */
[----:B------:R-:W-:Y:S01]  /*3180*/  FFMA.FTZ R143, -R175, R175, 1 ;  /* 0x3f800000af8f7423 */ /* 0x000fe200000101af */
[----:B------:R-:W-:Y:S01]  /*3190*/  FMUL.FTZ R140, R140, R9 ;  /* 0x000000098c8c7220 */ /* 0x000fe20000410000 */
[----:B------:R-:W-:Y:S01]  /*31a0*/  FMUL.FTZ R157, R130, R157 ;  /* 0x0000009d829d7220 */ /* 0x000fe20000410000 */
[----:B------:R-:W1:Y:S01]  /*31b0*/  MUFU.EX2 R11, R213 ;  /* 0x000000d5000b7308 */ /* 0x000e620000000800 */
[----:B-----5:R-:W-:Y:S01]  /*31c0*/  FMUL.FTZ R120, R128, R159 ;  /* 0x0000009f80787220 */ /* 0x020fe20000410000 */
[----:B------:R-:W-:Y:S01]  /*31d0*/  FADD.FTZ R159, R145, -R5 ;  /* 0x80000005919f7221 */ /* 0x000fe20000010000 */
[----:B------:R-:W-:Y:S01]  /*31e0*/  FMUL.FTZ R145, R129, R144 ;  /* 0x0000009081917220 */ /* 0x000fe20000410000 */
[----:B------:R-:W-:Y:S01]  /*31f0*/  FFMA.FTZ R141, -R173, R173, 1 ;  /* 0x3f800000ad8d7423 */ /* 0x000fe200000101ad */
[----:B------:R-:W-:Y:S01]  /*3200*/  FMUL.FTZ R143, R143, R120 ;  /* 0x000000788f8f7220 */ /* 0x000fe20000410000 */
[----:B------:R-:W-:Y:S01]  /*3210*/  FMUL.FTZ R159, R132, R159 ;  /* 0x0000009f849f7220 */ /* 0x000fe20000410000 */
[----:B------:R-:W-:Y:S01]  /*3220*/  FMUL.FTZ R144, R176, R145 ;  /* 0x00000091b0907220 */ /* 0x000fe20000410000 */
[----:B------:R-:W3:Y:S01]  /*3230*/  MUFU.EX2 R8, R156 ;  /* 0x0000009c00087308 */ /* 0x000ee20000000800 */
[----:B------:R-:W-:Y:S01]  /*3240*/  FMUL.FTZ R145, R178, R157 ;  /* 0x0000009db2917220 */ /* 0x000fe20000410000 */
[----:B------:R-:W-:Y:S01]  /*3250*/  FMUL.FTZ R147, R222, R159 ;  /* 0x0000009fde937220 */ /* 0x000fe20000410000 */
[----:B------:R-:W-:Y:S01]  /*3260*/  FMUL.FTZ R214, R127, R214 ;  /* 0x000000d67fd67220 */ /* 0x000fe20000410000 */
[----:B------:R-:W-:Y:S01]  /*3270*/  F2FP.BF16.F32.PACK_AB R176, R163, R162 ;  /* 0x000000a2a3b0723e */ /* 0x000fe200000010ff */
[--C-:B--2---:R-:W-:Y:S01]  /*3280*/  FADD.FTZ R157, R148, -R6.reuse ;  /* 0x80000006949d7221 */ /* 0x104fe20000010000 */
[----:B------:R-:W-:Y:S01]  /*3290*/  FADD.FTZ R159, R150, -R6 ;  /* 0x80000006969f7221 */ /* 0x000fe20000010000 */
[--C-:B------:R-:W-:Y:S01]  /*32a0*/  FADD.FTZ R6, R149, -R7.reuse ;  /* 0x8000000795067221 */ /* 0x100fe20000010000 */
[----:B------:R2:W4:Y:S01]  /*32b0*/  MUFU.EX2 R9, R158 ;  /* 0x0000009e00097308 */ /* 0x0005220000000800 */
[----:B------:R-:W-:Y:S01]  /*32c0*/  FADD.FTZ R120, R151, -R7 ;  /* 0x8000000797787221 */ /* 0x000fe20000010000 */
[----:B------:R-:W-:-:S02]  /*32d0*/  IMAD.U32 R7, RZ, RZ, UR6 ;  /* 0x00000006ff077e24 */ /* 0x000fc4000f8e00ff */
[----:B-1----:R-:W-:Y:S01]  /*32e0*/  FMUL.FTZ R4, R11, R4 ;  /* 0x000000040b047220 */ /* 0x002fe20000410000 */
[----:B------:R-:W-:Y:S01]  /*32f0*/  FMUL.FTZ R157, R10, R157 ;  /* 0x0000009d0a9d7220 */ /* 0x000fe20000410000 */
[----:B------:R-:W-:Y:S01]  /*3300*/  FMUL.FTZ R141, R141, R214 ;  /* 0x000000d68d8d7220 */ /* 0x000fe20000410000 */
[----:B------:R-:W-:Y:S02]  /*3310*/  IMAD R7, R7, 0x2000, R0 ;  /* 0x0000200007077824 */ /* 0x000fe400078e0200 */
[----:B------:R-:W-:Y:S01]  /*3320*/  FMUL.FTZ R4, R179, R4 ;  /* 0x00000004b3047220 */ /* 0x000fe20000410000 */
[----:B------:R-:W1:Y:S01]  /*3330*/  MUFU.EX2 R5, R212 ;  /* 0x000000d400057308 */ /* 0x000e620000000800 */
[----:B---3--:R-:W-:Y:S01]  /*3340*/  FMUL.FTZ R159, R8, R159 ;  /* 0x0000009f089f7220 */ /* 0x008fe20000410000 */
[----:B------:R-:W-:Y:S01]  /*3350*/  FMUL.FTZ R146, R180, R157 ;  /* 0x0000009db4927220 */ /* 0x000fe20000410000 */
[----:B------:R-:W-:Y:S01]  /*3360*/  F2FP.BF16.F32.PACK_AB R156, R152, R121 ;  /* 0x00000079989c723e */ /* 0x000fe200000010ff */
[----:B------:R-:W-:-:S02]  /*3370*/  IMAD R7, R7, 0x2, R18 ;  /* 0x0000000207077824 */ /* 0x000fc400078e0212 */
[----:B------:R-:W-:Y:S01]  /*3380*/  FMUL.FTZ R182, R182, R159 ;  /* 0x0000009fb6b67220 */ /* 0x000fe20000410000 */
[----:B------:R-:W-:Y:S02]  /*3390*/  F2FP.BF16.F32.PACK_AB R157, R122, R123 ;  /* 0x0000007b7a9d723e */ /* 0x000fe400000010ff */
[----:B--2---:R-:W-:Y:S01]  /*33a0*/  F2FP.BF16.F32.PACK_AB R158, R154, R155 ;  /* 0x0000009b9a9e723e */ /* 0x004fe200000010ff */
[----:B----4-:R-:W-:Y:S01]  /*33b0*/  FMUL.FTZ R6, R9, R6 ;  /* 0x0000000609067220 */ /* 0x010fe20000410000 */
[----:B------:R-:W-:Y:S02]  /*33c0*/  F2FP.BF16.F32.PACK_AB R159, R208, R153 ;  /* 0x00000099d09f723e */ /* 0x000fe400000010ff */
[----:B------:R-:W-:Y:S01]  /*33d0*/  F2FP.BF16.F32.PACK_AB R152, R210, R131 ;  /* 0x00000083d298723e */ /* 0x000fe200000010ff */
[----:B------:R-:W-:Y:S01]  /*33e0*/  FMUL.FTZ R181, R181, R6 ;  /* 0x00000006b5b57220 */ /* 0x000fe20000410000 */
[----:B------:R-:W-:Y:S01]  /*33f0*/  F2FP.BF16.F32.PACK_AB R153, R160, R161 ;  /* 0x000000a1a099723e */ /* 0x000fe200000010ff */
[----:B------:R2:W-:Y:S01]  /*3400*/  STSM.16.MT88.4 [R7+0x1e800], R156 ;  /* 0x01e8009c07007844 */ /* 0x0005e20000004200 */
[----:B------:R-:W-:Y:S01]  /*3410*/  F2FP.BF16.F32.PACK_AB R154, R135, R134 ;  /* 0x00000086879a723e */ /* 0x000fe200000010ff */
[----:B-1----:R-:W-:Y:S01]  /*3420*/  FMUL.FTZ R120, R5, R120 ;  /* 0x0000007805787220 */ /* 0x002fe20000410000 */
[----:B------:R-:W-:-:S02]  /*3430*/  F2FP.BF16.F32.PACK_AB R155, R136, R133 ;  /* 0x00000085889b723e */ /* 0x000fc400000010ff */
[----:B------:R-:W-:Y:S01]  /*3440*/  F2FP.BF16.F32.PACK_AB R148, R164, R137 ;  /* 0x00000089a494723e */ /* 0x000fe200000010ff */
[----:B------:R-:W-:Y:S01]  /*3450*/  FMUL.FTZ R223, R223, R120 ;  /* 0x00000078dfdf7220 */ /* 0x000fe20000410000 */
[----:B------:R-:W-:Y:S01]  /*3460*/  F2FP.BF16.F32.PACK_AB R149, R139, R138 ;  /* 0x0000008a8b95723e */ /* 0x000fe200000010ff */
[----:B------:R2:W-:Y:S01]  /*3470*/  STSM.16.MT88.4 [R7+0x1f000], R152 ;  /* 0x01f0009807007844 */ /* 0x0005e20000004200 */
[----:B------:R-:W-:Y:S02]  /*3480*/  F2FP.BF16.F32.PACK_AB R150, R141, R22 ;  /* 0x000000168d96723e */ /* 0x000fe400000010ff */
[----:B------:R-:W-:Y:S02]  /*3490*/  F2FP.BF16.F32.PACK_AB R151, R143, R140 ;  /* 0x0000008c8f97723e */ /* 0x000fe400000010ff */
[----:B------:R-:W-:Y:S02]  /*34a0*/  F2FP.BF16.F32.PACK_AB R144, R147, R144 ;  /* 0x000000909390723e */ /* 0x000fe400000010ff */
[----:B------:R-:W-:Y:S01]  /*34b0*/  F2FP.BF16.F32.PACK_AB R145, R4, R145 ;  /* 0x000000910491723e */ /* 0x000fe200000010ff */
[----:B------:R2:W-:Y:S01]  /*34c0*/  STSM.16.MT88.4 [R7+0x1f800], R148 ;  /* 0x01f8009407007844 */ /* 0x0005e20000004200 */
[----:B------:R-:W-:Y:S01]  /*34d0*/  F2FP.BF16.F32.PACK_AB R146, R181, R146 ;  /* 0x00000092b592723e */ /* 0x000fe200000010ff */
[----:B------:R-:W-:Y:S01]  /*34e0*/  IMAD R4, R209, 0x1000, R18 ;  /* 0x00001000d1047824 */ /* 0x000fe200078e0212 */
[----:B------:R-:W-:-:S02]  /*34f0*/  F2FP.BF16.F32.PACK_AB R147, R223, R182 ;  /* 0x000000b6df93723e */ /* 0x000fc400000010ff */
[----:B------:R-:W-:Y:S02]  /*3500*/  F2FP.BF16.F32.PACK_AB R120, R183, R224 ;  /* 0x000000e0b778723e */ /* 0x000fe400000010ff */
[----:B------:R-:W-:Y:S01]  /*3510*/  F2FP.BF16.F32.PACK_AB R121, R170, R169 ;  /* 0x000000a9aa79723e */ /* 0x000fe200000010ff */
[----:B------:R2:W-:Y:S01]  /*3520*/  STSM.16.MT88.4 [R7+0x20000], R144 ;  /* 0x0200009007007844 */ /* 0x0005e20000004200 */
[----:B------:R-:W-:Y:S02]  /*3530*/  F2FP.BF16.F32.PACK_AB R122, R167, R166 ;  /* 0x000000a6a77a723e */ /* 0x000fe400000010ff */
[----:B------:R-:W-:Y:S02]  /*3540*/  F2FP.BF16.F32.PACK_AB R123, R171, R168 ;  /* 0x000000a8ab7b723e */ /* 0x000fe400000010ff */
[----:B------:R-:W-:Y:S02]  /*3550*/  F2FP.BF16.F32.PACK_AB R178, R211, R14 ;  /* 0x0000000ed3b2723e */ /* 0x000fe400000010ff */
[----:B------:R-:W-:Y:S01]  /*3560*/  WARPGROUP.ARRIVE ;  /* 0x00000000000079c5 */ /* 0x000fe20000000000 */
[----:B------:R-:W-:-:S02]  /*3570*/  F2FP.BF16.F32.PACK_AB R179, R124, R15 ;  /* 0x0000000f7cb3723e */ /* 0x000fc400000010ff */
[----:B------:R-:W-:Y:S02]  /*3580*/  F2FP.BF16.F32.PACK_AB R132, R132, R129 ;  /* 0x000000818484723e */ /* 0x000fe400000010ff */
[----:B------:R-:W-:Y:S01]  /*3590*/  F2FP.BF16.F32.PACK_AB R133, R11, R130 ;  /* 0x000000820b85723e */ /* 0x000fe200000010ff */
[----:B------:R-:W-:Y:S01]  /*35a0*/  HGMMA.64x96x16.F32.BF16 R24, R120, gdesc[UR16].tnspB, R24, gsb0 ;  /* 0x4160001078187df0 */ /* 0x000fe20008001818 */
[----:B------:R-:W-:Y:S01]  /*35b0*/  UMOV UR18, UR12 ;  /* 0x0000000c00127c82 */ /* 0x000fe20008000000 */
[----:B------:R-:W-:Y:S01]  /*35c0*/  UMOV UR19, 0x80000020 ;  /* 0x8000002000137882 */ /* 0x000fe20000000000 */
[----:B------:R-:W-:Y:S01]  /*35d0*/  UIADD3 UR12, UR10, 0x80, URZ ;  /* 0x000000800a0c7890 */ /* 0x000fe2000fffe03f */
[----:B------:R-:W-:Y:S02]  /*35e0*/  F2FP.BF16.F32.PACK_AB R134, R9, R10 ;  /* 0x0000000a0986723e */ /* 0x000fe400000010ff */
[----:B------:R-:W-:Y:S02]  /*35f0*/  F2FP.BF16.F32.PACK_AB R135, R5, R8 ;  /* 0x000000080587723e */ /* 0x000fe400000010ff */
        /* <DEDUP_REMOVED lines=185> */
[----:B--2---:R-:W-:Y:S05]  /*4190*/  @!P0 BRA `(.L_x_353) ;  /* 0x0000000000048947 */ /* 0x004fea0003800000 */
[----:B------:R-:W-:Y:S01]  /*41a0*/  BPT.TRAP 0x1 ;  /* 0x000000040000795c */ /* 0x000fe20000300000 */
.L_x_353:
        /* <DEDUP_REMOVED lines=48> */
.L_x_354:
        /* <DEDUP_REMOVED lines=16> */
.L_x_344:
[----:B------:R-:W2:Y:S01]  /*45b0*/  S2UR UR7, SR_CTAID.Y ;  /* 0x00000000000779c3 */ /* 0x000ea20000002600 */
[----:B------:R-:W-:Y:S01]  /*45c0*/  ULDC UR6, c[0x0][0x850] ;  /* 0x0002140000067ab9 */ /* 0x000fe20000000800 */
[----:B------:R-:W3:Y:S01]  /*45d0*/  S2R R0, SR_TID.X ;  /* 0x0000000000007919 */ /* 0x000ee20000002100 */
[----:B------:R-:W-:Y:S01]  /*45e0*/  UISETP.NE.AND UP0, UPT, UR6, 0x1, UPT ;  /* 0x000000010600788c */ /* 0x000fe2000bf05270 */
[----:B------:R-:W-:Y:S01]  /*45f0*/  IMAD R23, R16, 0x1800, R23 ;  /* 0x0000180010177824 */ /* 0x000fe200078e0217 */
[----:B------:R-:W-:Y:S01]  /*4600*/  ULDC.64 UR14, c[0x0][0x818] ;  /* 0x00020600000e7ab9 */ /* 0x000fe20000000a00 */
[----:B------:R-:W-:Y:S01]  /*4610*/  ULDC UR12, c[0x0][0x870] ;  /* 0x00021c00000c7ab9 */ /* 0x000fe20000000800 */
[----:B------:R-:W-:Y:S01]  /*4620*/  ULDC.64 UR18, c[0x0][0x840] ;  /* 0x0002100000127ab9 */ /* 0x000fe20000000a00 */
[----:B------:R-:W5:Y:S01]  /*4630*/  S2UR UR17, SR_CTAID.X ;  /* 0x00000000001179c3 */ /* 0x000f620000002500 */
[----:B------:R-:W-:Y:S01]  /*4640*/  ULDC.64 UR20, c[0x0][0x868] ;  /* 0x00021a0000147ab9 */ /* 0x000fe20000000a00 */
[----:B------:R-:W-:-:S06]  /*4650*/  IMAD R23, R23, 0x4, R18 ;  /* 0x0000000417177824 */ /* 0x000fcc00078e0212 */
[----:B------:R-:W-:Y:S08]  /*4660*/  BAR.SYNC.DEFER_BLOCKING 0x1, 0x100 ;  /* 0x0044000000007b1d */ /* 0x000ff00000010000 */
[----:B------:R-:W4:Y:S01]  /*4670*/  S2UR UR24, SR_CTAID.Z ;  /* 0x00000000001879c3 */ /* 0x000f220000002700 */
[----:B------:R-:W-:Y:S01]  /*4680*/  @UP0 ULDC UR4, c[0x0][0x854] ;  /* 0x0002150000040ab9 */ /* 0x000fe20000000800 */
[----:B------:R-:W-:Y:S01]  /*4690*/  @UP0 ULDC UR9, c[0x0][0x858] ;  /* 0x0002160000090ab9 */ /* 0x000fe20000000800 */
[----:B------:R-:W-:Y:S01]  /*46a0*/  ULDC.64 UR22, c[0x0][0x848] ;  /* 0x0002120000167ab9 */ /* 0x000fe20000000a00 */
[----:B------:R-:W-:Y:S01]  /*46b0*/  BSSY B0, `(.L_x_356) ;  /* 0x0000073000007945 */ /* 0x000fe20003800000 */
[----:B--2---:R-:W-:-:S02]  /*46c0*/  UIMAD.WIDE.U32 UR4, UR7, UR4, URZ ;  /* 0x00000004070472a5 */ /* 0x004fc4000f8e003f */
[----:B------:R-:W-:Y:S02]  /*46d0*/  UMOV UR8, UR7 ;  /* 0x0000000700087c82 */ /* 0x000fe40008000000 */
[----:B------:R-:W-:Y:S02]  /*46e0*/  @UP0 USHF.R.U32.HI UR8, URZ, UR9, UR5 ;  /* 0x000000093f080299 */ /* 0x000fe40008011605 */
[----:B-----5:R-:W-:Y:S02]  /*46f0*/  UIMAD UR10, UR17, 0x3000, URZ ;  /* 0x00003000110a78a4 */ /* 0x020fe4000f8e023f */
[----:B------:R-:W-:Y:S01]  /*4700*/  USHF.R.S32.HI UR13, URZ, 0x1f, UR8 ;  /* 0x0000001f3f0d7899 */ /* 0x000fe20008011408 */
[----:B------:R2:W-:Y:S01]  /*4710*/  STS.128 [R23], R24 ;  /* 0x0000001817007388 */ /* 0x0005e20000000c00 */
[----:B------:R-:W-:Y:S01]  /*4720*/  USHF.R.S32.HI UR11, URZ, 0x1f, UR10 ;  /* 0x0000001f3f0b7899 */ /* 0x000fe2000801140a */
[----:B---3--:R-:W-:Y:S01]  /*4730*/  ISETP.NE.AND P1, PT, R0, 0x80, PT ;  /* 0x000000800000780c */ /* 0x008fe20003f25270 */
[----:B------:R-:W-:Y:S01]  /*4740*/  UIMAD UR9, UR13, UR14, URZ ;  /* 0x0000000e0d0972a4 */ /* 0x000fe2000f8e023f */
[----:B------:R2:W-:Y:S01]  /*4750*/  STS.128 [R23+0x800], R28 ;  /* 0x0008001c17007388 */ /* 0x0005e20000000c00 */
[----:B------:R-:W-:-:S02]  /*4760*/  UIMAD UR12, UR17, UR12, URZ ;  /* 0x0000000c110c72a4 */ /* 0x000fc4000f8e023f */
[----:B------:R-:W-:Y:S01]  /*4770*/  UIMAD.WIDE.U32 UR4, UR8, UR14, UR10 ;  /* 0x0000000e080472a5 */ /* 0x000fe2000f8e000a */
[----:B------:R2:W-:Y:S01]  /*4780*/  STS.128 [R23+0x1000], R32 ;  /* 0x0010002017007388 */ /* 0x0005e20000000c00 */
[----:B------:R-:W-:Y:S01]  /*4790*/  UIMAD UR16, UR8, UR15, UR9 ;  /* 0x0000000f081072a4 */ /* 0x000fe2000f8e0209 */
[----:B------:R-:W-:Y:S01]  /*47a0*/  ULDC UR14, c[0x0][0x80c] ;  /* 0x00020300000e7ab9 */ /* 0x000fe20000000800 */
[----:B------:R-:W-:Y:S01]  /*47b0*/  UIMAD.WIDE.U32 UR10, UR8, UR18, UR10 ;  /* 0x00000012080a72a5 */ /* 0x000fe2000f8e000a */
[----:B------:R2:W-:Y:S01]  /*47c0*/  STS.128 [R23+0x1800], R36 ;  /* 0x0018002417007388 */ /* 0x0005e20000000c00 */
[----:B------:R-:W-:Y:S02]  /*47d0*/  UIMAD UR12, UR12, UR14, URZ ;  /* 0x0000000e0c0c72a4 */ /* 0x000fe4000f8e023f */
[----:B----4-:R-:W-:Y:S01]  /*47e0*/  UIMAD UR9, UR24, UR14, URZ ;  /* 0x0000000e180972a4 */ /* 0x010fe2000f8e023f */
[----:B------:R2:W-:Y:S01]  /*47f0*/  STS.128 [R23+0x2000], R4 ;  /* 0x0020000417007388 */ /* 0x0005e20000000c00 */
[----:B------:R-:W-:-:S02]  /*4800*/  USHF.R.S32.HI UR15, URZ, 0x1f, UR12 ;  /* 0x0000001f3f0f7899 */ /* 0x000fc4000801140c */
[----:B------:R-:W-:Y:S01]  /*4810*/  USHF.R.S32.HI UR14, URZ, 0x1f, UR9 ;  /* 0x0000001f3f0e7899 */ /* 0x000fe20008011409 */
[----:B------:R2:W-:Y:S01]  /*4820*/  STS.128 [R23+0x2800], R44 ;  /* 0x0028002c17007388 */ /* 0x0005e20000000c00 */
[----:B------:R-:W-:Y:S02]  /*4830*/  UIADD3 UR12, UP0, UP1, UR12, UR9, UR8 ;  /* 0x000000090c0c7290 */ /* 0x000fe4000f91e008 */
[----:B------:R-:W-:Y:S01]  /*4840*/  UIMAD UR17, UR13, UR18, URZ ;  /* 0x000000120d1172a4 */ /* 0x000fe2000f8e023f */
[----:B------:R2:W-:Y:S01]  /*4850*/  STS.128 [R23+0x3000], R48 ;  /* 0x0030003017007388 */ /* 0x0005e20000000c00 */
[----:B------:R-:W-:Y:S02]  /*4860*/  UIADD3.X UR14, UR15, UR14, UR13, UP0, UP1 ;  /* 0x0000000e0f0e7290 */ /* 0x000fe400087e240d */
[----:B------:R-:W-:Y:S01]  /*4870*/  USHF.L.U32 UR9, UR12, 0x2, URZ ;  /* 0x000000020c097899 */ /* 0x000fe2000800063f */
[----:B------:R2:W-:Y:S01]  /*4880*/  STS.128 [R23+0x3800], R52 ;  /* 0x0038003417007388 */ /* 0x0005e20000000c00 */
[----:B------:R-:W-:-:S02]  /*4890*/  USHF.L.U64.HI UR12, UR12, 0x2, UR14 ;  /* 0x000000020c0c7899 */ /* 0x000fc4000801020e */
[----:B------:R-:W-:Y:S01]  /*48a0*/  UIADD3 UR18, UP0, UR9, UR20, URZ ;  /* 0x0000001409127290 */ /* 0x000fe2000ff1e03f */
[----:B------:R2:W-:Y:S01]  /*48b0*/  STS.128 [R23+0x4000], R56 ;  /* 0x0040003817007388 */ /* 0x0005e20000000c00 */
[----:B------:R-:W-:Y:S02]  /*48c0*/  UIMAD UR17, UR8, UR19, UR17 ;  /* 0x00000013081172a4 */ /* 0x000fe4000f8e0211 */
[----:B------:R-:W-:Y:S01]  /*48d0*/  USHF.R.S32.HI UR13, URZ, 0x1f, UR24 ;  /* 0x0000001f3f0d7899 */ /* 0x000fe20008011418 */
[----:B------:R2:W-:Y:S01]  /*48e0*/  STS.128 [R23+0x4800], R60 ;  /* 0x0048003c17007388 */ /* 0x0005e20000000c00 */
[----:B------:R-:W-:Y:S01]  /*48f0*/  UIADD3.X UR19, UR12, UR21, URZ, UP0, !UPT ;  /* 0x000000150c137290 */ /* 0x000fe200087fe43f */
[----:B------:R-:W-:Y:S01]  /*4900*/  IMAD.U32 R2, RZ, RZ, UR18 ;  /* 0x00000012ff027e24 */ /* 0x000fe2000f8e00ff */
[----:B------:R-:W-:Y:S01]  /*4910*/  UIADD3 UR5, UR5, UR16, URZ ;  /* 0x0000001005057290 */ /* 0x000fe2000fffe03f */
[----:B------:R2:W-:Y:S01]  /*4920*/  STS.128 [R23+0x5000], R64 ;  /* 0x0050004017007388 */ /* 0x0005e20000000c00 */
[----:B------:R-:W-:Y:S01]  /*4930*/  ULDC.64 UR20, c[0x0][0x820] ;  /* 0x0002080000147ab9 */ /* 0x000fe20000000a00 */
[----:B------:R-:W-:Y:S01]  /*4940*/  UIMAD UR15, UR13, UR22, URZ ;  /* 0x000000160d0f72a4 */ /* 0x000fe2000f8e023f */
[----:B------:R-:W-:Y:S01]  /*4950*/  IMAD.U32 R3, RZ, RZ, UR19 ;  /* 0x00000013ff037e24 */ /* 0x000fe2000f8e00ff */
[----:B------:R-:W-:Y:S01]  /*4960*/  UIMAD UR14, UR13, UR20, URZ ;  /* 0x000000140d0e72a4 */ /* 0x000fe2000f8e023f */
[----:B------:R2:W-:Y:S01]  /*4970*/  STS.128 [R23+0x5800], R68 ;  /* 0x0058004417007388 */ /* 0x0005e20000000c00 */
[----:B------:R-:W-:-:S02]  /*4980*/  UIADD3 UR11, UR11, UR17, URZ ;  /* 0x000000110b0b7290 */ /* 0x000fc4000fffe03f */
[----:B------:R-:W-:Y:S02]  /*4990*/  UIMAD UR13, UR24, UR21, UR14 ;  /* 0x00000015180d72a4 */ /* 0x000fe4000f8e020e */
[----:B------:R-:W-:Y:S01]  /*49a0*/  UIMAD.WIDE.U32 UR4, UR24, UR20, UR4 ;  /* 0x00000014180472a5 */ /* 0x000fe2000f8e0004 */
[----:B------:R-:W-:Y:S01]  /*49b0*/  ULDC.64 UR16, c[0x0][0x800] ;  /* 0x0002000000107ab9 */ /* 0x000fe20000000a00 */
[----:B------:R-:W-:Y:S02]  /*49c0*/  UIMAD.WIDE.U32 UR10, UR24, UR22, UR10 ;  /* 0x00000016180a72a5 */ /* 0x000fe4000f8e000a */
[----:B------:R-:W-:Y:S02]  /*49d0*/  UIADD3 UR13, UR5, UR13, URZ ;  /* 0x0000000d050d7290 */ /* 0x000fe4000fffe03f */
[----:B------:R-:W-:Y:S02]  /*49e0*/  ULEA UR16, UP0, UR4, UR16, 0x2 ;  /* 0x0000001004107291 */ /* 0x000fe4000f80103f */
[----:B------:R-:W-:Y:S01]  /*49f0*/  UIMAD UR15, UR24, UR23, UR15 ;  /* 0x00000017180f72a4 */ /* 0x000fe2000f8e020f */
[----:B------:R-:W-:Y:S01]  /*4a00*/  ULDC.64 UR20, c[0x0][0x828] ;  /* 0x00020a0000147ab9 */ /* 0x000fe20000000a00 */
[----:B------:R-:W-:-:S02]  /*4a10*/  ULEA.HI.X UR17, UR4, UR17, UR13, 0x2, UP0 ;  /* 0x0000001104117291 */ /* 0x000fc400080f140d */
[----:B------:R-:W-:Y:S02]  /*4a20*/  UIADD3 UR5, UR11, UR15, URZ ;  /* 0x0000000f0b057290 */ /* 0x000fe4000fffe03f */
[----:B------:R-:W-:Y:S02]  /*4a30*/  ULEA UR20, UP1, UR10, UR20, 0x2 ;  /* 0x000000140a147291 */ /* 0x000fe4000f82103f */
[----:B------:R-:W-:Y:S01]  /*4a40*/  UIADD3 UR4, -UR8, URZ, URZ ;  /* 0x0000003f08047290 */ /* 0x000fe2000fffe13f */
[----:B------:R-:W-:Y:S01]  /*4a50*/  ULDC UR11, c[0x0][0x740] ;  /* 0x0001d000000b7ab9 */ /* 0x000fe20000000800 */
[----:B------:R-:W-:Y:S01]  /*4a60*/  ULEA.HI.X UR5, UR10, UR21, UR5, 0x2, UP1 ;  /* 0x000000150a057291 */ /* 0x000fe200088f1405 */
        /* <DEDUP_REMOVED lines=48> */
[----:B------:R-:W-:Y:S01]  /*4d70*/  UIMAD UR6, UR6, UR4, UR7 ;  /* 0x00000004060672a4 */ /* 0x000fe2000f8e0207 */
[----:B--2---:R-:W-:Y:S11]  /*4d80*/  @P1 BRA `(.L_x_357) ;  /* 0x0000000000141947 */ /* 0x004ff60003800000 */
.L_x_358:
[----:B------:R-:W2:Y:S04]  /*4d90*/  LDG.E.STRONG.GPU R0, desc[UR46][R2.64] ;  /* 0x0000002e02007981 */ /* 0x000ea8000c1ef900 */
[----:B--2---:R-:W-:Y:S01]  /*4da0*/  CCTL.IVALL ;  /* 0x00000000ff00798f */ /* 0x004fe20002000000 */
[----:B------:R-:W-:Y:S05]  /*4db0*/  YIELD ;  /* 0x0000000000007946 */ /* 0x000fea0003800000 */
[----:B------:R-:W-:-:S13]  /*4dc0*/  ISETP.NE.AND P0, PT, R0, UR6, PT ;  /* 0x0000000600007c0c */ /* 0x000fda000bf05270 */
[----:B------:R-:W-:Y:S05]  /*4dd0*/  @P0 BRA `(.L_x_358) ;  /* 0xfffffffc00ec0947 */ /* 0x000fea000383ffff */
.L_x_357:
[----:B------:R-:W-:Y:S05]  /*4de0*/  BSYNC B0 ;  /* 0x0000000000007941 */ /* 0x000fea0003800000 */
.L_x_356:
[----:B------:R-:W-:-:S03]  /*4df0*/  UMOV UR4, 0xffffffff ;  /* 0xffffffff00047882 */ /* 0x000fc60000000000 */
[----:B------:R-:W-:Y:S05]  /*4e00*/  BRA.DIV UR4, `(.L_x_359) ;  /* 0x0000003e04cc7947 */ /* 0x000fea000b800000 */
[----:B------:R-:W-:Y:S01]  /*4e10*/  NOP ;  /* 0x0000000000007918 */ /* 0x000fe20000000000 */
.L_x_441:
[----:B------:R-:W-:Y:S01]  /*4e20*/  @!PT LDS RZ, [RZ] ;  /* 0x00000000fffff984 */ /* 0x000fe20000000800 */
[----:B------:R-:W-:Y:S01]  /*4e30*/  @!PT LDS RZ, [RZ] ;  /* 0x00000000fffff984 */ /* 0x000fe20000000800 */
[----:B------:R-:W-:Y:S01]  /*4e40*/  @!PT LDS RZ, [RZ] ;  /* 0x00000000fffff984 */ /* 0x000fe20000000800 */
[----:B------:R-:W-:Y:S01]  /*4e50*/  @!PT LDS RZ, [RZ] ;  /* 0x00000000fffff984 */ /* 0x000fe20000000800 */
[----:B------:R2:W-:Y:S06]  /*4e60*/  MEMBAR.ALL.CTA ;  /* 0x0000000000007992 */ /* 0x0005ec0000008000 */
[----:B--2---:R-:W2:Y:S01]  /*4e70*/  FENCE.VIEW.ASYNC.S ;  /* 0x00000000000073c6 */ /* 0x004ea20000000000 */
[----:B------:R-:W-:Y:S05]  /*4e80*/  WARPSYNC.ALL ;  /* 0x0000000000007948 */ /* 0x000fea0003800000 */
[----:B------:R-:W-:Y:S01]  /*4e90*/  BSSY B0, `(.L_x_360) ;  /* 0x0000010000007945 */ /* 0x000fe20003800000 */
[----:B--2---:R-:W-:Y:S06]  /*4ea0*/  BAR.SYNC.DEFER_BLOCKING 0x1, 0x100 ;  /* 0x0044000000007b1d */ /* 0x004fec0000010000 */
[----:B------:R-:W-:Y:S05]  /*4eb0*/  @P1 BRA `(.L_x_361) ;  /* 0x0000000000341947 */ /* 0x000fea0003800000 */
[----:B------:R-:W-:Y:S01]  /*4ec0*/  R2UR UR7, R18 ;  /* 0x00000000120772ca */ /* 0x000fe200000e0000 */
[----:B------:R-:W-:Y:S01]  /*4ed0*/  UMOV UR8, 0xc00 ;  /* 0x00000c0000087882 */ /* 0x000fe20000000000 */
[----:B------:R-:W-:Y:S01]  /*4ee0*/  PLOP3.LUT P0, PT, PT, PT, PT, 0x80, 0x0 ;  /* 0x000000000000781c */ /* 0x000fe20003f0f070 */
[----:B------:R-:W-:Y:S01]  /*4ef0*/  UMOV UR10, 0x0 ;  /* 0x00000000000a7882 */ /* 0x000fe20000000000 */
[----:B------:R-:W-:Y:S01]  /*4f00*/  UMOV UR11, 0x14f00000 ;  /* 0x14f00000000b7882 */ /* 0x000fe20000000000 */
[----:B------:R-:W-:-:S10]  /*4f10*/  UMOV UR4, UR20 ;  /* 0x0000001400047c82 */ /* 0x000fd40008000000 */
.L_x_362:
[----:B------:R-:W-:Y:S01]  /*4f20*/  @P0 ELECT P2, URZ, PT ;  /* 0x00000000003f082f */ /* 0x000fe20003840000 */
[----:B------:R2:W-:-:S12]  /*4f30*/  UBLKRED.G.S.ADD.F32.RN [UR4], [UR7], UR8, desc[UR10] ;  /* 0x00000a04070073bb */ /* 0x0005d800080a1408 */
[----:B------:R-:W-:Y:S02]  /*4f40*/  @P2 PLOP3.LUT P0, PT, P2, PT, PT, 0x8, 0x0 ;  /* 0x000000000000281c */ /* 0x000fe4000170e170 */
[----:B------:R-:W-:-:S11]  /*4f50*/  PLOP3.LUT P2, PT, PT, PT, PT, 0x8, 0x0 ;  /* 0x000000000000781c */ /* 0x000fd60003f4e170 */
[----:B--2---:R-:W-:Y:S05]  /*4f60*/  @P0 BRA.U.ANY `(.L_x_362) ;  /* 0xfffffffd00ec0947 */ /* 0x004fea000393ffff */
[----:B------:R0:W-:Y:S01]  /*4f70*/  UTMACMDFLUSH ;  /* 0x00000000000079b7 */ /* 0x0001e20000000000 */
[----:B------:R-:W-:-:S04]  /*4f80*/  DEPBAR.LE SB0, 0x0 ;  /* 0x000080000000791a */ /* 0x000fc80000000000 */
.L_x_361:
[----:B------:R-:W-:Y:S05]  /*4f90*/  BSYNC B0 ;  /* 0x0000000000007941 */ /* 0x000fea0003800000 */
.L_x_360:
        /* <DEDUP_REMOVED lines=12> */
[----:B------:R-:W-:-:S05]  /*5060*/  IMAD.MOV.U32 R5, RZ, RZ, 0x1 ;  /* 0x00000001ff057424 */ /* 0x000fca00078e00ff */
[----:B------:R2:W-:Y:S02]  /*5070*/  REDG.E.ADD.S32.STRONG.GPU desc[UR46][R2.64], R5 ;  /* 0x000000050200798e */ /* 0x0005e4000c10e3ae */
.L_x_364:
[----:B------:R-:W-:Y:S05]  /*5080*/  BSYNC B0 ;  /* 0x0000000000007941 */ /* 0x000fea0003800000 */
.L_x_363:
[----:B------:R-:W-:Y:S06]  /*5090*/  BAR.SYNC.DEFER_BLOCKING 0x1, 0x100 ;  /* 0x0044000000007b1d */ /* 0x000fec0000010000 */
[----:B------:R-:W-:Y:S01]  /*50a0*/  ULDC.64 UR4, c[0x0][0x860] ;  /* 0x0002180000047ab9 */ /* 0x000fe20000000a00 */
[----:B------:R-:W-:Y:S01]  /*50b0*/  BSSY B0, `(.L_x_365) ;  /* 0x0000017000007945 */ /* 0x000fe20003800000 */
[----:B------:R-:W-:-:S04]  /*50c0*/  UIADD3 UR9, UP0, UR9, UR4, URZ ;  /* 0x0000000409097290 */ /* 0x000fc8000ff1e03f */
[----:B------:R-:W-:Y:S02]  /*50d0*/  UIADD3.X UR12, UR12, UR5, URZ, UP0, !UPT ;  /* 0x000000050c0c7290 */ /* 0x000fe400087fe43f */
[----:B--2---:R-:W-:-:S04]  /*50e0*/  IMAD.U32 R2, RZ, RZ, UR9 ;  /* 0x00000009ff027e24 */ /* 0x004fc8000f8e00ff */
[----:B------:R-:W-:Y:S01]  /*50f0*/  IMAD.U32 R3, RZ, RZ, UR12 ;  /* 0x0000000cff037e24 */ /* 0x000fe2000f8e00ff */
        /* <DEDUP_REMOVED lines=12> */
[----:B------:R-:W-:Y:S05]  /*51c0*/  @P1 BRA `(.L_x_366) ;  /* 0x0000000000141947 */ /* 0x000fea0003800000 */
.L_x_367:
[----:B------:R-:W3:Y:S04]  /*51d0*/  LDG.E.STRONG.GPU R0, desc[UR46][R2.64] ;  /* 0x0000002e02007981 */ /* 0x000ee8000c1ef900 */
[----:B---3--:R-:W-:Y:S01]  /*51e0*/  CCTL.IVALL ;  /* 0x00000000ff00798f */ /* 0x008fe20002000000 */
[----:B------:R-:W-:Y:S05]  /*51f0*/  YIELD ;  /* 0x0000000000007946 */ /* 0x000fea0003800000 */
[----:B------:R-:W-:-:S13]  /*5200*/  ISETP.NE.AND P0, PT, R0, UR6, PT ;  /* 0x0000000600007c0c */ /* 0x000fda000bf05270 */
[----:B------:R-:W-:Y:S05]  /*5210*/  @P0 BRA `(.L_x_367) ;  /* 0xfffffffc00ec0947 */ /* 0x000fea000383ffff */
.L_x_366:
[----:B------:R-:W-:Y:S05]  /*5220*/  BSYNC B0 ;  /* 0x0000000000007941 */ /* 0x000fea0003800000 */
.L_x_365:
[----:B------:R-:W-:-:S03]  /*5230*/  UMOV UR4, 0xffffffff ;  /* 0xffffffff00047882 */ /* 0x000fc60000000000 */
[----:B------:R-:W-:Y:S05]  /*5240*/  BRA.DIV UR4, `(.L_x_368) ;  /* 0x0000003a04d87947 */ /* 0x000fea000b800000 */
[----:B------:R-:W-:Y:S01]  /*5250*/  NOP ;  /* 0x0000000000007918 */ /* 0x000fe20000000000 */
.L_x_444:
[----:B------:R-:W-:Y:S01]  /*5260*/  @!PT LDS RZ, [RZ] ;  /* 0x00000000fffff984 */ /* 0x000fe20000000800 */
[----:B------:R-:W-:Y:S01]  /*5270*/  @!PT LDS RZ, [RZ] ;  /* 0x00000000fffff984 */ /* 0x000fe20000000800 */
[----:B------:R-:W-:Y:S01]  /*5280*/  @!PT LDS RZ, [RZ] ;  /* 0x00000000fffff984 */ /* 0x000fe20000000800 */
[----:B------:R-:W-:Y:S01]  /*5290*/  @!PT LDS RZ, [RZ] ;  /* 0x00000000fffff984 */ /* 0x000fe20000000800 */
[----:B------:R3:W-:Y:S06]  /*52a0*/  MEMBAR.ALL.CTA ;  /* 0x0000000000007992 */ /* 0x0007ec0000008000 */
[----:B---3--:R-:W3:Y:S01]  /*52b0*/  FENCE.VIEW.ASYNC.S ;  /* 0x00000000000073c6 */ /* 0x008ee20000000000 */
[----:B------:R-:W-:Y:S05]  /*52c0*/  WARPSYNC.ALL ;  /* 0x0000000000007948 */ /* 0x000fea0003800000 */
[----:B------:R-:W-:Y:S01]  /*52d0*/  BSSY B0, `(.L_x_369) ;  /* 0x0000011000007945 */ /* 0x000fe20003800000 */
        /* <DEDUP_REMOVED lines=9> */
.L_x_371:
[----:B------:R-:W-:Y:S01]  /*5370*/  @P0 ELECT P2, URZ, PT ;  /* 0x00000000003f082f */ /* 0x000fe20003840000 */
[----:B------:R3:W-:-:S12]  /*5380*/  UBLKRED.G.S.ADD.F32.RN [UR4], [UR7], UR8, desc[UR10] ;  /* 0x00000a04070073bb */ /* 0x0007d800080a1408 */
[----:B------:R-:W-:Y:S02]  /*5390*/  @P2 PLOP3.LUT P0, PT, P2, PT, PT, 0x8, 0x0 ;  /* 0x000000000000281c */ /* 0x000fe4000170e170 */
[----:B------:R-:W-:-:S11]  /*53a0*/  PLOP3.LUT P2, PT, PT, PT, PT, 0x8, 0x0 ;  /* 0x000000000000781c */ /* 0x000fd60003f4e170 */
[----:B---3--:R-:W-:Y:S05]  /*53b0*/  @P0 BRA.U.ANY `(.L_x_371) ;  /* 0xfffffffd00ec0947 */ /* 0x008fea000393ffff */
[----:B------:R0:W-:Y:S01]  /*53c0*/  UTMACMDFLUSH ;  /* 0x00000000000079b7 */ /* 0x0001e20000000000 */
[----:B------:R-:W-:-:S04]  /*53d0*/  DEPBAR.LE SB0, 0x0 ;  /* 0x000080000000791a */ /* 0x000fc80000000000 */
.L_x_370:
[----:B------:R-:W-:Y:S05]  /*53e0*/  BSYNC B0 ;  /* 0x0000000000007941 */ /* 0x000fea0003800000 */
.L_x_369:
[----:B------:R-:W-:Y:S01]  /*53f0*/  NOP ;  /* 0x0000000000007918 */ /* 0x000fe20000000000 */
[----:B------:R-:W-:Y:S05]  /*5400*/  @P1 BRA `(.L_x_335) ;  /* 0x0000003400e01947 */ /* 0x000fea0003800000 */
[----:B------:R-:W-:Y:S01]  /*5410*/  IMAD.MOV.U32 R5, RZ, RZ, 0x1 ;  /* 0x00000001ff057424 */ /* 0x000fe200078e00ff */
[----:B------:R-:W-:Y:S01]  /*5420*/  @!PT LDS RZ, [RZ] ;  /* 0x00000000fffff984 */ /* 0x000fe20000000800 */
[----:B------:R-:W-:Y:S01]  /*5430*/  @!PT LDS RZ, [RZ] ;  /* 0x00000000fffff984 */ /* 0x000fe20000000800 */
[----:B------:R-:W-:Y:S01]  /*5440*/  @!PT LDS RZ, [RZ] ;  /* 0x00000000fffff984 */ /* 0x000fe20000000800 */
[----:B------:R-:W-:Y:S01]  /*5450*/  @!PT LDS RZ, [RZ] ;  /* 0x00000000fffff984 */ /* 0x000fe20000000800 */
[----:B------:R3:W-:Y:S06]  /*5460*/  MEMBAR.ALL.CTA ;  /* 0x0000000000007992 */ /* 0x0007ec0000008000 */
[----:B---3--:R-:W-:Y:S06]  /*5470*/  MEMBAR.ALL.GPU ;  /* 0x0000000000007992 */ /* 0x008fec000000a000 */
[----:B------:R-:W-:-:S00]  /*5480*/  ERRBAR ;  /* 0x00000000000079ab */ /* 0x000fc00000000000 */
[----:B------:R-:W-:Y:S06]  /*5490*/  CGAERRBAR ;  /* 0x00000000000075ab */ /* 0x000fec0000000000 */
[----:B012345:R-:W-:Y:S04]  /*54a0*/  CCTL.IVALL ;  /* 0x00000000ff00798f */ /* 0x03ffe80002000000 */
[----:B------:R3:W-:Y:S01]  /*54b0*/  REDG.E.ADD.S32.STRONG.GPU desc[UR46][R2.64], R5 ;  /* 0x000000050200798e */ /* 0x0007e2000c10e3ae */
[----:B------:R-:W-:Y:S05]  /*54c0*/  BRA `(.L_x_335) ;  /* 0x0000003400b07947 */ /* 0x000fea0003800000 */
.L_x_333:
        /* <DEDUP_REMOVED lines=13> */
[----:B------:R-:W-:Y:S01]  /*55a0*/  ULDC UR16, c[0x0][0x280] ;  /* 0x0000a00000107ab9 */ /* 0x000fe20000000800 */
[----:B------:R-:W-:Y:S01]  /*55b0*/  ULDC.64 UR10, c[0x0][0x2d8] ;  /* 0x0000b600000a7ab9 */ /* 0x000fe20000000a00 */
[----:B------:R-:W-:Y:S01]  /*55c0*/  UISETP.GE.AND UP1, UPT, UR16, 0x1, UPT ;  /* 0x000000011000788c */ /* 0x000fe2000bf26270 */
[----:B------:R-:W-:Y:S01]  /*55d0*/  ULDC UR15, c[0x0][0x288] ;  /* 0x0000a200000f7ab9 */ /* 0x000fe20000000800 */
[----:B------:R-:W-:Y:S01]  /*55e0*/  USHF.R.S32.HI UR14, URZ, 0x1f, UR7 ;  /* 0x0000001f3f0e7899 */ /* 0x000fe20008011407 */
[----:B------:R-:W-:-:S03]  /*55f0*/  ULDC.64 UR12, c[0x0][0x2e0] ;  /* 0x0000b800000c7ab9 */ /* 0x000fc60000000a00 */
[----:B------:R-:W-:Y:S02]  /*5600*/  PLOP3.LUT P1, PT, PT, PT, UP1, 0x80, 0x0 ;  /* 0x000000000000781c */ /* 0x000fe40003f2f018 */
[----:B------:R-:W-:Y:S01]  /*5610*/  ELECT P0, URZ, PT ;  /* 0x00000000003f782f */ /* 0x000fe20003800000 */
[----:B-1----:R-:W-:Y:S02]  /*5620*/  USHF.R.S32.HI UR8, URZ, 0x1f, UR9 ;  /* 0x0000001f3f087899 */ /* 0x002fe40008011409 */
[----:B------:R-:W-:Y:S02]  /*5630*/  UIMAD.WIDE.U32 UR4, UR9, UR10, URZ ;  /* 0x0000000a090472a5 */ /* 0x000fe4000f8e003f */
[----:B------:R-:W-:-:S04]  /*5640*/  UIMAD UR6, UR8, UR10, URZ ;  /* 0x0000000a080672a4 */ /* 0x000fc8000f8e023f */
[----:B------:R-:W-:Y:S02]  /*5650*/  UIMAD UR6, UR9, UR11, UR6 ;  /* 0x0000000b090672a4 */ /* 0x000fe4000f8e0206 */
[----:B------:R-:W-:Y:S02]  /*5660*/  UIMAD UR11, UR7, UR15, URZ ;  /* 0x0000000f070b72a4 */ /* 0x000fe4000f8e023f */
[----:B------:R-:W-:Y:S02]  /*5670*/  UIADD3 UR5, UR5, UR6, URZ ;  /* 0x0000000605057290 */ /* 0x000fe4000fffe03f */
[----:B------:R-:W-:Y:S02]  /*5680*/  UIMAD UR6, UR14, UR12, URZ ;  /* 0x0000000c0e0672a4 */ /* 0x000fe4000f8e023f */
[----:B------:R-:W-:Y:S02]  /*5690*/  UIADD3 UR10, UP0, UR11, UR9, URZ ;  /* 0x000000090b0a7290 */ /* 0x000fe4000ff1e03f */
[----:B------:R-:W-:-:S02]  /*56a0*/  UIMAD UR14, UR7, UR13, UR6 ;  /* 0x0000000d070e72a4 */ /* 0x000fc4000f8e0206 */
[----:B------:R-:W-:Y:S02]  /*56b0*/  UIMAD.WIDE.U32 UR6, UR7, UR12, UR4 ;  /* 0x0000000c070672a5 */ /* 0x000fe4000f8e0004 */
[----:B------:R-:W-:Y:S01]  /*56c0*/  ULEA.HI.X.SX32 UR11, UR11, UR8, 0x1, UP0 ;  /* 0x000000080b0b7291 */ /* 0x000fe200080f0e3f */
[----:B------:R-:W-:Y:S11]  /*56d0*/  @!P1 BRA `(.L_x_335) ;  /* 0x00000034002c9947 */ /* 0x000ff60003800000 */
[----:B------:R-:W1:Y:S01]  /*56e0*/  S2R R3, SR_TID.X ;  /* 0x0000000000037919 */ /* 0x000e620000002100 */
[----:B------:R-:W-:Y:S01]  /*56f0*/  UIADD3 UR4, UR16, 0x3f, URZ ;  /* 0x0000003f10047890 */ /* 0x000fe2000fffe03f */
[----:B------:R-:W2:Y:S01]  /*5700*/  S2UR UR27, SR_CTAID.X ;  /* 0x00000000001b79c3 */ /* 0x000ea20000002500 */
[----:B------:R-:W-:Y:S02]  /*5710*/  UISETP.GE.AND UP0, UPT, UR16, 0x41, UPT ;  /* 0x000000411000788c */ /* 0x000fe4000bf06270 */
[----:B------:R-:W-:Y:S02]  /*5720*/  USHF.R.S32.HI UR5, URZ, 0x1f, UR4 ;  /* 0x0000001f3f057899 */ /* 0x000fe40008011404 */
[----:B------:R-:W-:Y:S02]  /*5730*/  UIADD3 UR14, UR7, UR14, URZ ;  /* 0x0000000e070e7290 */ /* 0x000fe4000fffe03f */
[----:B------:R-:W-:Y:S01]  /*5740*/  ULEA.HI UR5, UR5, UR4, URZ, 0x6 ;  /* 0x0000000405057291 */ /* 0x000fe2000f8f303f */
[----:B------:R-:W-:-:S02]  /*5750*/  PLOP3.LUT P1, PT, PT, PT, UP0, 0x80, 0x0 ;  /* 0x000000000000781c */ /* 0x000fc40003f2f008 */
[----:B------:R-:W-:Y:S01]  /*5760*/  ULDC UR4, c[0x0][0x760] ;  /* 0x0001d80000047ab9 */ /* 0x000fe20000000800 */
[----:B------:R-:W-:Y:S02]  /*5770*/  USHF.R.S32.HI UR5, URZ, 0x6, UR5 ;  /* 0x000000063f057899 */ /* 0x000fe40008011405 */
        /* <DEDUP_REMOVED lines=19> */
.L_x_398:
        /* <DEDUP_REMOVED lines=17> */
.L_x_376:
[----:B------:R-:W2:Y:S04]  /*59c0*/  LDG.E.STRONG.GPU R4, desc[UR46][R2.64] ;  /* 0x0000002e02047981 */ /* 0x000ea8000c1ef900 */
[----:B--2---:R-:W-:Y:S01]  /*59d0*/  CCTL.IVALL ;  /* 0x00000000ff00798f */ /* 0x004fe20002000000 */
[----:B------:R-:W-:Y:S05]  /*59e0*/  YIELD ;  /* 0x0000000000007946 */ /* 0x000fea0003800000 */
[----:B------:R-:W-:-:S13]  /*59f0*/  ISETP.NE.AND P3, PT, R4, UR27, PT ;  /* 0x0000001b04007c0c */ /* 0x000fda000bf65270 */
[----:B------:R-:W-:Y:S05]  /*5a00*/  @P3 BRA `(.L_x_376) ;  /* 0xfffffffc00ec3947 */ /* 0x000fea000383ffff */
.L_x_375:
[----:B------:R-:W-:Y:S05]  /*5a10*/  BSYNC B0 ;  /* 0x0000000000007941 */ /* 0x000fea0003800000 */
.L_x_374:
[----:B------:R-:W-:-:S03]  /*5a20*/  UMOV UR16, 0xffffffff ;  /* 0xffffffff00107882 */ /* 0x000fc60000000000 */
[----:B------:R-:W-:Y:S05]  /*5a30*/  BRA.DIV UR16, `(.L_x_377) ;  /* 0x0000003210f87947 */ /* 0x000fea000b800000 */
[----:B------:R-:W-:Y:S01]  /*5a40*/  NOP ;  /* 0x0000000000007918 */ /* 0x000fe20000000000 */
.L_x_447:
        /* <DEDUP_REMOVED lines=19> */
.L_x_379:
[----:B------:R-:W-:Y:S05]  /*5b80*/  BSYNC B0 ;  /* 0x0000000000007941 */ /* 0x000fea0003800000 */
.L_x_378:
        /* <DEDUP_REMOVED lines=13> */
.L_x_381:
[----:B------:R-:W-:Y:S05]  /*5c60*/  BSYNC B0 ;  /* 0x0000000000007941 */ /* 0x000fea0003800000 */
.L_x_380:
[----:B------:R-:W-:Y:S06]  /*5c70*/  BAR.ARV 0xa, 0xa0 ;  /* 0x0282800000007b1d */ /* 0x000fec0000002000 */
[----:B------:R-:W-:Y:S04]  /*5c80*/  BSSY B0, `(.L_x_382) ;  /* 0x0000003000007945 */ /* 0x000fe80003800000 */
[----:B------:R-:W-:Y:S05]  /*5c90*/  @!P0 BRA `(.L_x_383) ;  /* 0x0000000000048947 */ /* 0x000fea0003800000 */
[----:B------:R-:W-:-:S04]  /*5ca0*/  DEPBAR.LE SB0, 0x0 ;  /* 0x000080000000791a */ /* 0x000fc80000000000 */
.L_x_383:
[----:B------:R-:W-:Y:S05]  /*5cb0*/  BSYNC B0 ;  /* 0x0000000000007941 */ /* 0x000fea0003800000 */
.L_x_382:
        /* <DEDUP_REMOVED lines=19> */
.L_x_385:
[----:B------:R-:W-:Y:S05]  /*5df0*/  BSYNC B0 ;  /* 0x0000000000007941 */ /* 0x000fea0003800000 */
.L_x_384:
[----:B------:R-:W-:Y:S01]  /*5e00*/  UIADD3 UR19, UR15, UR19, URZ ;  /* 0x000000130f137290 */ /* 0x000fe2000fffe03f */
[----:B------:R-:W-:Y:S03]  /*5e10*/  BSSY B0, `(.L_x_386) ;  /* 0x000000d000007945 */ /* 0x000fe60003800000 */
[----:B------:R-:W-:-:S04]  /*5e20*/  UIADD3 UR16, UP0, UR19, UR10, URZ ;  /* 0x0000000a13107290 */ /* 0x000fc8000ff1e03f */
[----:B------:R-:W-:Y:S02]  /*5e30*/  ULEA.HI.X.SX32 UR19, UR19, UR11, 0x1, UP0 ;  /* 0x0000000b13137291 */ /* 0x000fe400080f0e3f */
[----:B------:R-:W-:-:S04]  /*5e40*/  ULEA UR8, UP0, UR16, UR8, 0x2 ;  /* 0x0000000810087291 */ /* 0x000fc8000f80103f */
[----:B------:R-:W-:Y:S02]  /*5e50*/  ULEA.HI.X UR19, UR16, UR9, UR19, 0x2, UP0 ;  /* 0x0000000910137291 */ /* 0x000fe400080f1413 */
[----:B-1----:R-:W-:-:S04]  /*5e60*/  IMAD.U32 R2, RZ, RZ, UR8 ;  /* 0x00000008ff027e24 */ /* 0x002fc8000f8e00ff */
[----:B------:R-:W-:Y:S01]  /*5e70*/  IMAD.U32 R3, RZ, RZ, UR19 ;  /* 0x00000013ff037e24 */ /* 0x000fe2000f8e00ff */
[----:B------:R-:W-:Y:S06]  /*5e80*/  @P1 BRA `(.L_x_387) ;  /* 0x0000000000141947 */ /* 0x000fec0003800000 */
.L_x_388:
[----:B------:R-:W2:Y:S04]  /*5e90*/  LDG.E.STRONG.GPU R4, desc[UR46][R2.64] ;  /* 0x0000002e02047981 */ /* 0x000ea8000c1ef900 */
[----:B--2---:R-:W-:Y:S01]  /*5ea0*/  CCTL.IVALL ;  /* 0x00000000ff00798f */ /* 0x004fe20002000000 */
[----:B------:R-:W-:Y:S05]  /*5eb0*/  YIELD ;  /* 0x0000000000007946 */ /* 0x000fea0003800000 */
[----:B------:R-:W-:-:S13]  /*5ec0*/  ISETP.NE.AND P3, PT, R4, UR27, PT ;  /* 0x0000001b04007c0c */ /* 0x000fda000bf65270 */
[----:B------:R-:W-:Y:S05]  /*5ed0*/  @P3 BRA `(.L_x_388) ;  /* 0xfffffffc00ec3947 */ /* 0x000fea000383ffff */
.L_x_387:
[----:B------:R-:W-:Y:S05]  /*5ee0*/  BSYNC B0 ;  /* 0x0000000000007941 */ /* 0x000fea0003800000 */
.L_x_386:
[----:B------:R-:W-:-:S03]  /*5ef0*/  UMOV UR8, 0xffffffff ;  /* 0xffffffff00087882 */ /* 0x000fc60000000000 */
[----:B------:R-:W-:Y:S05]  /*5f00*/  BRA.DIV UR8, `(.L_x_389) ;  /* 0x0000002e08e07947 */ /* 0x000fea000b800000 */
[----:B------:R-:W-:Y:S01]  /*5f10*/  NOP ;  /* 0x0000000000007918 */ /* 0x000fe20000000000 */
.L_x_450:
        /* <DEDUP_REMOVED lines=13> */
.L_x_391:
[----:B------:R-:W-:Y:S05]  /*5ff0*/  BSYNC B0 ;  /* 0x0000000000007941 */ /* 0x000fea0003800000 */
.L_x_390:
        /* <DEDUP_REMOVED lines=13> */
.L_x_393:
[----:B------:R-:W-:Y:S05]  /*60d0*/  BSYNC B0 ;  /* 0x0000000000007941 */ /* 0x000fea0003800000 */
.L_x_392:
[----:B------:R-:W-:Y:S06]  /*60e0*/  BAR.ARV 0xa, 0xa0 ;  /* 0x0282800000007b1d */ /* 0x000fec0000002000 */
[----:B------:R-:W-:Y:S04]  /*60f0*/  BSSY B0, `(.L_x_394) ;  /* 0x0000003000007945 */ /* 0x000fe80003800000 */
[----:B------:R-:W-:Y:S05]  /*6100*/  @!P0 BRA `(.L_x_395) ;  /* 0x0000000000048947 */ /* 0x000fea0003800000 */
[----:B------:R-:W-:-:S04]  /*6110*/  DEPBAR.LE SB0, 0x0 ;  /* 0x000080000000791a */ /* 0x000fc80000000000 */
.L_x_395:
[----:B------:R-:W-:Y:S05]  /*6120*/  BSYNC B0 ;  /* 0x0000000000007941 */ /* 0x000fea0003800000 */
.L_x_394:
        /* <DEDUP_REMOVED lines=19> */
.L_x_397:
[----:B------:R-:W-:Y:S05]  /*6260*/  BSYNC B0 ;  /* 0x0000000000007941 */ /* 0x000fea0003800000 */
.L_x_396:
[----:B------:R-:W-:Y:S02]  /*6270*/  UIADD3 UR4, UR4, 0x2, URZ ;  /* 0x0000000204047890 */ /* 0x000fe4000fffe03f */
[----:B------:R-:W-:Y:S01]  /*6280*/  UIADD3 UR5, UR5, 0x1, URZ ;  /* 0x0000000105057890 */ /* 0x000fe2000fffe03f */
[----:B------:R-:W-:Y:S11]  /*6290*/  @P2 BRA `(.L_x_398) ;  /* 0xfffffff400842947 */ /* 0x000ff6000383ffff */
.L_x_373:
[----:B------:R-:W-:-:S13]  /*62a0*/  ISETP.NE.AND P1, PT, RZ, UR33, PT ;  /* 0x00000021ff007c0c */ /* 0x000fda000bf25270 */
[----:B------:R-:W-:Y:S05]  /*62b0*/  @!P1 BRA `(.L_x_335) ;  /* 0x0000002800349947 */ /* 0x000fea0003800000 */
        /* <DEDUP_REMOVED lines=11> */
.L_x_401:
[----:B------:R-:W2:Y:S04]  /*6370*/  LDG.E.STRONG.GPU R0, desc[UR46][R2.64] ;  /* 0x0000002e02007981 */ /* 0x000ea8000c1ef900 */
[----:B--2---:R-:W-:Y:S01]  /*6380*/  CCTL.IVALL ;  /* 0x00000000ff00798f */ /* 0x004fe20002000000 */
[----:B------:R-:W-:Y:S05]  /*6390*/  YIELD ;  /* 0x0000000000007946 */ /* 0x000fea0003800000 */
[----:B------:R-:W-:-:S13]  /*63a0*/  ISETP.NE.AND P2, PT, R0, UR27, PT ;  /* 0x0000001b00007c0c */ /* 0x000fda000bf45270 */
[----:B------:R-:W-:Y:S05]  /*63b0*/  @P2 BRA `(.L_x_401) ;  /* 0xfffffffc00ec2947 */ /* 0x000fea000383ffff */
.L_x_400:
[----:B------:R-:W-:Y:S05]  /*63c0*/  BSYNC B0 ;  /* 0x0000000000007941 */ /* 0x000fea0003800000 */
.L_x_399:
[----:B------:R-:W-:-:S03]  /*63d0*/  UMOV UR5, 0xffffffff ;  /* 0xffffffff00057882 */ /* 0x000fc60000000000 */
[----:B------:R-:W-:Y:S05]  /*63e0*/  BRA.DIV UR5, `(.L_x_402) ;  /* 0x0000002a05c47947 */ /* 0x000fea000b800000 */
[----:B------:R-:W-:Y:S01]  /*63f0*/  NOP ;  /* 0x0000000000007918 */ /* 0x000fe20000000000 */
.L_x_453:
        /* <DEDUP_REMOVED lines=22> */
.L_x_404:
[----:B------:R-:W-:Y:S05]  /*6560*/  BSYNC B0 ;  /* 0x0000000000007941 */ /* 0x000fea0003800000 */
.L_x_403:
        /* <DEDUP_REMOVED lines=20> */
.L_x_406:
[----:B------:R-:W-:Y:S05]  /*66b0*/  BSYNC B0 ;  /* 0x0000000000007941 */ /* 0x000fea0003800000 */
.L_x_405:
[----:B------:R-:W-:Y:S06]  /*66c0*/  BAR.ARV 0xa, 0xa0 ;  /* 0x0282800000007b1d */ /* 0x000fec0000002000 */
[----:B------:R-:W-:Y:S04]  /*66d0*/  BSSY B0, `(.L_x_407) ;  /* 0x0000003000007945 */ /* 0x000fe80003800000 */
[----:B------:R-:W-:Y:S05]  /*66e0*/  @!P0 BRA `(.L_x_408) ;  /* 0x0000000000048947 */ /* 0x000fea0003800000 */
[----:B------:R-:W-:-:S04]  /*66f0*/  DEPBAR.LE SB0, 0x0 ;  /* 0x000080000000791a */ /* 0x000fc80000000000 */
.L_x_408:
[----:B------:R-:W-:Y:S05]  /*6700*/  BSYNC B0 ;  /* 0x0000000000007941 */ /* 0x000fea0003800000 */
.L_x_407:
[----:B------:R-:W-:Y:S06]  /*6710*/  BAR.ARV 0xb, 0xa0 ;  /* 0x02c2800000007b1d */ /* 0x000fec0000002000 */
[----:B------:R-:W-:Y:S01]  /*6720*/  NOP ;  /* 0x0000000000007918 */ /* 0x000fe20000000000 */
        /* <DEDUP_REMOVED lines=15> */
[----:B--2---:R4:W-:Y:S01]  /*6820*/  @P0 REDG.E.ADD.S32.STRONG.GPU desc[UR46][R2.64], R5 ;  /* 0x000000050200098e */ /* 0x0049e2000c10e3ae */
[----:B------:R-:W-:Y:S05]  /*6830*/  BRA `(.L_x_335) ;  /* 0x0000002000d47947 */ /* 0x000fea0003800000 */
.L_x_372:
        /* <DEDUP_REMOVED lines=48> */
.L_x_454:
        /* <DEDUP_REMOVED lines=14> */
.L_x_412:
        /* <DEDUP_REMOVED lines=23> */
[----:B------:R-:W-:Y:S01]  /*6d90*/  MOV R14, UR47 ;  /* 0x0000002f000e7c02 */ /* 0x000fe20008000f00 */
[----:B--2---:R-:W-:Y:S01]  /*6da0*/  IMAD.MOV.U32 R10, RZ, RZ, R6 ;  /* 0x000000ffff0a7224 */ /* 0x004fe200078e0006 */
[----:B------:R-:W-:Y:S01]  /*6db0*/  UIADD3 UR44, UR8, 0x1e000, URZ ;  /* 0x0001e000082c7890 */ /* 0x000fe2000fffe03f */
[----:B------:R-:W-:Y:S01]  /*6dc0*/  IMAD.MOV.U32 R11, RZ, RZ, R7 ;  /* 0x000000ffff0b7224 */ /* 0x000fe200078e0007 */
[----:B------:R-:W-:Y:S01]  /*6dd0*/  UMOV UR33, UR25 ;  /* 0x0000001900217c82 */ /* 0x000fe20008000000 */
[----:B------:R-:W-:Y:S01]  /*6de0*/  UMOV UR17, UR25 ;  /* 0x0000001900117c82 */ /* 0x000fe20008000000 */
[----:B------:R-:W-:Y:S01]  /*6df0*/  IADD3 R2, P1, R10, 0x2f0, RZ ;  /* 0x000002f00a027810 */ /* 0x000fe20007f3e0ff */
[----:B------:R-:W-:Y:S01]  /*6e00*/  UIADD3 UR9, UR8, 0x26800, URZ ;  /* 0x0002680008097890 */ /* 0x000fe2000fffe03f */
[----:B------:R-:W-:Y:S01]  /*6e10*/  MOV R15, UR46 ;  /* 0x0000002e000f7c02 */ /* 0x000fe20008000f00 */
[----:B------:R-:W-:Y:S01]  /*6e20*/  UMOV UR45, UR25 ;  /* 0x00000019002d7c82 */ /* 0x000fe20008000000 */
        /* <DEDUP_REMOVED lines=11> */
[----:B------:R-:W-:Y:S01]  /*6ee0*/  R2UR UR47, R14 ;  /* 0x000000000e2f72ca */ /* 0x000fe200000e0000 */
[----:B------:R-:W-:Y:S01]  /*6ef0*/  UIADD3 UR48, UR8, 0x4000, URZ ;  /* 0x0000400008307890 */ /* 0x000fe2000fffe03f */
[----:B------:R-:W-:Y:S01]  /*6f00*/  R2UR UR31, R2 ;  /* 0x00000000021f72ca */ /* 0x000fe200000e0000 */
[--C-:B------:R-:W-:Y:S01]  /*6f10*/  IMAD.X R2, RZ, RZ, R11.reuse, P2 ;  /* 0x000000ffff027224 */ /* 0x100fe200010e060b */
[----:B------:R-:W-:Y:S01]  /*6f20*/  UMOV UR58, 0x30 ;  /* 0x00000030003a7882 */ /* 0x000fe20000000000 */
[----:B------:R-:W-:Y:S01]  /*6f30*/  UMOV UR60, UR12 ;  /* 0x0000000c003c7c82 */ /* 0x000fe20008000000 */
[----:B------:R-:W-:Y:S01]  /*6f40*/  UMOV UR59, UR11 ;  /* 0x0000000b003b7c82 */ /* 0x000fe20008000000 */
[----:B------:R-:W-:Y:S01]  /*6f50*/  UMOV UR57, UR9 ;  /* 0x0000000900397c82 */ /* 0x000fe20008000000 */
[----:B------:R-:W-:Y:S01]  /*6f60*/  R2UR UR23, R2 ;  /* 0x00000000021772ca */ /* 0x000fe200000e0000 */
[----:B------:R-:W-:Y:S01]  /*6f70*/  UMOV UR50, 0x40 ;  /* 0x0000004000327882 */ /* 0x000fe20000000000 */
[----:B------:R-:W-:Y:S01]  /*6f80*/  IADD3 R2, P1, R10, 0xf0, RZ ;  /* 0x000000f00a027810 */ /* 0x000fe20007f3e0ff */
[----:B------:R-:W-:Y:S01]  /*6f90*/  UMOV UR52, UR12 ;  /* 0x0000000c00347c82 */ /* 0x000fe20008000000 */
[----:B------:R-:W-:Y:S01]  /*6fa0*/  UMOV UR51, UR11 ;  /* 0x0000000b00337c82 */ /* 0x000fe20008000000 */
[----:B------:R-:W-:Y:S01]  /*6fb0*/  UMOV UR49, UR9 ;  /* 0x0000000900317c82 */ /* 0x000fe20008000000 */
[----:B------:R-:W-:Y:S01]  /*6fc0*/  R2UR UR40, R2 ;  /* 0x00000000022872ca */ /* 0x000fe200000e0000 */
[----:B-1----:R-:W-:Y:S01]  /*6fd0*/  IMAD.X R3, RZ, RZ, R11, P1 ;  /* 0x000000ffff037224 */ /* 0x002fe200008e060b */
[----:B------:R-:W-:-:S04]  /*6fe0*/  R2UR UR46, R15 ;  /* 0x000000000f2e72ca */ /* 0x000fc800000e0000 */
        /* <DEDUP_REMOVED lines=21> */
[----:B------:R-:W-:Y:S01]  /*7140*/  MOV R16, UR45 ;  /* 0x0000002d00107c02 */ /* 0x000fe20008000f00 */
        /* <DEDUP_REMOVED lines=8> */
[----:B------:R-:W-:Y:S01]  /*71d0*/  MOV R17, UR44 ;  /* 0x0000002c00117c02 */ /* 0x000fe20008000f00 */
[----:B------:R-:W-:Y:S01]  /*71e0*/  UMOV UR42, 0x50 ;  /* 0x00000050002a7882 */ /* 0x000fe20000000000 */
[----:B------:R-:W-:Y:S01]  /*71f0*/  UMOV UR43, UR11 ;  /* 0x0000000b002b7c82 */ /* 0x000fe20008000000 */
[----:B------:R-:W-:Y:S01]  /*7200*/  MOV R18, UR42 ;  /* 0x0000002a00127c02 */ /* 0x000fe20008000f00 */
[----:B------:R-:W-:Y:S01]  /*7210*/  UMOV UR42, 0x20 ;  /* 0x00000020002a7882 */ /* 0x000fe20000000000 */
[----:B------:R-:W-:Y:S01]  /*7220*/  UMOV UR41, UR9 ;  /* 0x0000000900297c82 */ /* 0x000fe20008000000 */
[----:B------:R2:W-:Y:S01]  /*7230*/  UTMALDG.4D [UR16], [UR30], desc[UR54] ;  /* 0x000036101e0075b4 */ /* 0x0005e20008019000 */
[----:B------:R-:W-:Y:S01]  /*7240*/  IMAD.MOV.U32 R5, RZ, RZ, RZ ;  /* 0x000000ffff057224 */ /* 0x000fe200078e00ff */
[----:B------:R3:W-:Y:S01]  /*7250*/  UTMALDG.4D [UR40], [UR30], desc[UR54] ;  /* 0x000036281e0075b4 */ /* 0x0007e20008019000 */
[----:B------:R4:W-:Y:S01]  /*7260*/  UTMALDG.4D [UR56], [UR30], desc[UR54] ;  /* 0x000036381e0075b4 */ /* 0x0009e20008019000 */
[----:B-1----:R-:W-:Y:S01]  /*7270*/  UMOV UR10, 0x40 ;  /* 0x00000040000a7882 */ /* 0x002fe20000000000 */
[----:B------:R4:W-:Y:S01]  /*7280*/  UTMALDG.4D [UR48], [UR30], desc[UR54] ;  /* 0x000036301e0075b4 */ /* 0x0009e20008019000 */
        /* <DEDUP_REMOVED lines=15> */
[----:B------:R4:W-:Y:S10]  /*7380*/  UTMALDG.4D [UR8], [UR22], desc[UR54] ;  /* 0x00003608160075b4 */ /* 0x0009f40008019000 */
        /* <DEDUP_REMOVED lines=17> */
.L_x_423:
[----:B------:R-:W-:-:S04]  /*74a0*/  SHF.L.U32 R20, R9, 0x1f, RZ ;  /* 0x0000001f09147819 */ /* 0x000fc800000006ff */
[----:B-1----:R-:W1:Y:S02]  /*74b0*/  SYNCS.PHASECHK.TRANS64.TRYWAIT P1, [R0+URZ+0x26840], R20 ;  /* 0x02684014000075a7 */ /* 0x002e64000802017f */
[----:B-123--:R-:W-:Y:S05]  /*74c0*/  @!P1 BRA `(.L_x_415) ;  /* 0x0000001800bc9947 */ /* 0x00efea0003800000 */
.L_x_455:
[----:B------:R-:W-:Y:S05]  /*74d0*/  @P0 BRA `(.L_x_416) ;  /* 0x0000000000140947 */ /* 0x000fea0003800000 */
[----:B------:R-:W-:Y:S01]  /*74e0*/  ISETP.NE.AND P1, PT, R13, RZ, PT ;  /* 0x000000ff0d00720c */ /* 0x000fe20003f25270 */
[----:B------:R-:W-:-:S04]  /*74f0*/  IMAD.MOV.U32 R3, RZ, RZ, 0x3100 ;  /* 0x00003100ff037424 */ /* 0x000fc800078e00ff */
[----:B------:R2:W-:Y:S08]  /*7500*/  SYNCS.ARRIVE.TRANS64 RZ, [R0+URZ+0x26830], R3 ;  /* 0x0268300300ff79a7 */ /* 0x0005f0000800003f */
[----:B------:R-:W-:Y:S05]  /*7510*/  @!P1 BRA `(.L_x_416) ;  /* 0x0000000000049947 */ /* 0x000fea0003800000 */
[----:B------:R-:W-:Y:S01]  /*7520*/  BPT.TRAP 0x1 ;  /* 0x000000040000795c */ /* 0x000fe20000300000 */
.L_x_416:
        /* <DEDUP_REMOVED lines=42> */
.L_x_456:
[----:B------:R-:W-:Y:S05]  /*77d0*/  @P0 BRA `(.L_x_418) ;  /* 0x0000000000140947 */ /* 0x000fea0003800000 */
[----:B------:R-:W-:Y:S01]  /*77e0*/  ISETP.NE.AND P1, PT, R13, RZ, PT ;  /* 0x000000ff0d00720c */ /* 0x000fe20003f25270 */
[----:B------:R-:W-:-:S04]  /*77f0*/  IMAD.MOV.U32 R3, RZ, RZ, 0x3100 ;  /* 0x00003100ff037424 */ /* 0x000fc800078e00ff */
[----:B------:R3:W-:Y:S08]  /*7800*/  SYNCS.ARRIVE.TRANS64 RZ, [R0+URZ+0x26818], R3 ;  /* 0x0268180300ff79a7 */ /* 0x0007f0000800003f */
[----:B------:R-:W-:Y:S05]  /*7810*/  @!P1 BRA `(.L_x_418) ;  /* 0x0000000000049947 */ /* 0x000fea0003800000 */
[----:B------:R-:W-:Y:S01]  /*7820*/  BPT.TRAP 0x1 ;  /* 0x000000040000795c */ /* 0x000fe20000300000 */
.L_x_418:
        /* <DEDUP_REMOVED lines=34> */
.L_x_457:
[----:B-123--:R-:W-:Y:S01]  /*7a50*/  SHF.R.S32.HI R20, RZ, 0x1f, R19 ;  /* 0x0000001fff147819 */ /* 0x00efe20000011413 */
[----:B------:R-:W-:Y:S06]  /*7a60*/  @P0 BRA `(.L_x_420) ;  /* 0x0000000000140947 */ /* 0x000fec0003800000 */
[----:B------:R-:W-:Y:S01]  /*7a70*/  ISETP.NE.AND P1, PT, R13, RZ, PT ;  /* 0x000000ff0d00720c */ /* 0x000fe20003f25270 */
[----:B------:R-:W-:-:S04]  /*7a80*/  IMAD.MOV.U32 R21, RZ, RZ, 0x3100 ;  /* 0x00003100ff157424 */ /* 0x000fc800078e00ff */
[----:B------:R1:W-:Y:S08]  /*7a90*/  SYNCS.ARRIVE.TRANS64 RZ, [R0+URZ+0x26838], R21 ;  /* 0x0268381500ff79a7 */ /* 0x0003f0000800003f */
[----:B------:R-:W-:Y:S05]  /*7aa0*/  @!P1 BRA `(.L_x_420) ;  /* 0x0000000000049947 */ /* 0x000fea0003800000 */
[----:B------:R-:W-:Y:S01]  /*7ab0*/  BPT.TRAP 0x1 ;  /* 0x000000040000795c */ /* 0x000fe20000300000 */
.L_x_420:
        /* <DEDUP_REMOVED lines=38> */
.L_x_459:
[----:B------:R-:W-:Y:S05]  /*7d20*/  @P0 BRA `(.L_x_422) ;  /* 0x0000000000140947 */ /* 0x000fea0003800000 */
[----:B------:R-:W-:Y:S01]  /*7d30*/  ISETP.NE.AND P1, PT, R13, RZ, PT ;  /* 0x000000ff0d00720c */ /* 0x000fe20003f25270 */
[----:B--2---:R-:W-:-:S04]  /*7d40*/  IMAD.MOV.U32 R5, RZ, RZ, 0x3100 ;  /* 0x00003100ff057424 */ /* 0x004fc800078e00ff */
[----:B------:R3:W-:Y:S08]  /*7d50*/  SYNCS.ARRIVE.TRANS64 RZ, [R0+URZ+0x26810], R5 ;  /* 0x0268100500ff79a7 */ /* 0x0007f0000800003f */
[----:B------:R-:W-:Y:S05]  /*7d60*/  @!P1 BRA `(.L_x_422) ;  /* 0x0000000000049947 */ /* 0x000fea0003800000 */
[----:B------:R-:W-:Y:S01]  /*7d70*/  BPT.TRAP 0x1 ;  /* 0x000000040000795c */ /* 0x000fe20000300000 */
.L_x_422:
        /* <DEDUP_REMOVED lines=36> */
.L_x_414:
[----:B------:R-:W-:-:S13]  /*7fc0*/  ISETP.NE.AND P1, PT, R17, RZ, PT ;  /* 0x000000ff1100720c */ /* 0x000fda0003f25270 */
[----:B------:R-:W-:Y:S05]  /*7fd0*/  @!P1 BRA `(.L_x_413) ;  /* 0x0000000400609947 */ /* 0x000fea0003800000 */
[----:B------:R-:W-:-:S04]  /*7fe0*/  SHF.L.U32 R7, R9, 0x1f, RZ ;  /* 0x0000001f09077819 */ /* 0x000fc800000006ff */
[----:B------:R-:W2:Y:S02]  /*7ff0*/  SYNCS.PHASECHK.TRANS64.TRYWAIT P1, [R0+URZ+0x26840], R7 ;  /* 0x02684007000075a7 */ /* 0x000ea4000802017f */
[----:B--2---:R-:W-:Y:S05]  /*8000*/  @!P1 BRA `(.L_x_424) ;  /* 0x0000001000409947 */ /* 0x004fea0003800000 */
.L_x_460:
[----:B------:R-:W-:Y:S05]  /*8010*/  @P0 BRA `(.L_x_425) ;  /* 0x0000000000140947 */ /* 0x000fea0003800000 */
[----:B------:R-:W-:Y:S01]  /*8020*/  ISETP.NE.AND P1, PT, R13, RZ, PT ;  /* 0x000000ff0d00720c */ /* 0x000fe20003f25270 */
[----:B------:R-:W-:-:S04]  /*8030*/  IMAD.MOV.U32 R5, RZ, RZ, 0x3100 ;  /* 0x00003100ff057424 */ /* 0x000fc800078e00ff */
[----:B------:R3:W-:Y:S08]  /*8040*/  SYNCS.ARRIVE.TRANS64 RZ, [R0+URZ+0x26830], R5 ;  /* 0x0268300500ff79a7 */ /* 0x0007f0000800003f */
[----:B------:R-:W-:Y:S05]  /*8050*/  @!P1 BRA `(.L_x_425) ;  /* 0x0000000000049947 */ /* 0x000fea0003800000 */
[----:B------:R-:W-:Y:S01]  /*8060*/  BPT.TRAP 0x1 ;  /* 0x000000040000795c */ /* 0x000fe20000300000 */
.L_x_425:
        /* <DEDUP_REMOVED lines=40> */
.L_x_461:
[----:B------:R-:W-:Y:S05]  /*82f0*/  @P0 BRA `(.L_x_427) ;  /* 0x0000000000140947 */ /* 0x000fea0003800000 */
[----:B------:R-:W-:Y:S01]  /*8300*/  ISETP.NE.AND P0, PT, R13, RZ, PT ;  /* 0x000000ff0d00720c */ /* 0x000fe20003f05270 */
[----:B------:R-:W-:-:S04]  /*8310*/  IMAD.MOV.U32 R5, RZ, RZ, 0x3100 ;  /* 0x00003100ff057424 */ /* 0x000fc800078e00ff */
[----:B------:R4:W-:Y:S08]  /*8320*/  SYNCS.ARRIVE.TRANS64 RZ, [R0+URZ+0x26818], R5 ;  /* 0x0268180500ff79a7 */ /* 0x0009f0000800003f */
[----:B------:R-:W-:Y:S05]  /*8330*/  @!P0 BRA `(.L_x_427) ;  /* 0x0000000000048947 */ /* 0x000fea0003800000 */
[----:B------:R-:W-:Y:S01]  /*8340*/  BPT.TRAP 0x1 ;  /* 0x000000040000795c */ /* 0x000fe20000300000 */
.L_x_427:
        /* <DEDUP_REMOVED lines=33> */
.L_x_413:
[----:B------:R-:W4:Y:S01]  /*8560*/  S2R R2, SR_TID.X ;  /* 0x0000000000027919 */ /* 0x000f220000002100 */
[----:B------:R-:W-:Y:S01]  /*8570*/  IMAD R3, R12, 0x8, R0 ;  /* 0x000000080c037824 */ /* 0x000fe200078e0200 */
[----:B----4-:R-:W-:Y:S02]  /*8580*/  LOP3.LUT R4, R2, 0x7f, RZ, 0xc0, !PT ;  /* 0x0000007f02047812 */ /* 0x010fe400078ec0ff */
[----:B------:R-:W-:Y:S02]  /*8590*/  SHF.L.U32 R2, R9, 0x1f, RZ ;  /* 0x0000001f09027819 */ /* 0x000fe400000006ff */
[----:B------:R-:W-:Y:S02]  /*85a0*/  ISETP.NE.AND P1, PT, R4, RZ, PT ;  /* 0x000000ff0400720c */ /* 0x000fe40003f25270 */
[----:B------:R-:W4:Y:S02]  /*85b0*/  SYNCS.PHASECHK.TRANS64.TRYWAIT P0, [R3+URZ+0x26840], R2 ;  /* 0x02684002030075a7 */ /* 0x000f24000800017f */
[----:B----4-:R-:W-:Y:S09]  /*85c0*/  @!P0 BRA `(.L_x_428) ;  /* 0x0000000800f88947 */ /* 0x010ff20003800000 */
.L_x_462:
[----:B------:R-:W-:Y:S05]  /*85d0*/  @P1 BRA `(.L_x_429) ;  /* 0x0000000000181947 */ /* 0x000fea0003800000 */
[----:B------:R-:W5:Y:S01]  /*85e0*/  S2R R4, SR_TID.X ;  /* 0x0000000000047919 */ /* 0x000f620000002100 */
[----:B----4-:R-:W-:-:S04]  /*85f0*/  IMAD.MOV.U32 R2, RZ, RZ, 0x3100 ;  /* 0x00003100ff027424 */ /* 0x010fc800078e00ff */
[----:B------:R4:W-:Y:S01]  /*8600*/  SYNCS.ARRIVE.TRANS64 RZ, [R3+URZ+0x26830], R2 ;  /* 0x0268300203ff79a7 */ /* 0x0009e2000800003f */
[----:B-----5:R-:W-:-:S13]  /*8610*/  LOP3.LUT P0, RZ, R4, 0x1f, RZ, 0xc0, !PT ;  /* 0x0000001f04ff7812 */ /* 0x020fda000780c0ff */
[----:B----4-:R-:W-:Y:S05]  /*8620*/  @!P0 BRA `(.L_x_429) ;  /* 0x0000000000048947 */ /* 0x010fea0003800000 */
[----:B------:R-:W-:Y:S01]  /*8630*/  BPT.TRAP 0x1 ;  /* 0x000000040000795c */ /* 0x000fe20000300000 */
.L_x_429:
        /* <DEDUP_REMOVED lines=47> */
.L_x_410:
[----:B------:R-:W-:Y:S05]  /*8930*/  BSYNC B0 ;  /* 0x0000000000007941 */ /* 0x000fea0003800000 */
.L_x_409:
[----:B------:R-:W-:-:S03]  /*8940*/  UMOV UR5, 0xffffffff ;  /* 0xffffffff00057882 */ /* 0x000fc60000000000 */
[----:B------:R-:W-:Y:S05]  /*8950*/  BRA.DIV UR5, `(.L_x_430) ;  /* 0x0000000a05287947 */ /* 0x000fea000b800000 */
[----:B------:R-:W-:-:S13]  /*8960*/  ELECT P0, URZ, PT ;  /* 0x00000000003f782f */ /* 0x000fda0003800000 */
.L_x_465:
[----:B------:R-:W-:Y:S05]  /*8970*/  @!P0 BRA `(.L_x_335) ;  /* 0x0000000000848947 */ /* 0x000fea0003800000 */
[----:B------:R-:W-:-:S06]  /*8980*/  ULOP3.LUT UR5, UR38, 0x2, URZ, 0xfc, !UPT ;  /* 0x0000000226057892 */ /* 0x000fcc000f8efc3f */
[----:B------:R-:W-:-:S05]  /*8990*/  IMAD.U32 R2, RZ, RZ, UR5 ;  /* 0x00000005ff027e24 */ /* 0x000fca000f8e00ff */
[----:B------:R-:W-:-:S13]  /*89a0*/  ISETP.NE.AND P0, PT, R2, 0x3, PT ;  /* 0x000000030200780c */ /* 0x000fda0003f05270 */
[----:B------:R-:W-:Y:S05]  /*89b0*/  @!P0 BRA `(.L_x_431) ;  /* 0x0000000000048947 */ /* 0x000fea0003800000 */
[----:B------:R-:W-:Y:S01]  /*89c0*/  BPT.TRAP 0x1 ;  /* 0x000000040000795c */ /* 0x000fe20000300000 */
.L_x_431:
        /* <DEDUP_REMOVED lines=15> */
.L_x_466:
[----:B------:R-:W2:Y:S02]  /*8ac0*/  SYNCS.PHASECHK.TRANS64.TRYWAIT P1, [R3+URZ], R2 ;  /* 0x00000002030075a7 */ /* 0x000ea4000802017f */
[----:B--2---:R-:W-:Y:S05]  /*8ad0*/  @!P1 BRA `(.L_x_433) ;  /* 0x0000000800009947 */ /* 0x004fea0003800000 */
.L_x_467:
[----:B------:R-:W-:Y:S05]  /*8ae0*/  @!P0 BRA `(.L_x_434) ;  /* 0x0000000000048947 */ /* 0x000fea0003800000 */
[----:B------:R-:W-:Y:S01]  /*8af0*/  BPT.TRAP 0x1 ;  /* 0x000000040000795c */ /* 0x000fe20000300000 */
.L_x_434:
[----:B--2---:R-:W-:-:S04]  /*8b00*/  VIADD R3, R7, 0x26840 ;  /* 0x0002684007037836 */ /* 0x004fc80000000000 */
[----:B------:R-:W-:-:S04]  /*8b10*/  IMAD R0, R0, 0x8, R3 ;  /* 0x0000000800007824 */ /* 0x000fc800078e0203 */
[----:B------:R-:W2:Y:S02]  /*8b20*/  SYNCS.PHASECHK.TRANS64.TRYWAIT P0, [R0+URZ], R5 ;  /* 0x00000005000075a7 */ /* 0x000ea4000800017f */
[----:B--2---:R-:W-:Y:S05]  /*8b30*/  @!P0 BRA `(.L_x_435) ;  /* 0x0000000400fc8947 */ /* 0x004fea0003800000 */
.L_x_468:
[----:B------:R-:W-:-:S07]  /*8b40*/  IMAD R3, R4, 0x8, R3 ;  /* 0x0000000804037824 */ /* 0x000fce00078e0203 */
.L_x_436:
[----:B---3--:R3:W4:Y:S02]  /*8b50*/  SYNCS.PHASECHK.TRANS64.TRYWAIT P0, [R3+URZ], R2 ;  /* 0x00000002030075a7 */ /* 0x008724000800017f */
[----:B----4-:R-:W-:Y:S05]  /*8b60*/  @!P0 NANOSLEEP.SYNCS 0x989680 ;  /* 0x009896800000895d */ /* 0x010fea0003900000 */
[----:B------:R-:W4:Y:S02]  /*8b70*/  @!P0 SYNCS.PHASECHK.TRANS64 P0, [R3+URZ], R2 ;  /* 0x00000002030085a7 */ /* 0x000f24000800007f */
[----:B----4-:R-:W-:Y:S05]  /*8b80*/  @!P0 BRA `(.L_x_436) ;  /* 0xfffffffc00f08947 */ /* 0x010fea000383ffff */
.L_x_335:
[----:B------:R-:W-:Y:S05]  /*8b90*/  BSYNC B6 ;  /* 0x0000000000067941 */ /* 0x000fea0003800000 */
.L_x_332:
[----:B------:R-:W-:Y:S05]  /*8ba0*/  EXIT ;  /* 0x000000000000794d */ /* 0x000fea0003800000 */
.L_x_340:
[----:B------:R-:W-:Y:S02]  /*8bb0*/  IMAD.MOV.U32 R13, RZ, RZ, R16 ;  /* 0x000000ffff0d7224 */ /* 0x000fe400078e0010 */
[----:B------:R-:W-:Y:S02]  /*8bc0*/  IMAD.MOV.U32 R12, RZ, RZ, RZ ;  /* 0x000000ffff0c7224 */ /* 0x000fe400078e00ff */
[----:B------:R-:W-:Y:S02]  /*8bd0*/  IMAD.MOV.U32 R11, RZ, RZ, 0x1f ;  /* 0x0000001fff0b7424 */ /* 0x000fe400078e00ff */
[----:B------:R-:W-:-:S07]  /*8be0*/  IMAD.MOV.U32 R15, RZ, RZ, -0x1 ;  /* 0xffffffffff0f7424 */ /* 0x000fce00078e00ff */
[----:B------:R-:W-:Y:S05]  /*8bf0*/  WARPSYNC.COLLECTIVE R15, `(.L_x_437) ;  /* 0x000000000f087348 */ /* 0x000fea0003c00000 */
[----:B------:R1:W2:Y:S02]  /*8c00*/  SHFL.IDX P6, R14, R13, R12, R11 ;  /* 0x0000000c0d0e7389 */ /* 0x0002a400000c000b */
[----:B-12---:R-:W-:Y:S01]  /*8c10*/  ENDCOLLECTIVE ;  /* 0x000000000000791b */ /* 0x006fe20003800000 */
.L_x_437:
[----:B------:R-:W-:Y:S05]  /*8c20*/  BRA `(.L_x_438) ;  /* 0xffffff7c00c47947 */ /* 0x000fea000383ffff */
.L_x_342:
[----:B--2---:R2:W3:Y:S02]  /*8c30*/  SYNCS.PHASECHK.TRANS64.TRYWAIT P0, [R18+URZ+0x26800], R5 ;  /* 0x02680005120075a7 */ /* 0x0044e4000800017f */
[----:B---3--:R-:W-:Y:S05]  /*8c40*/  @!P0 NANOSLEEP.SYNCS 0x989680 ;  /* 0x009896800000895d */ /* 0x008fea0003900000 */
[----:B------:R-:W3:Y:S02]  /*8c50*/  @!P0 SYNCS.PHASECHK.TRANS64 P0, [R18+URZ+0x26800], R5 ;  /* 0x02680005120085a7 */ /* 0x000ee4000800007f */
[----:B---3--:R-:W-:Y:S05]  /*8c60*/  @!P0 BRA `(.L_x_342) ;  /* 0xfffffffc00f08947 */ /* 0x008fea000383ffff */
[----:B------:R-:W-:Y:S05]  /*8c70*/  BRA `(.L_x_341) ;  /* 0xffffff7c00ec7947 */ /* 0x000fea000383ffff */
.L_x_348:
[----:B---3--:R-:W-:-:S04]  /*8c80*/  IMAD.U32 R5, RZ, RZ, UR8 ;  /* 0x00000008ff057e24 */ /* 0x008fc8000f8e00ff */
[----:B------:R3:W1:Y:S03]  /*8c90*/  SYNCS.PHASECHK.TRANS64.TRYWAIT P1, [R5+URZ+0x26810], R120 ;  /* 0x02681078050075a7 */ /* 0x000666000802017f */
[----:B-1----:R-:W-:Y:S05]  /*8ca0*/  @!P1 NANOSLEEP.SYNCS 0x989680 ;  /* 0x009896800000995d */ /* 0x002fea0003900000 */
[----:B------:R-:W1:Y:S02]  /*8cb0*/  @!P1 SYNCS.PHASECHK.TRANS64 P1, [R5+URZ+0x26810], R120 ;  /* 0x02681078050095a7 */ /* 0x000e64000802007f */
[----:B-1----:R-:W-:Y:S05]  /*8cc0*/  @!P1 BRA `(.L_x_348) ;  /* 0xfffffffc00ec9947 */ /* 0x002fea000383ffff */
[----:B------:R-:W-:Y:S05]  /*8cd0*/  BRA `(.L_x_347) ;  /* 0xffffff8c001c7947 */ /* 0x000fea000383ffff */
.L_x_352:
[----:B------:R-:W-:-:S04]  /*8ce0*/  IMAD.U32 R121, RZ, RZ, UR8 ;  /* 0x00000008ff797e24 */ /* 0x000fc8000f8e00ff */
[----:B------:R1:W1:Y:S03]  /*8cf0*/  SYNCS.PHASECHK.TRANS64.TRYWAIT P1, [R121+URZ+0x26830], R120 ;  /* 0x02683078790075a7 */ /* 0x000266000802017f */
[----:B-1----:R-:W-:Y:S05]  /*8d00*/  @!P1 NANOSLEEP.SYNCS 0x989680 ;  /* 0x009896800000995d */ /* 0x002fea0003900000 */
[----:B------:R-:W1:Y:S02]  /*8d10*/  @!P1 SYNCS.PHASECHK.TRANS64 P1, [R121+URZ+0x26830], R120 ;  /* 0x02683078790095a7 */ /* 0x000e64000802007f */
[----:B-1----:R-:W-:Y:S05]  /*8d20*/  @!P1 BRA `(.L_x_352) ;  /* 0xfffffffc00ec9947 */ /* 0x002fea000383ffff */
[----:B------:R-:W-:Y:S05]  /*8d30*/  BRA `(.L_x_351) ;  /* 0xffffff9000287947 */ /* 0x000fea000383ffff */
.L_x_359:
[----:B------:R-:W-:Y:S01]  /*8d40*/  BSSY B0, `(.L_x_439) ;  /* 0x0000005000007945 */ /* 0x000fe20003800000 */
[----:B------:R-:W-:-:S07]  /*8d50*/  IMAD.MOV.U32 R15, RZ, RZ, -0x1 ;  /* 0xffffffffff0f7424 */ /* 0x000fce00078e00ff */
[----:B-1----:R-:W-:Y:S05]  /*8d60*/  WARPSYNC.COLLECTIVE R15, `(.L_x_440) ;  /* 0x000000000f087348 */ /* 0x002fea0003c00000 */
[----:B------:R-:W-:Y:S01]  /*8d70*/  NOP ;  /* 0x0000000000007918 */ /* 0x000fe20000000000 */
[----:B-1----:R-:W-:Y:S01]  /*8d80*/  ENDCOLLECTIVE ;  /* 0x000000000000791b */ /* 0x002fe20003800000 */
.L_x_440:
[----:B------:R-:W-:Y:S05]  /*8d90*/  BSYNC B0 ;  /* 0x0000000000007941 */ /* 0x000fea0003800000 */
.L_x_439:
[----:B------:R-:W-:Y:S05]  /*8da0*/  BRA `(.L_x_441) ;  /* 0xffffffc0001c7947 */ /* 0x000fea000383ffff */
.L_x_368:
[----:B------:R-:W-:Y:S01]  /*8db0*/  BSSY B0, `(.L_x_442) ;  /* 0x0000005000007945 */ /* 0x000fe20003800000 */
[----:B------:R-:W-:-:S07]  /*8dc0*/  IMAD.MOV.U32 R15, RZ, RZ, -0x1 ;  /* 0xffffffffff0f7424 */ /* 0x000fce00078e00ff */
[----:B-12---:R-:W-:Y:S05]  /*8dd0*/  WARPSYNC.COLLECTIVE R15, `(.L_x_443) ;  /* 0x000000000f087348 */ /* 0x006fea0003c00000 */
[----:B------:R-:W-:Y:S01]  /*8de0*/  NOP ;  /* 0x0000000000007918 */ /* 0x000fe20000000000 */
[----:B-12---:R-:W-:Y:S01]  /*8df0*/  ENDCOLLECTIVE ;  /* 0x000000000000791b */ /* 0x006fe20003800000 */
.L_x_443:
[----:B------:R-:W-:Y:S05]  /*8e00*/  BSYNC B0 ;  /* 0x0000000000007941 */ /* 0x000fea0003800000 */
.L_x_442:
[----:B------:R-:W-:Y:S05]  /*8e10*/  BRA `(.L_x_444) ;  /* 0xffffffc400107947 */ /* 0x000fea000383ffff */
.L_x_377:
[----:B------:R-:W-:Y:S01]  /*8e20*/  BSSY B0, `(.L_x_445) ;  /* 0x0000005000007945 */ /* 0x000fe20003800000 */
[----:B------:R-:W-:-:S07]  /*8e30*/  IMAD.MOV.U32 R15, RZ, RZ, -0x1 ;  /* 0xffffffffff0f7424 */ /* 0x000fce00078e00ff */
[----:B------:R-:W-:Y:S05]  /*8e40*/  WARPSYNC.COLLECTIVE R15, `(.L_x_446) ;  /* 0x000000000f087348 */ /* 0x000fea0003c00000 */
[----:B------:R-:W-:Y:S01]  /*8e50*/  NOP ;  /* 0x0000000000007918 */ /* 0x000fe20000000000 */
[----:B------:R-:W-:Y:S01]  /*8e60*/  ENDCOLLECTIVE ;  /* 0x000000000000791b */ /* 0x000fe20003800000 */
.L_x_446:
[----:B------:R-:W-:Y:S05]  /*8e70*/  BSYNC B0 ;  /* 0x0000000000007941 */ /* 0x000fea0003800000 */
.L_x_445:
[----:B------:R-:W-:Y:S05]  /*8e80*/  BRA `(.L_x_447) ;  /* 0xffffffc800f07947 */ /* 0x000fea000383ffff */
.L_x_389:
[----:B------:R-:W-:Y:S01]  /*8e90*/  BSSY B0, `(.L_x_448) ;  /* 0x0000005000007945 */ /* 0x000fe20003800000 */
[----:B------:R-:W-:-:S07]  /*8ea0*/  IMAD.MOV.U32 R15, RZ, RZ, -0x1 ;  /* 0xffffffffff0f7424 */ /* 0x000fce00078e00ff */
[----:B------:R-:W-:Y:S05]  /*8eb0*/  WARPSYNC.COLLECTIVE R15, `(.L_x_449) ;  /* 0x000000000f087348 */ /* 0x000fea0003c00000 */
[----:B------:R-:W-:Y:S01]  /*8ec0*/  NOP ;  /* 0x0000000000007918 */ /* 0x000fe20000000000 */
[----:B------:R-:W-:Y:S01]  /*8ed0*/  ENDCOLLECTIVE ;  /* 0x000000000000791b */ /* 0x000fe20003800000 */
.L_x_449:
[----:B------:R-:W-:Y:S05]  /*8ee0*/  BSYNC B0 ;  /* 0x0000000000007941 */ /* 0x000fea0003800000 */
.L_x_448:
[----:B------:R-:W-:Y:S05]  /*8ef0*/  BRA `(.L_x_450) ;  /* 0xffffffd000087947 */ /* 0x000fea000383ffff */
.L_x_402:
[----:B------:R-:W-:Y:S01]  /*8f00*/  BSSY B0, `(.L_x_451) ;  /* 0x0000005000007945 */ /* 0x000fe20003800000 */
[----:B------:R-:W-:-:S07]  /*8f10*/  IMAD.MOV.U32 R15, RZ, RZ, -0x1 ;  /* 0xffffffffff0f7424 */ /* 0x000fce00078e00ff */
[----:B------:R-:W-:Y:S05]  /*8f20*/  WARPSYNC.COLLECTIVE R15, `(.L_x_452) ;  /* 0x000000000f087348 */ /* 0x000fea0003c00000 */
[----:B------:R-:W-:Y:S01]  /*8f30*/  NOP ;  /* 0x0000000000007918 */ /* 0x000fe20000000000 */
[----:B------:R-:W-:Y:S01]  /*8f40*/  ENDCOLLECTIVE ;  /* 0x000000000000791b */ /* 0x000fe20003800000 */
.L_x_452:
[----:B------:R-:W-:Y:S05]  /*8f50*/  BSYNC B0 ;  /* 0x0000000000007941 */ /* 0x000fea0003800000 */
.L_x_451:
[----:B------:R-:W-:Y:S05]  /*8f60*/  BRA `(.L_x_453) ;  /* 0xffffffd400247947 */ /* 0x000fea000383ffff */
.L_x_411:
[----:B-1----:R1:W2:Y:S02]  /*8f70*/  SYNCS.PHASECHK.TRANS64.TRYWAIT P0, [R0+URZ+0x26820], R3 ;  /* 0x02682003000075a7 */ /* 0x0022a4000800017f */
[----:B--2---:R-:W-:Y:S05]  /*8f80*/  @!P0 NANOSLEEP.SYNCS 0x989680 ;  /* 0x009896800000895d */ /* 0x004fea0003900000 */
[----:B------:R-:W2:Y:S02]  /*8f90*/  @!P0 SYNCS.PHASECHK.TRANS64 P0, [R0+URZ+0x26820], R3 ;  /* 0x02682003000085a7 */ /* 0x000ea4000800007f */
[----:B--2---:R-:W-:Y:S05]  /*8fa0*/  @!P0 BRA `(.L_x_411) ;  /* 0xfffffffc00f08947 */ /* 0x004fea000383ffff */
[----:B------:R-:W-:Y:S05]  /*8fb0*/  BRA `(.L_x_454) ;  /* 0xffffffd800e07947 */ /* 0x000fea000383ffff */
.L_x_415:
[----:B-1----:R1:W2:Y:S02]  /*8fc0*/  SYNCS.PHASECHK.TRANS64.TRYWAIT P1, [R0+URZ+0x26840], R20 ;  /* 0x02684014000075a7 */ /* 0x0022a4000802017f */
[----:B--2---:R-:W-:Y:S05]  /*8fd0*/  @!P1 NANOSLEEP.SYNCS 0x989680 ;  /* 0x009896800000995d */ /* 0x004fea0003900000 */
[----:B------:R-:W2:Y:S02]  /*8fe0*/  @!P1 SYNCS.PHASECHK.TRANS64 P1, [R0+URZ+0x26840], R20 ;  /* 0x02684014000095a7 */ /* 0x000ea4000802007f */
[----:B--2---:R-:W-:Y:S05]  /*8ff0*/  @!P1 BRA `(.L_x_415) ;  /* 0xfffffffc00f09947 */ /* 0x004fea000383ffff */
[----:B------:R-:W-:Y:S05]  /*9000*/  BRA `(.L_x_455) ;  /* 0xffffffe400307947 */ /* 0x000fea000383ffff */
.L_x_417:
[----:B--2---:R2:W3:Y:S02]  /*9010*/  SYNCS.PHASECHK.TRANS64.TRYWAIT P1, [R0+URZ+0x26828], R20 ;  /* 0x02682814000075a7 */ /* 0x0044e4000802017f */
[----:B---3--:R-:W-:Y:S05]  /*9020*/  @!P1 NANOSLEEP.SYNCS 0x989680 ;  /* 0x009896800000995d */ /* 0x008fea0003900000 */
[----:B------:R-:W3:Y:S02]  /*9030*/  @!P1 SYNCS.PHASECHK.TRANS64 P1, [R0+URZ+0x26828], R20 ;  /* 0x02682814000095a7 */ /* 0x000ee4000802007f */
[----:B---3--:R-:W-:Y:S05]  /*9040*/  @!P1 BRA `(.L_x_417) ;  /* 0xfffffffc00f09947 */ /* 0x008fea000383ffff */
[----:B------:R-:W-:Y:S05]  /*9050*/  BRA `(.L_x_456) ;  /* 0xffffffe400dc7947 */ /* 0x000fea000383ffff */
.L_x_419:
[----:B---3--:R3:W4:Y:S02]  /*9060*/  SYNCS.PHASECHK.TRANS64.TRYWAIT P1, [R0+URZ+0x26848], R20 ;  /* 0x02684814000075a7 */ /* 0x008724000802017f */
[----:B----4-:R-:W-:Y:S05]  /*9070*/  @!P1 NANOSLEEP.SYNCS 0x989680 ;  /* 0x009896800000995d */ /* 0x010fea0003900000 */
[----:B------:R-:W4:Y:S02]  /*9080*/  @!P1 SYNCS.PHASECHK.TRANS64 P1, [R0+URZ+0x26848], R20 ;  /* 0x02684814000095a7 */ /* 0x000f24000802007f */
[----:B----4-:R-:W-:Y:S05]  /*9090*/  @!P1 BRA `(.L_x_419) ;  /* 0xfffffffc00f09947 */ /* 0x010fea000383ffff */
[----:B------:R-:W-:Y:S05]  /*90a0*/  BRA `(.L_x_457) ;  /* 0xffffffe800687947 */ /* 0x000fea000383ffff */
.L_x_421:
[----:B------:R-:W-:-:S07]  /*90b0*/  SHF.L.U32 R5, R9, 0x1f, RZ ;  /* 0x0000001f09057819 */ /* 0x000fce00000006ff */
.L_x_458:
[----:B--2---:R2:W3:Y:S02]  /*90c0*/  SYNCS.PHASECHK.TRANS64.TRYWAIT P1, [R0+URZ+0x26820], R5 ;  /* 0x02682005000075a7 */ /* 0x0044e4000802017f */
[----:B---3--:R-:W-:Y:S05]  /*90d0*/  @!P1 NANOSLEEP.SYNCS 0x989680 ;  /* 0x009896800000995d */ /* 0x008fea0003900000 */
[----:B------:R-:W3:Y:S02]  /*90e0*/  @!P1 SYNCS.PHASECHK.TRANS64 P1, [R0+URZ+0x26820], R5 ;  /* 0x02682005000095a7 */ /* 0x000ee4000802007f */
[----:B---3--:R-:W-:Y:S05]  /*90f0*/  @!P1 BRA `(.L_x_458) ;  /* 0xfffffffc00f09947 */ /* 0x008fea000383ffff */
[----:B------:R-:W-:Y:S05]  /*9100*/  BRA `(.L_x_459) ;  /* 0xffffffec00047947 */ /* 0x000fea000383ffff */
.L_x_424:
[----:B--2---:R2:W3:Y:S02]  /*9110*/  SYNCS.PHASECHK.TRANS64.TRYWAIT P1, [R0+URZ+0x26840], R7 ;  /* 0x02684007000075a7 */ /* 0x0044e4000802017f */
[----:B---3--:R-:W-:Y:S05]  /*9120*/  @!P1 NANOSLEEP.SYNCS 0x989680 ;  /* 0x009896800000995d */ /* 0x008fea0003900000 */
[----:B------:R-:W3:Y:S02]  /*9130*/  @!P1 SYNCS.PHASECHK.TRANS64 P1, [R0+URZ+0x26840], R7 ;  /* 0x02684007000095a7 */ /* 0x000ee4000802007f */
[----:B---3--:R-:W-:Y:S05]  /*9140*/  @!P1 BRA `(.L_x_424) ;  /* 0xfffffffc00f09947 */ /* 0x008fea000383ffff */
[----:B------:R-:W-:Y:S05]  /*9150*/  BRA `(.L_x_460) ;  /* 0xffffffec00ac7947 */ /* 0x000fea000383ffff */
.L_x_426:
[----:B---3--:R3:W4:Y:S02]  /*9160*/  SYNCS.PHASECHK.TRANS64.TRYWAIT P1, [R0+URZ+0x26828], R7 ;  /* 0x02682807000075a7 */ /* 0x008724000802017f */
[----:B----4-:R-:W-:Y:S05]  /*9170*/  @!P1 NANOSLEEP.SYNCS 0x989680 ;  /* 0x009896800000995d */ /* 0x010fea0003900000 */
[----:B------:R-:W4:Y:S02]  /*9180*/  @!P1 SYNCS.PHASECHK.TRANS64 P1, [R0+URZ+0x26828], R7 ;  /* 0x02682807000095a7 */ /* 0x000f24000802007f */
[----:B----4-:R-:W-:Y:S05]  /*9190*/  @!P1 BRA `(.L_x_426) ;  /* 0xfffffffc00f09947 */ /* 0x010fea000383ffff */
[----:B------:R-:W-:Y:S05]  /*91a0*/  BRA `(.L_x_461) ;  /* 0xfffffff000507947 */ /* 0x000fea000383ffff */
.L_x_428:
[----:B----4-:R4:W1:Y:S02]  /*91b0*/  SYNCS.PHASECHK.TRANS64.TRYWAIT P0, [R3+URZ+0x26840], R2 ;  /* 0x02684002030075a7 */ /* 0x010864000800017f */
[----:B-1----:R-:W-:Y:S05]  /*91c0*/  @!P0 NANOSLEEP.SYNCS 0x989680 ;  /* 0x009896800000895d */ /* 0x002fea0003900000 */
[----:B------:R-:W1:Y:S02]  /*91d0*/  @!P0 SYNCS.PHASECHK.TRANS64 P0, [R3+URZ+0x26840], R2 ;  /* 0x02684002030085a7 */ /* 0x000e64000800007f */
[----:B-1----:R-:W-:Y:S05]  /*91e0*/  @!P0 BRA `(.L_x_428) ;  /* 0xfffffffc00f08947 */ /* 0x002fea000383ffff */
[----:B------:R-:W-:Y:S05]  /*91f0*/  BRA `(.L_x_462) ;  /* 0xfffffff000f47947 */ /* 0x000fea000383ffff */
.L_x_430:
[----:B------:R-:W-:Y:S01]  /*9200*/  BSSY B0, `(.L_x_463) ;  /* 0x0000006000007945 */ /* 0x000fe20003800000 */
[----:B------:R-:W-:-:S07]  /*9210*/  IMAD.MOV.U32 R15, RZ, RZ, -0x1 ;  /* 0xffffffffff0f7424 */ /* 0x000fce00078e00ff */
[----:B------:R-:W-:Y:S05]  /*9220*/  WARPSYNC.COLLECTIVE R15, `(.L_x_464) ;  /* 0x000000000f0c7348 */ /* 0x000fea0003c00000 */
[----:B------:R-:W-:Y:S02]  /*9230*/  ELECT P6, UR62, PT ;  /* 0x00000000003e782f */ /* 0x000fe400038c0000 */
[----:B------:R-:W-:Y:S01]  /*9240*/  MOV R14, UR62 ;  /* 0x0000003e000e7c02 */ /* 0x000fe20008000f00 */
[----:B------:R-:W-:Y:S10]  /*9250*/  ENDCOLLECTIVE ;  /* 0x000000000000791b */ /* 0x000ff40003800000 */
.L_x_464:
[----:B------:R-:W-:Y:S05]  /*9260*/  BSYNC B0 ;  /* 0x0000000000007941 */ /* 0x000fea0003800000 */
.L_x_463:
[----:B------:R-:W-:Y:S01]  /*9270*/  PLOP3.LUT P0, PT, P6, PT, PT, 0x80, 0x0 ;  /* 0x000000000000781c */ /* 0x000fe2000370f070 */
[----:B------:R-:W-:-:S12]  /*9280*/  BRA `(.L_x_465) ;  /* 0xfffffff400b87947 */ /* 0x000fd8000383ffff */
.L_x_432:
[----:B-1----:R1:W2:Y:S02]  /*9290*/  SYNCS.PHASECHK.TRANS64.TRYWAIT P1, [R6+URZ], R5 ;  /* 0x00000005060075a7 */ /* 0x0022a4000802017f */
[----:B--2---:R-:W-:Y:S05]  /*92a0*/  @!P1 NANOSLEEP.SYNCS 0x989680 ;  /* 0x009896800000995d */ /* 0x004fea0003900000 */
[----:B------:R-:W2:Y:S02]  /*92b0*/  @!P1 SYNCS.PHASECHK.TRANS64 P1, [R6+URZ], R5 ;  /* 0x00000005060095a7 */ /* 0x000ea4000802007f */
[----:B--2---:R-:W-:Y:S05]  /*92c0*/  @!P1 BRA `(.L_x_432) ;  /* 0xfffffffc00f09947 */ /* 0x004fea000383ffff */
[----:B------:R-:W-:Y:S05]  /*92d0*/  BRA `(.L_x_466) ;  /* 0xfffffff400f87947 */ /* 0x000fea000383ffff */
.L_x_433:
[----:B--2---:R2:W3:Y:S02]  /*92e0*/  SYNCS.PHASECHK.TRANS64.TRYWAIT P1, [R3+URZ], R2 ;  /* 0x00000002030075a7 */ /* 0x0044e4000802017f */
[----:B---3--:R-:W-:Y:S05]  /*92f0*/  @!P1 NANOSLEEP.SYNCS 0x989680 ;  /* 0x009896800000995d */ /* 0x008fea0003900000 */
[----:B------:R-:W3:Y:S02]  /*9300*/  @!P1 SYNCS.PHASECHK.TRANS64 P1, [R3+URZ], R2 ;  /* 0x00000002030095a7 */ /* 0x000ee4000802007f */
[----:B---3--:R-:W-:Y:S05]  /*9310*/  @!P1 BRA `(.L_x_433) ;  /* 0xfffffffc00f09947 */ /* 0x008fea000383ffff */
[----:B------:R-:W-:Y:S05]  /*9320*/  BRA `(.L_x_467) ;  /* 0xfffffff400ec7947 */ /* 0x000fea000383ffff */
.L_x_435:
[----:B--2---:R2:W3:Y:S02]  /*9330*/  SYNCS.PHASECHK.TRANS64.TRYWAIT P0, [R0+URZ], R5 ;  /* 0x00000005000075a7 */ /* 0x0044e4000800017f */
[----:B---3--:R-:W-:Y:S05]  /*9340*/  @!P0 NANOSLEEP.SYNCS 0x989680 ;  /* 0x009896800000895d */ /* 0x008fea0003900000 */
[----:B------:R-:W3:Y:S02]  /*9350*/  @!P0 SYNCS.PHASECHK.TRANS64 P0, [R0+URZ], R5 ;  /* 0x00000005000085a7 */ /* 0x000ee4000800007f */
[----:B---3--:R-:W-:Y:S05]  /*9360*/  @!P0 BRA `(.L_x_435) ;  /* 0xfffffffc00f08947 */ /* 0x008fea000383ffff */
[----:B------:R-:W-:Y:S05]  /*9370*/  BRA `(.L_x_468) ;  /* 0xfffffff400f07947 */ /* 0x000fea000383ffff */
.L_x_469:
        /* <DEDUP_REMOVED lines=16> */
.L_x_3296:


//--------------------- .text._ZN7cutlass13device_kernelIN5flash11enable_sm90INS1_16FlashAttnBwdSm90INS1_25CollectiveMainloopBwdSm90ILi2ELi2ELi2EN4cute5tupleIJNS5_1CILi1EEES8_S8_EEENS6_IJNS7_ILi64EEENS7_ILi128EEENS7_ILi96EEEEEENS_10bfloat16_tEfNS_4arch4Sm90ELb0ELb0ELb1ELb1ELb0ELb1ELb0ELb0ELi2ELi1ELi2ELi1ELb1EEENS1_21CollectiveEpilogueBwdISD_SE_SG_Li256ELb1ELb0ELi1EEENS1_19SingleTileSchedulerILb1ELb0ELb0ELi128EEEEEEEEEvNT_6ParamsE --------------------------
	.section	.text._ZN7cutlass13device_kernelIN5flash11enable_sm90INS1_16FlashAttnBwdSm90INS1_25CollectiveMainloopBwdSm90ILi2ELi2ELi2EN4cute5tupleIJNS5_1CILi1EEES8_S8_EEENS6_IJNS7_ILi64EEENS7_ILi128EEENS7_ILi96EEEEEENS_10bfloat16_tEfNS_4arch4Sm90ELb0ELb0ELb1ELb1ELb0ELb1ELb0ELb0ELi2ELi1ELi2ELi1ELb1EEENS1_21CollectiveEpilogueBwdISD_SE_SG_Li256ELb1ELb0ELi1EEENS1_19SingleTileSchedulerILb1ELb0ELb0ELi128EEEEEEEEEvNT_6ParamsE,"ax",@progbits
	.align	128
.text._ZN7cutlass13device_kernelIN5flash11enable_sm90INS1_16FlashAttnBwdSm90INS1_25CollectiveMainloopBwdSm90ILi2ELi2ELi2EN4cute5tupleIJNS5_1CILi1EEES8_S8_EEENS6_IJNS7_ILi64EEENS7_ILi128EEENS7_ILi96EEEEEENS_10bfloat16_tEfNS_4arch4Sm90ELb0ELb0ELb1ELb1ELb0ELb1ELb0ELb0ELi2ELi1ELi2ELi1ELb1EEENS1_21CollectiveEpilogueBwdISD_SE_SG_Li256ELb1ELb0ELi1EEENS1_19SingleTileSchedulerILb1ELb0ELb0ELi128EEEEEEEEEvNT_6ParamsE:
        .type           _ZN7cutlass13device_kernelIN5flash11enable_sm90INS1_16FlashAttnBwdSm90INS1_25CollectiveMainloopBwdSm90ILi2ELi2ELi2EN4cute5tupleIJNS5_1CILi1EEES8_S8_EEENS6_IJNS7_ILi64EEENS7_ILi128EEENS7_ILi96EEEEEENS_10bfloat16_tEfNS_4arch4Sm90ELb0ELb0ELb1ELb1ELb0ELb1ELb0ELb0ELi2ELi1ELi2ELi1ELb1EEENS1_21CollectiveEpilogueBwdISD_SE_SG_Li256ELb1ELb0ELi1EEENS1_19SingleTileSchedulerILb1ELb0ELb0ELi128EEEEEEEEEvNT_6ParamsE,@function
        .size           _ZN7cutlass13device_kernelIN5flash11enable_sm90INS1_16FlashAttnBwdSm90INS1_25CollectiveMainloopBwdSm90ILi2ELi2ELi2EN4cute5tupleIJNS5_1CILi1EEES8_S8_EEENS6_IJNS7_ILi64EEENS7_ILi128EEENS7_ILi96EEEEEENS_10bfloat16_tEfNS_4arch4Sm90ELb0ELb0ELb1ELb1ELb0ELb1ELb0ELb0ELi2ELi1ELi2ELi1ELb1EEENS1_21CollectiveEpilogueBwdISD_SE_SG_Li256ELb1ELb0ELi1EEENS1_19SingleTileSchedulerILb1ELb0ELb0ELi128EEEEEEEEEvNT_6ParamsE,(.L_x_3297 - _ZN7cutlass13device_kernelIN5flash11enable_sm90INS1_16FlashAttnBwdSm90INS1_25CollectiveMainloopBwdSm90ILi2ELi2ELi2EN4cute5tupleIJNS5_1CILi1EEES8_S8_EEENS6_IJNS7_ILi64EEENS7_ILi128EEENS7_ILi96EEEEEENS_10bfloat16_tEfNS_4arch4Sm90ELb0ELb0ELb1ELb1ELb0ELb1ELb0ELb0ELi2ELi1ELi2ELi1ELb1EEENS1_21CollectiveEpilogueBwdISD_SE_SG_Li256ELb1ELb0ELi1EEENS1_19SingleTileSchedulerILb1ELb0ELb0ELi128EEEEEEEEEvNT_6ParamsE)
        .other          _ZN7cutlass13device_kernelIN5flash11enable_sm90INS1_16FlashAttnBwdSm90INS1_25CollectiveMainloopBwdSm90ILi2ELi2ELi2EN4cute5tupleIJNS5_1CILi1EEES8_S8_EEENS6_IJNS7_ILi64EEENS7_ILi128EEENS7_ILi96EEEEEENS_10bfloat16_tEfNS_4arch4Sm90ELb0ELb0ELb1ELb1ELb0ELb1ELb0ELb0ELi2ELi1ELi2ELi1ELb1EEENS1_21CollectiveEpilogueBwdISD_SE_SG_Li256ELb1ELb0ELi1EEENS1_19SingleTileSchedulerILb1ELb0ELb0ELi128EEEEEEEEEvNT_6ParamsE,@"STO_CUDA_ENTRY STV_DEFAULT"
_ZN7cutlass13device_kernelIN5flash11enable_sm90INS1_16FlashAttnBwdSm90INS1_25CollectiveMainloopBwdSm90ILi2ELi2ELi2EN4cute5tupleIJNS5_1CILi1EEES8_S8_EEENS6_IJNS7_ILi64EEENS7_ILi128EEENS7_ILi96EEEEEENS_10bfloat16_tEfNS_4arch4Sm90ELb0ELb0ELb1ELb1ELb0ELb1ELb0ELb0ELi2ELi1ELi2ELi1ELb1EEENS1_21CollectiveEpilogueBwdISD_SE_SG_Li256ELb1ELb0ELi1EEENS1_19SingleTileSchedulerILb1ELb0ELb0ELi128EEEEEEEEEvNT_6ParamsE:
        /* <DEDUP_REMOVED lines=23> */
.L_x_471:
[----:B------:R-:W-:Y:S05]  /*0170*/  BSYNC B0 ;  /* 0x0000000000007941 */ /* 0x000fea0003800000 */
.L_x_470:
        /* <DEDUP_REMOVED lines=37> */
.L_x_472:
        /* <DEDUP_REMOVED lines=22> */
.L_x_473:
[----:B------:R-:W-:Y:S01]  /*0530*/  PLOP3.LUT P0, PT, PT, PT, UP0, 0x80, 0x0 ;  /* 0x000000000000781c */ /* 0x000fe20003f0f008 */
[----:B------:R-:W-:Y:S01]  /*0540*/  NOP ;  /* 0x0000000000007918 */ /* 0x000fe20000000000 */
[----:B------:R-:W-:Y:S01]  /*0550*/  ULDC.64 UR46, c[0x0][0x208] ;  /* 0x00008200002e7ab9 */ /* 0x000fe20000000a00 */
[----:B------:R-:W-:Y:S01]  /*0560*/  BSSY B6, `(.L_x_474) ;  /* 0x00009c1000067945 */ /* 0x000fe20003800000 */
[----:B-12-4-:R-:W-:Y:S09]  /*0570*/  BAR.SYNC.DEFER_BLOCKING 0x0 ;  /* 0x0000000000007b1d */ /* 0x016ff20000010000 */
[----:B------:R-:W-:Y:S05]  /*0580*/  @!P0 BRA `(.L_x_475) ;  /* 0x0000006000b88947 */ /* 0x000fea0003800000 */
.L_x_476:
[----:B------:R-:W-:-:S08]  /*0590*/  NOP ;  /* 0x0000000000007918 */ /* 0x000fd00000000000 */
[----:B------:R-:W1:Y:S02]  /*05a0*/  USETMAXREG.TRY_ALLOC.CTAPOOL UP0, 0xf0 ;  /* 0x000000f0000079c8 */ /* 0x000e640008000600 */
[----:B-1----:R-:W-:-:S13]  /*05b0*/  PLOP3.LUT P0, PT, PT, PT, UP0, 0x80, 0x0 ;  /* 0x000000000000781c */ /* 0x002fda0003f0f008 */
[----:B------:R-:W-:Y:S05]  /*05c0*/  @!P0 BRA `(.L_x_476) ;  /* 0xfffffffc00f08947 */ /* 0x000fea000383ffff */
[----:B------:R-:W-:Y:S01]  /*05d0*/  LOP3.LUT R0, R0, 0x3, RZ, 0xc0, !PT ;  /* 0x0000000300007812 */ /* 0x000fe200078ec0ff */
[----:B------:R-:W-:Y:S01]  /*05e0*/  ULDC.64 UR4, c[0x0][0x8d8] ;  /* 0x0002360000047ab9 */ /* 0x000fe20000000a00 */
[----:B------:R-:W1:Y:S04]  /*05f0*/  S2UR UR36, SR_CTAID.Z ;  /* 0x00000000002479c3 */ /* 0x000e680000002700 */
[----:B------:R-:W2:Y:S02]  /*0600*/  SHFL.IDX PT, R0, R0, RZ, 0x1f ;  /* 0x00001fff00007589 */ /* 0x000ea400000e0000 */
[----:B--2---:R-:W-:-:S13]  /*0610*/  ISETP.NE.AND P0, PT, R0, RZ, PT ;  /* 0x000000ff0000720c */ /* 0x004fda0003f05270 */
[----:B------:R-:W-:-:S05]  /*0620*/  @!P0 VIADD R3, R2, 0x9 ;  /* 0x0000000902038836 */ /* 0x000fca0000000000 */
[----:B------:R2:W-:Y:S06]  /*0630*/  @!P0 BAR.ARV R3, 0xa0 ;  /* 0x000280030000851d */ /* 0x0005ec0000002000 */
[----:B------:R-:W-:-:S04]  /*0640*/  ISETP.NE.U32.AND P0, PT, RZ, UR4, PT ;  /* 0x00000004ff007c0c */ /* 0x000fc8000bf05070 */
[----:B------:R-:W-:-:S13]  /*0650*/  ISETP.NE.AND.EX P0, PT, RZ, UR5, PT, P0 ;  /* 0x00000005ff007c0c */ /* 0x000fda000bf05300 */
[----:B-12---:R-:W-:Y:S05]  /*0660*/  @!P0 BRA `(.L_x_477) ;  /* 0x00000000001c8947 */ /* 0x006fea0003800000 */
[----:B------:R-:W-:Y:S02]  /*0670*/  ULDC.64 UR4, c[0x0][0x8d8] ;  /* 0x0002360000047ab9 */ /* 0x000fe40000000a00 */
[----:B------:R-:W-:-:S06]  /*0680*/  UIMAD.WIDE UR4, UR36, 0x4, UR4 ;  /* 0x00000004240478a5 */ /* 0x000fcc000f8e0204 */
[----:B------:R-:W-:Y:S02]  /*0690*/  IMAD.U32 R4, RZ, RZ, UR4 ;  /* 0x00000004ff047e24 */ /* 0x000fe4000f8e00ff */
[----:B------:R-:W-:-:S05]  /*06a0*/  IMAD.U32 R5, RZ, RZ, UR5 ;  /* 0x00000005ff057e24 */ /* 0x000fca000f8e00ff */
[----:B------:R-:W2:Y:S02]  /*06b0*/  LDG.E R4, desc[UR46][R4.64] ;  /* 0x0000002e04047981 */ /* 0x000ea4000c1e1900 */
[----:B--2---:R-:W-:Y:S01]  /*06c0*/  R2UR UR4, R4 ;  /* 0x00000000040472ca */ /* 0x004fe200000e0000 */
[----:B------:R-:W-:-:S14]  /*06d0*/  BRA `(.L_x_478) ;  /* 0x00000000003c7947 */ /* 0x000fdc0003800000 */
.L_x_477:
[----:B------:R-:W-:Y:S02]  /*06e0*/  ULDC.64 UR4, c[0x0][0x8d0] ;  /* 0x0002340000047ab9 */ /* 0x000fe40000000a00 */
[----:B------:R-:W-:-:S04]  /*06f0*/  ISETP.NE.U32.AND P0, PT, RZ, UR4, PT ;  /* 0x00000004ff007c0c */ /* 0x000fc8000bf05070 */
[----:B------:R-:W-:-:S13]  /*0700*/  ISETP.NE.AND.EX P0, PT, RZ, UR5, PT, P0 ;  /* 0x00000005ff007c0c */ /* 0x000fda000bf05300 */
[----:B------:R-:W-:Y:S05]  /*0710*/  @!P0 BRA `(.L_x_479) ;  /* 0x0000000000288947 */ /* 0x000fea0003800000 */
[----:B------:R-:W-:Y:S02]  /*0720*/  ULDC.64 UR4, c[0x0][0x8d0] ;  /* 0x0002340000047ab9 */ /* 0x000fe40000000a00 */
[----:B------:R-:W-:-:S06]  /*0730*/  UIMAD.WIDE UR4, UR36, 0x4, UR4 ;  /* 0x00000004240478a5 */ /* 0x000fcc000f8e0204 */
[----:B------:R-:W-:Y:S02]  /*0740*/  IMAD.U32 R4, RZ, RZ, UR4 ;  /* 0x00000004ff047e24 */ /* 0x000fe4000f8e00ff */
[----:B------:R-:W-:-:S05]  /*0750*/  IMAD.U32 R5, RZ, RZ, UR5 ;  /* 0x00000005ff057e24 */ /* 0x000fca000f8e00ff */
[----:B------:R-:W2:Y:S04]  /*0760*/  LDG.E R3, desc[UR46][R4.64] ;  /* 0x0000002e04037981 */ /* 0x000ea8000c1e1900 */
[----:B------:R-:W3:Y:S01]  /*0770*/  LDG.E R0, desc[UR46][R4.64+0x4] ;  /* 0x0000042e04007981 */ /* 0x000ee2000c1e1900 */
[----:B--2---:R-:W-:Y:S02]  /*0780*/  R2UR UR4, R3 ;  /* 0x00000000030472ca */ /* 0x004fe400000e0000 */
[----:B---3--:R-:W-:-:S13]  /*0790*/  R2UR UR5, R0 ;  /* 0x00000000000572ca */ /* 0x008fda00000e0000 */
[----:B------:R-:W-:Y:S01]  /*07a0*/  UIADD3 UR4, -UR4, UR5, URZ ;  /* 0x0000000504047290 */ /* 0x000fe2000fffe13f */
[----:B------:R-:W-:Y:S11]  /*07b0*/  BRA `(.L_x_478) ;  /* 0x0000000000047947 */ /* 0x000ff60003800000 */
.L_x_479:
[----:B------:R-:W-:-:S05]  /*07c0*/  ULDC UR4, c[0x0][0x8bc] ;  /* 0x00022f0000047ab9 */ /* 0x000fca0000000800 */
.L_x_478:
[----:B------:R-:W1:Y:S02]  /*07d0*/  S2UR UR37, SR_CTAID.X ;  /* 0x00000000002579c3 */ /* 0x000e640000002500 */
[----:B-1----:R-:W-:-:S04]  /*07e0*/  USHF.L.U32 UR37, UR37, 0x7, URZ ;  /* 0x0000000725257899 */ /* 0x002fc8000800063f */
[----:B------:R-:W-:-:S04]  /*07f0*/  UISETP.GE.AND UP0, UPT, UR37, UR4, UPT ;  /* 0x000000042500728c */ /* 0x000fc8000bf06270 */
[----:B------:R-:W-:-:S06]  /*0800*/  USEL UR36, UR36, 0xffffffff, !UP0 ;  /* 0xffffffff24247887 */ /* 0x000fcc000c000000 */
[----:B------:R-:W-:-:S13]  /*0810*/  ISETP.LE.AND P0, PT, RZ, UR36, PT ;  /* 0x00000024ff007c0c */ /* 0x000fda000bf03270 */
[----:B------:R-:W-:Y:S05]  /*0820*/  @!P0 BRA `(.L_x_480) ;  /* 0x0000009800508947 */ /* 0x000fea0003800000 */
[----:B------:R-:W1:Y:S01]  /*0830*/  S2R R0, SR_TID.X ;  /* 0x0000000000007919 */ /* 0x000e620000002100 */
[----:B------:R-:W-:Y:S02]  /*0840*/  ULDC.64 UR4, c[0x0][0x780] ;  /* 0x0001e00000047ab9 */ /* 0x000fe40000000a00 */
[----:B------:R-:W-:Y:S01]  /*0850*/  ISETP.NE.U32.AND P0, PT, RZ, UR4, PT ;  /* 0x00000004ff007c0c */ /* 0x000fe2000bf05070 */
[----:B------:R-:W-:Y:S02]  /*0860*/  ULDC UR4, c[0x0][0x290] ;  /* 0x0000a40000047ab9 */ /* 0x000fe40000000800 */
[----:B------:R-:W-:Y:S01]  /*0870*/  IMAD.U32 R24, RZ, RZ, UR4 ;  /* 0x00000004ff187e24 */ /* 0x000fe2000f8e00ff */
[----:B------:R-:W-:Y:S01]  /*0880*/  ISETP.NE.AND.EX P0, PT, RZ, UR5, PT, P0 ;  /* 0x00000005ff007c0c */ /* 0x000fe2000bf05300 */
[----:B-1----:R-:W-:-:S12]  /*0890*/  VIADD R22, R0, 0xffffff80 ;  /* 0xffffff8000167836 */ /* 0x002fd80000000000 */
[----:B------:R-:W-:Y:S05]  /*08a0*/  @!P0 BRA `(.L_x_481) ;  /* 0x00000000001c8947 */ /* 0x000fea0003800000 */
[----:B------:R-:W-:Y:S02]  /*08b0*/  ULDC.64 UR4, c[0x0][0x780] ;  /* 0x0001e00000047ab9 */ /* 0x000fe40000000a00 */
[----:B------:R-:W-:-:S06]  /*08c0*/  UIMAD.WIDE UR4, UR36, 0x4, UR4 ;  /* 0x00000004240478a5 */ /* 0x000fcc000f8e0204 */
[----:B------:R-:W-:Y:S02]  /*08d0*/  IMAD.U32 R4, RZ, RZ, UR4 ;  /* 0x00000004ff047e24 */ /* 0x000fe4000f8e00ff */
[----:B------:R-:W-:-:S05]  /*08e0*/  IMAD.U32 R5, RZ, RZ, UR5 ;  /* 0x00000005ff057e24 */ /* 0x000fca000f8e00ff */
[----:B------:R-:W2:Y:S02]  /*08f0*/  LDG.E R4, desc[UR46][R4.64] ;  /* 0x0000002e04047981 */ /* 0x000ea4000c1e1900 */
[----:B--2---:R-:W-:Y:S01]  /*0900*/  R2UR UR39, R4 ;  /* 0x00000000042772ca */ /* 0x004fe200000e0000 */
[----:B------:R-:W-:-:S14]  /*0910*/  BRA `(.L_x_482) ;  /* 0x0000000000387947 */ /* 0x000fdc0003800000 */
.L_x_481:
[----:B------:R-:W-:Y:S01]  /*0920*/  ULDC.64 UR4, c[0x0][0x770] ;  /* 0x0001dc0000047ab9 */ /* 0x000fe20000000a00 */
[----:B------:R-:W-:Y:S01]  /*0930*/  ULDC UR39, c[0x0][0x280] ;  /* 0x0000a00000277ab9 */ /* 0x000fe20000000800 */
        /* <DEDUP_REMOVED lines=11> */
[----:B------:R-:W-:-:S12]  /*09f0*/  UIADD3 UR39, -UR39, UR4, URZ ;  /* 0x0000000427277290 */ /* 0x000fd8000fffe13f */
.L_x_482:
        /* <DEDUP_REMOVED lines=8> */
[----:B------:R1:W5:Y:S01]  /*0a80*/  LDG.E R24, desc[UR46][R4.64] ;  /* 0x0000002e04187981 */ /* 0x000362000c1e1900 */
[----:B------:R-:W-:Y:S05]  /*0a90*/  BRA `(.L_x_484) ;  /* 0x00000000002c7947 */ /* 0x000fea0003800000 */
.L_x_483:
        /* <DEDUP_REMOVED lines=9> */
[----:B------:R-:W2:Y:S02]  /*0b30*/  LDG.E R3, desc[UR46][R4.64+0x4] ;  /* 0x0000042e04037981 */ /* 0x000ea4000c1e1900 */
[----:B--2---:R-:W-:-:S07]  /*0b40*/  IMAD.IADD R24, R3, 0x1, -R24 ;  /* 0x0000000103187824 */ /* 0x004fce00078e0a18 */
.L_x_484:
[----:B------:R-:W-:Y:S01]  /*0b50*/  UISETP.GE.AND UP0, UPT, UR39, 0x1, UPT ;  /* 0x000000012700788c */ /* 0x000fe2000bf06270 */
[----:B------:R-:W-:Y:S02]  /*0b60*/  PLOP3.LUT P0, PT, PT, PT, PT, 0x80, 0x0 ;  /* 0x000000000000781c */ /* 0x000fe40003f0f070 */
[----:B------:R-:W-:Y:S02]  /*0b70*/  CS2R R70, SRZ ;  /* 0x0000000000467805 */ /* 0x000fe4000001ff00 */
[----:B------:R-:W-:Y:S02]  /*0b80*/  CS2R R68, SRZ ;  /* 0x0000000000447805 */ /* 0x000fe4000001ff00 */
[----:B------:R-:W-:Y:S02]  /*0b90*/  CS2R R66, SRZ ;  /* 0x0000000000427805 */ /* 0x000fe4000001ff00 */
[----:B------:R-:W-:Y:S02]  /*0ba0*/  CS2R R64, SRZ ;  /* 0x0000000000407805 */ /* 0x000fe4000001ff00 */
[----:B------:R-:W-:-:S02]  /*0bb0*/  PLOP3.LUT P1, PT, PT, PT, UP0, 0x80, 0x0 ;  /* 0x000000000000781c */ /* 0x000fc40003f2f008 */
        /* <DEDUP_REMOVED lines=18> */
[----:B------:R-:W-:Y:S01]  /*0ce0*/  CS2R R26, SRZ ;  /* 0x00000000001a7805 */ /* 0x000fe2000001ff00 */
[----:B------:R-:W-:Y:S01]  /*0cf0*/  IMAD.MOV.U32 R25, RZ, RZ, RZ ;  /* 0x000000ffff197224 */ /* 0x000fe200078e00ff */
[----:B------:R-:W-:Y:S01]  /*0d00*/  CS2R R118, SRZ ;  /* 0x0000000000767805 */ /* 0x000fe2000001ff00 */
[----:B------:R-:W-:Y:S01]  /*0d10*/  IMAD.MOV.U32 R0, RZ, RZ, RZ ;  /* 0x000000ffff007224 */ /* 0x000fe200078e00ff */
        /* <DEDUP_REMOVED lines=23> */
[----:B------:R-:W-:Y:S06]  /*0e90*/  @!P1 BRA `(.L_x_485) ;  /* 0x0000003c00889947 */ /* 0x000fec0003800000 */
[----:B------:R-:W-:-:S04]  /*0ea0*/  MOV R0, RZ ;  /* 0x000000ff00007202 */ /* 0x000fc80000000f00 */
[----:B------:R-:W-:-:S13]  /*0eb0*/  LOP3.LUT P0, RZ, R0, 0x3ff, RZ, 0xc0, !PT ;  /* 0x000003ff00ff7812 */ /* 0x000fda000780c0ff */
[----:B------:R-:W-:Y:S05]  /*0ec0*/  @!P0 BRA `(.L_x_486) ;  /* 0x00000000007c8947 */ /* 0x000fea0003800000 */
[----:B------:R-:W-:Y:S01]  /*0ed0*/  MOV R16, 0x0 ;  /* 0x0000000000107802 */ /* 0x000fe20000000f00 */
[----:B------:R-:W-:Y:S01]  /*0ee0*/  ULDC.64 UR4, c[0x4][0x88] ;  /* 0x0100220000047ab9 */ /* 0x000fe20000000a00 */
[----:B------:R-:W-:Y:S01]  /*0ef0*/  ULDC.64 UR6, c[0x4][0x8] ;  /* 0x0100020000067ab9 */ /* 0x000fe20000000a00 */
[----:B-1----:R-:W-:Y:S01]  /*0f00*/  IMAD.U32 R4, RZ, RZ, UR4 ;  /* 0x00000004ff047e24 */ /* 0x002fe2000f8e00ff */
        /* <DEDUP_REMOVED lines=11> */
[----:B--2--5:R-:W-:Y:S05]  /*0fc0*/  CALL.ABS.NOINC R14 ;  /* 0x000000000e007343 */ /* 0x024fea0003c00000 */
.L_x_487:
        /* <DEDUP_REMOVED lines=15> */
.L_x_486:
[----:B------:R-:W2:Y:S01]  /*10c0*/  S2R R3, SR_CgaCtaId ;  /* 0x0000000000037919 */ /* 0x000ea20000008800 */
[----:B------:R-:W-:-:S04]  /*10d0*/  MOV R18, 0x400 ;  /* 0x0000040000127802 */ /* 0x000fc80000000f00 */
[----:B--2---:R-:W-:-:S05]  /*10e0*/  LEA R18, R3, R18, 0x18 ;  /* 0x0000001203127211 */ /* 0x004fca00078ec0ff */
[----:B------:R-:W-:-:S05]  /*10f0*/  VIADD R19, R18, 0x1e800 ;  /* 0x0001e80012137836 */ /* 0x000fca0000000000 */
        /* <DEDUP_REMOVED lines=18> */
.L_x_489:
        /* <DEDUP_REMOVED lines=15> */
.L_x_488:
[----:B------:R-:W-:Y:S01]  /*1310*/  SHF.R.S32.HI R25, RZ, 0x1f, R22 ;  /* 0x0000001fff197819 */ /* 0x000fe20000011416 */
[----:B------:R-:W-:-:S03]  /*1320*/  UMOV UR4, 0xffffffff ;  /* 0xffffffff00047882 */ /* 0x000fc60000000000 */
[----:B------:R-:W-:-:S04]  /*1330*/  LEA.HI R0, R25, R22, RZ, 0x7 ;  /* 0x0000001619007211 */ /* 0x000fc800078f38ff */
[----:B------:R-:W-:Y:S01]  /*1340*/  SHF.R.S32.HI R16, RZ, 0x7, R0 ;  /* 0x00000007ff107819 */ /* 0x000fe20000011400 */
[----:B------:R-:W-:Y:S06]  /*1350*/  BRA.DIV UR4, `(.L_x_490) ;  /* 0x0000008e048c7947 */ /* 0x000fec000b800000 */
[----:B------:R2:W3:Y:S02]  /*1360*/  SHFL.IDX PT, R14, R16, RZ, 0x1f ;  /* 0x00001fff100e7589 */ /* 0x0004e400000e0000 */
.L_x_578:
[----:B-1----:R-:W-:Y:S02]  /*1370*/  SHF.L.U32 R5, RZ, 0x1f, RZ ;  /* 0x0000001fff057819 */ /* 0x002fe400000006ff */
[----:B------:R-:W-:Y:S01]  /*1380*/  LOP3.LUT R3, R0, 0xffffff80, RZ, 0xc0, !PT ;  /* 0xffffff8000037812 */ /* 0x000fe200078ec0ff */
[----:B------:R-:W-:Y:S01]  /*1390*/  VIADD R0, R18, 0x6000 ;  /* 0x0000600012007836 */ /* 0x000fe20000000000 */
[----:B------:R-:W1:Y:S03]  /*13a0*/  SYNCS.PHASECHK.TRANS64.TRYWAIT P0, [R18+URZ+0x26800], R5 ;  /* 0x02680005120075a7 */ /* 0x000e66000800017f */
[----:B------:R-:W-:Y:S01]  /*13b0*/  IMAD.IADD R27, R22, 0x1, -R3 ;  /* 0x00000001161b7824 */ /* 0x000fe200078e0a03 */
[----:B------:R-:W-:Y:S02]  /*13c0*/  LOP3.LUT P1, RZ, R0, 0x1bf, RZ, 0xc0, !PT ;  /* 0x000001bf00ff7812 */ /* 0x000fe4000782c0ff */
[----:B---3--:R-:W-:-:S02]  /*13d0*/  LEA.HI R0, R14, R14, RZ, 0x1 ;  /* 0x0000000e0e007211 */ /* 0x008fc400078f08ff */
[----:B------:R-:W-:Y:S02]  /*13e0*/  SHF.R.S32.HI R26, RZ, 0x1f, R27 ;  /* 0x0000001fff1a7819 */ /* 0x000fe4000001141b */
[----:B------:R-:W-:Y:S02]  /*13f0*/  LOP3.LUT R23, R0, 0xfffffffe, RZ, 0xc0, !PT ;  /* 0xfffffffe00177812 */ /* 0x000fe400078ec0ff */
[----:B------:R-:W-:-:S04]  /*1400*/  LEA.HI R28, R26, R27, RZ, 0x2 ;  /* 0x0000001b1a1c7211 */ /* 0x000fc800078f10ff */
[----:B------:R-:W-:Y:S01]  /*1410*/  LOP3.LUT R0, R28, 0x7ffffffc, RZ, 0xc0, !PT ;  /* 0x7ffffffc1c007812 */ /* 0x000fe200078ec0ff */
[----:B-1----:R-:W-:Y:S06]  /*1420*/  @P0 BRA `(.L_x_491) ;  /* 0x0000000000080947 */ /* 0x002fec0003800000 */
[----:B------:R-:W1:Y:S02]  /*1430*/  SYNCS.PHASECHK.TRANS64.TRYWAIT P0, [R18+URZ+0x26800], R5 ;  /* 0x02680005120075a7 */ /* 0x000e64000800017f */
[----:B-1----:R-:W-:Y:S05]  /*1440*/  @!P0 BRA `(.L_x_492) ;  /* 0x0000008c00708947 */ /* 0x002fea0003800000 */
.L_x_491:
[----:B------:R-:W-:Y:S02]  /*1450*/  IMAD.IADD R23, R14, 0x1, -R23 ;  /* 0x000000010e177824 */ /* 0x000fe400078e0a17 */
[----:B------:R-:W-:Y:S01]  /*1460*/  IMAD.IADD R17, R27, 0x1, -R0 ;  /* 0x000000011b117824 */ /* 0x000fe200078e0a00 */
[----:B------:R-:W-:Y:S06]  /*1470*/  @!P1 BRA `(.L_x_493) ;  /* 0x0000000000409947 */ /* 0x000fec0003800000 */
[----:B------:R-:W-:Y:S01]  /*1480*/  MOV R0, 0x0 ;  /* 0x0000000000007802 */ /* 0x000fe20000000f00 */
[----:B------:R-:W-:Y:S01]  /*1490*/  ULDC.64 UR4, c[0x4][0x88] ;  /* 0x0100220000047ab9 */ /* 0x000fe20000000a00 */
[----:B------:R-:W-:Y:S01]  /*14a0*/  ULDC.64 UR6, c[0x4][0x90] ;  /* 0x0100240000067ab9 */ /* 0x000fe20000000a00 */
[----:B------:R-:W-:Y:S01]  /*14b0*/  IMAD.U32 R4, RZ, RZ, UR4 ;  /* 0x00000004ff047e24 */ /* 0x000fe2000f8e00ff */
[----:B------:R3:W4:Y:S01]  /*14c0*/  LDC.64 R14, c[0x4][R0] ;  /* 0x01000000000e7b82 */ /* 0x0007220000000a00 */
[----:B-1----:R-:W-:Y:S01]  /*14d0*/  IMAD.U32 R5, RZ, RZ, UR5 ;  /* 0x00000005ff057e24 */ /* 0x002fe2000f8e00ff */
        /* <DEDUP_REMOVED lines=9> */
[----:B--2-45:R-:W-:Y:S05]  /*1570*/  CALL.ABS.NOINC R14 ;  /* 0x000000000e007343 */ /* 0x034fea0003c00000 */
.L_x_493:
[----:B------:R-:W-:Y:S01]  /*1580*/  LEA.HI R0, R25, R22, RZ, 0x4 ;  /* 0x0000001619007211 */ /* 0x000fe200078f20ff */
[----:B------:R-:W-:Y:S05]  /*1590*/  WARPSYNC.ALL ;  /* 0x0000000000007948 */ /* 0x000fea0003800000 */
[----:B------:R-:W-:-:S05]  /*15a0*/  LOP3.LUT R3, R0, 0xfffffff0, RZ, 0xc0, !PT ;  /* 0xfffffff000037812 */ /* 0x000fca00078ec0ff */
[----:B-1----:R-:W-:Y:S01]  /*15b0*/  IMAD.IADD R5, R22, 0x1, -R3 ;  /* 0x0000000116057824 */ /* 0x002fe200078e0a03 */
[----:B------:R-:W-:-:S04]  /*15c0*/  SHF.R.S32.HI R3, RZ, 0x4, R0 ;  /* 0x00000004ff037819 */ /* 0x000fc80000011400 */
[----:B------:R-:W-:Y:S02]  /*15d0*/  LEA.HI R6, R5, R5, RZ, 0x1 ;  /* 0x0000000505067211 */ /* 0x000fe400078f08ff */
[----:B------:R-:W-:Y:S02]  /*15e0*/  LEA.HI R0, R0, R3, RZ, 0x1 ;  /* 0x0000000300007211 */ /* 0x000fe400078f08ff */
[--C-:B------:R-:W-:Y:S02]  /*15f0*/  SHF.R.S32.HI R7, RZ, 0x1, R6.reuse ;  /* 0x00000001ff077819 */ /* 0x100fe40000011406 */
[----:B------:R-:W-:Y:S02]  /*1600*/  SHF.R.S32.HI R4, RZ, 0x1f, R6 ;  /* 0x0000001fff047819 */ /* 0x000fe40000011406 */
[----:B------:R-:W-:Y:S02]  /*1610*/  SHF.R.S32.HI R10, RZ, 0x1f, R5 ;  /* 0x0000001fff0a7819 */ /* 0x000fe40000011405 */
[----:B------:R-:W-:-:S02]  /*1620*/  LEA.HI R4, R4, R7, RZ, 0x2 ;  /* 0x0000000704047211 */ /* 0x000fc400078f10ff */
[----:B------:R-:W-:Y:S02]  /*1630*/  LEA.HI R10, R10, R5, RZ, 0x3 ;  /* 0x000000050a0a7211 */ /* 0x000fe400078f18ff */
[----:B------:R-:W-:Y:S02]  /*1640*/  LOP3.LUT R8, R4, 0xfffffffc, RZ, 0xc0, !PT ;  /* 0xfffffffc04087812 */ /* 0x000fe400078ec0ff */
        /* <DEDUP_REMOVED lines=13> */
[----:B------:R-:W-:-:S03]  /*1720*/  IMAD R5, R9, 0x200, R10 ;  /* 0x0000020009057824 */ /* 0x000fc600078e020a */
[----:B------:R-:W-:Y:S01]  /*1730*/  LOP3.LUT R7, R0, 0x8, R7, 0xf8, !PT ;  /* 0x0000000800077812 */ /* 0x000fe200078ef807 */
[----:B------:R-:W-:Y:S01]  /*1740*/  IMAD R6, R6, 0x20, R5 ;  /* 0x0000002006067824 */ /* 0x000fe200078e0205 */
[----:B------:R-:W-:-:S04]  /*1750*/  SHF.R.U32.HI R0, RZ, 0x3, R0 ;  /* 0x00000003ff007819 */ /* 0x000fc80000011600 */
[----:B------:R-:W-:Y:S01]  /*1760*/  LOP3.LUT R7, R7, R0, RZ, 0x3c, !PT ;  /* 0x0000000007077212 */ /* 0x000fe200078e3cff */
[----:B------:R-:W-:-:S04]  /*1770*/  IMAD.SHL.U32 R0, R22, 0x40, RZ ;  /* 0x0000004016007824 */ /* 0x000fc800078e00ff */
[----:B------:R-:W-:Y:S01]  /*1780*/  IMAD.IADD R7, R7, 0x1, R6 ;  /* 0x0000000107077824 */ /* 0x000fe200078e0206 */
[----:B------:R-:W-:-:S03]  /*1790*/  LOP3.LUT R0, R0, 0x1c0, RZ, 0xc0, !PT ;  /* 0x000001c000007812 */ /* 0x000fc600078ec0ff */
[----:B------:R-:W-:Y:S01]  /*17a0*/  IMAD R7, R7, 0x2, R18 ;  /* 0x0000000207077824 */ /* 0x000fe200078e0212 */
[----:B------:R-:W-:Y:S01]  /*17b0*/  LEA.HI R26, R26, R27, RZ, 0x5 ;  /* 0x0000001b1a1a7211 */ /* 0x000fe200078f28ff */
[----:B------:R-:W-:-:S03]  /*17c0*/  IMAD.SHL.U32 R9, R9, 0x10, RZ ;  /* 0x0000001009097824 */ /* 0x000fc600078e00ff */
[----:B------:R-:W1:Y:S01]  /*17d0*/  LDSM.16.M88.4 R184, [R7+0x6000] ;  /* 0x0060000007b8783b */ /* 0x000e620000000200 */
[--C-:B------:R-:W-:Y:S01]  /*17e0*/  SHF.R.S32.HI R4, RZ, 0x2, R28.reuse ;  /* 0x00000002ff047819 */ /* 0x100fe2000001141c */
[----:B-----5:R-:W-:Y:S01]  /*17f0*/  VIADD R11, R24, -UR37 ;  /* 0x80000025180b7c36 */ /* 0x020fe20008000000 */
[----:B------:R-:W-:Y:S01]  /*1800*/  SHF.R.S32.HI R5, RZ, 0x1f, R28 ;  /* 0x0000001fff057819 */ /* 0x000fe2000001141c */
[----:B------:R-:W3:Y:S01]  /*1810*/  LDSM.16.M88.4 R188, [R7+0x8000] ;  /* 0x0080000007bc783b */ /* 0x000ee20000000200 */
[----:B------:R-:W-:Y:S01]  /*1820*/  SHF.R.S32.HI R26, RZ, 0x5, R26 ;  /* 0x00000005ff1a7819 */ /* 0x000fe2000001141a */
[----:B------:R-:W-:Y:S01]  /*1830*/  UIADD3 UR39, UR39, 0x3f, URZ ;  /* 0x0000003f27277890 */ /* 0x000fe2000fffe03f */
[----:B------:R-:W-:Y:S01]  /*1840*/  LEA.HI R22, R25, R22, RZ, 0x3 ;  /* 0x0000001619167211 */ /* 0x000fe200078f18ff */
[----:B------:R-:W4:Y:S01]  /*1850*/  LDSM.16.M88.4 R192, [R7+0xa000] ;  /* 0x00a0000007c0783b */ /* 0x000f220000000200 */
[----:B------:R-:W-:Y:S01]  /*1860*/  LOP3.LUT R9, R0, 0x30, R9, 0xf8, !PT ;  /* 0x0000003000097812 */ /* 0x000fe200078ef809 */
[----:B------:R-:W-:Y:S01]  /*1870*/  IMAD R11, R26, -0x10, R11 ;  /* 0xfffffff01a0b7824 */ /* 0x000fe200078e020b */
[----:B------:R-:W-:Y:S01]  /*1880*/  LEA.HI R5, R5, R4, RZ, 0x3 ;  /* 0x0000000405057211 */ /* 0x000fe200078f18ff */
[----:B------:R-:W-:Y:S01]  /*1890*/  USHF.R.S32.HI UR7, URZ, 0x1f, UR39 ;  /* 0x0000001f3f077899 */ /* 0x000fe20008011427 */
[----:B------:R-:W-:-:S02]  /*18a0*/  LEA.HI R6, R16, R16, RZ, 0x1 ;  /* 0x0000001010067211 */ /* 0x000fc400078f08ff */
[----:B------:R-:W-:Y:S02]  /*18b0*/  CS2R R70, SRZ ;  /* 0x0000000000467805 */ /* 0x000fe4000001ff00 */
[----:B------:R-:W-:Y:S01]  /*18c0*/  LOP3.LUT R22, R9, 0x8, R22, 0xf8, !PT ;  /* 0x0000000809167812 */ /* 0x000fe200078ef816 */
[----:B------:R-:W-:Y:S01]  /*18d0*/  ULEA.HI UR7, UR7, UR39, URZ, 0x6 ;  /* 0x0000002707077291 */ /* 0x000fe2000f8f303f */
[----:B------:R-:W-:Y:S02]  /*18e0*/  LOP3.LUT R5, R5, 0xfffffff8, RZ, 0xc0, !PT ;  /* 0xfffffff805057812 */ /* 0x000fe400078ec0ff */
[----:B------:R-:W-:Y:S02]  /*18f0*/  CS2R R68, SRZ ;  /* 0x0000000000447805 */ /* 0x000fe4000001ff00 */
[----:B------:R-:W-:Y:S02]  /*1900*/  LOP3.LUT R9, R6, 0xfffffffe, RZ, 0xc0, !PT ;  /* 0xfffffffe06097812 */ /* 0x000fe400078ec0ff */
[----:B------:R-:W-:-:S02]  /*1910*/  CS2R R66, SRZ ;  /* 0x0000000000427805 */ /* 0x000fc4000001ff00 */
[----:B------:R-:W-:Y:S02]  /*1920*/  SHF.R.U32.HI R13, RZ, 0x3, R0 ;  /* 0x00000003ff0d7819 */ /* 0x000fe40000011600 */
[----:B------:R-:W-:Y:S02]  /*1930*/  CS2R R64, SRZ ;  /* 0x0000000000407805 */ /* 0x000fe4000001ff00 */
[----:B------:R-:W-:Y:S01]  /*1940*/  IADD3 R0, R11, R5, -R4 ;  /* 0x000000050b007210 */ /* 0x000fe20007ffe804 */
[----:B------:R-:W-:Y:S01]  /*1950*/  IMAD R5, R16, 0x8, R3 ;  /* 0x0000000810057824 */ /* 0x000fe200078e0203 */
[----:B------:R-:W-:Y:S01]  /*1960*/  LOP3.LUT R4, R22, R13, RZ, 0x3c, !PT ;  /* 0x0000000d16047212 */ /* 0x000fe200078e3cff */
[C---:B------:R-:W-:Y:S01]  /*1970*/  IMAD.IADD R3, R16.reuse, 0x1, -R9 ;  /* 0x0000000110037824 */ /* 0x040fe200078e0a09 */
[----:B------:R-:W-:Y:S01]  /*1980*/  CS2R R62, SRZ ;  /* 0x00000000003e7805 */ /* 0x000fe2000001ff00 */
[----:B--2---:R-:W-:Y:S01]  /*1990*/  IMAD R16, R16, 0x300, R27 ;  /* 0x0000030010107824 */ /* 0x004fe200078e021b */
[----:B------:R-:W-:Y:S01]  /*19a0*/  CS2R R60, SRZ ;  /* 0x00000000003c7805 */ /* 0x000fe2000001ff00 */
[----:B------:R-:W-:Y:S01]  /*19b0*/  IMAD R3, R3, -0x40, R0 ;  /* 0xffffffc003037824 */ /* 0x000fe200078e0200 */
[----:B------:R-:W-:Y:S01]  /*19c0*/  CS2R R58, SRZ ;  /* 0x00000000003a7805 */ /* 0x000fe2000001ff00 */
[----:B------:R-:W-:Y:S01]  /*19d0*/  IMAD.MOV.U32 R0, RZ, RZ, 0x20 ;  /* 0x00000020ff007424 */ /* 0x000fe200078e00ff */
[----:B------:R-:W-:Y:S01]  /*19e0*/  CS2R R56, SRZ ;  /* 0x0000000000387805 */ /* 0x000fe2000001ff00 */
[----:B------:R-:W-:Y:S01]  /*19f0*/  IMAD.U32 R4, R5, 0x200, R4 ;  /* 0x0000020005047824 */ /* 0x000fe200078e0004 */
[----:B------:R-:W-:Y:S01]  /*1a00*/  CS2R R54, SRZ ;  /* 0x0000000000367805 */ /* 0x000fe2000001ff00 */
[----:B------:R-:W-:Y:S01]  /*1a10*/  IMAD.SHL.U32 R5, R16, 0x4, RZ ;  /* 0x0000000410057824 */ /* 0x000fe200078e00ff */
[----:B------:R-:W-:-:S02]  /*1a20*/  SEL R0, R0, 0xffffffe0, !P0 ;  /* 0xffffffe000007807 */ /* 0x000fc40004000000 */
[----:B------:R-:W-:Y:S02]  /*1a30*/  CS2R R52, SRZ ;  /* 0x0000000000347805 */ /* 0x000fe4000001ff00 */
[----:B------:R-:W-:Y:S02]  /*1a40*/  CS2R R50, SRZ ;  /* 0x0000000000327805 */ /* 0x000fe4000001ff00 */
[----:B------:R-:W-:Y:S02]  /*1a50*/  CS2R R48, SRZ ;  /* 0x0000000000307805 */ /* 0x000fe4000001ff00 */
[----:B------:R-:W-:Y:S01]  /*1a60*/  CS2R R46, SRZ ;  /* 0x00000000002e7805 */ /* 0x000fe2000001ff00 */
[----:B------:R-:W-:Y:S01]  /*1a70*/  IMAD.IADD R0, R7, 0x1, R0 ;  /* 0x0000000107007824 */ /* 0x000fe200078e0200 */
[----:B------:R-:W-:Y:S02]  /*1a80*/  CS2R R44, SRZ ;  /* 0x00000000002c7805 */ /* 0x000fe4000001ff00 */
[----:B------:R-:W-:-:S02]  /*1a90*/  CS2R R42, SRZ ;  /* 0x00000000002a7805 */ /* 0x000fc4000001ff00 */
[----:B------:R-:W-:Y:S02]  /*1aa0*/  CS2R R40, SRZ ;  /* 0x0000000000287805 */ /* 0x000fe4000001ff00 */
[----:B------:R-:W-:Y:S01]  /*1ab0*/  CS2R R38, SRZ ;  /* 0x0000000000267805 */ /* 0x000fe2000001ff00 */
[----:B------:R-:W2:Y:S01]  /*1ac0*/  LDSM.16.M88.4 R196, [R0+0x6000] ;  /* 0x0060000000c4783b */ /* 0x000ea20000000200 */
[----:B------:R-:W-:Y:S02]  /*1ad0*/  CS2R R36, SRZ ;  /* 0x0000000000247805 */ /* 0x000fe4000001ff00 */
[----:B------:R-:W-:Y:S02]  /*1ae0*/  CS2R R34, SRZ ;  /* 0x0000000000227805 */ /* 0x000fe4000001ff00 */
[----:B------:R-:W-:Y:S01]  /*1af0*/  CS2R R32, SRZ ;  /* 0x0000000000207805 */ /* 0x000fe2000001ff00 */
[----:B------:R-:W1:Y:S01]  /*1b00*/  LDSM.16.M88.4 R200, [R0+0x8000] ;  /* 0x0080000000c8783b */ /* 0x000e620000000200 */
[----:B------:R-:W-:-:S02]  /*1b10*/  CS2R R30, SRZ ;  /* 0x00000000001e7805 */ /* 0x000fc4000001ff00 */
[----:B------:R-:W-:Y:S02]  /*1b20*/  CS2R R28, SRZ ;  /* 0x00000000001c7805 */ /* 0x000fe4000001ff00 */
[----:B------:R-:W-:Y:S01]  /*1b30*/  CS2R R26, SRZ ;  /* 0x00000000001a7805 */ /* 0x000fe2000001ff00 */
[----:B------:R3:W1:Y:S01]  /*1b40*/  LDSM.16.M88.4 R204, [R0+0xa000] ;  /* 0x00a0000000cc783b */ /* 0x0006620000000200 */
        /* <DEDUP_REMOVED lines=24> */
[----:B------:R-:W-:Y:S01]  /*1cd0*/  CS2R R72, SRZ ;  /* 0x0000000000487805 */ /* 0x000fe2000001ff00 */
[----:B---3--:R-:W-:Y:S01]  /*1ce0*/  IMAD R0, R5, 0x4, R18 ;  /* 0x0000000405007824 */ /* 0x008fe200078e0212 */
[----:B------:R-:W-:Y:S01]  /*1cf0*/  ULOP3.LUT UR20, UR38, 0x1, URZ, 0xfc, !UPT ;  /* 0x0000000126147892 */ /* 0x000fe2000f8efc3f */
[----:B------:R-:W-:Y:S01]  /*1d00*/  UMOV UR4, URZ ;  /* 0x0000003f00047c82 */ /* 0x000fe20008000000 */
[----:B------:R-:W-:Y:S01]  /*1d10*/  UMOV UR5, URZ ;  /* 0x0000003f00057c82 */ /* 0x000fe20008000000 */
[----:B------:R-:W-:Y:S01]  /*1d20*/  UMOV UR6, URZ ;  /* 0x0000003f00067c82 */ /* 0x000fe20008000000 */
[----:B------:R-:W-:Y:S01]  /*1d30*/  USHF.R.S32.HI UR7, URZ, 0x6, UR7 ;  /* 0x000000063f077899 */ /* 0x000fe20008011407 */
[----:B------:R-:W-:Y:S01]  /*1d40*/  ULDC UR8, c[0x0][0x75c] ;  /* 0x0001d70000087ab9 */ /* 0x000fe20000000800 */
[----:B-12-4-:R-:W-:-:S10]  /*1d50*/  ULDC UR9, c[0x0][0x744] ;  /* 0x0001d10000097ab9 */ /* 0x016fd40000000800 */
.L_x_504:
[----:B------:R-:W-:-:S06]  /*1d60*/  UISETP.NE.AND UP0, UPT, UR20, 0x3, UPT ;  /* 0x000000031400788c */ /* 0x000fcc000bf05270 */
[----:B------:R-:W-:-:S13]  /*1d70*/  PLOP3.LUT P0, PT, PT, PT, UP0, 0x80, 0x0 ;  /* 0x000000000000781c */ /* 0x000fda0003f0f008 */
[----:B-1----:R-:W-:Y:S05]  /*1d80*/  @!P0 BRA `(.L_x_494) ;  /* 0x0000000000048947 */ /* 0x002fea0003800000 */
[----:B------:R-:W-:Y:S01]  /*1d90*/  BPT.TRAP 0x1 ;  /* 0x000000040000795c */ /* 0x000fe20000300000 */
.L_x_494:
[----:B------:R-:W-:Y:S01]  /*1da0*/  R2UR UR10, R18 ;  /* 0x00000000120a72ca */ /* 0x000fe200000e0000 */
[----:B------:R-:W-:-:S05]  /*1db0*/  IMAD.U32 R16, RZ, RZ, UR5 ;  /* 0x00000005ff107e24 */ /* 0x000fca000f8e00ff */
[----:B------:R-:W-:-:S07]  /*1dc0*/  SHF.L.U32 R16, R16, 0x1f, RZ ;  /* 0x0000001f10107819 */ /* 0x000fce00000006ff */
[----:B------:R-:W-:-:S09]  /*1dd0*/  ULEA UR10, UR6, UR10, 0x3 ;  /* 0x0000000a060a7291 */ /* 0x000fd2000f8e183f */
[----:B------:R1:W2:Y:S01]  /*1de0*/  SYNCS.PHASECHK.TRANS64.TRYWAIT P1, [UR10+0x26810], R16 ;  /* 0x02681010ff0075a7 */ /* 0x0002a2000802014a */
[----:B------:R-:W-:Y:S05]  /*1df0*/  @!P0 BRA `(.L_x_495) ;  /* 0x0000000000048947 */ /* 0x000fea0003800000 */
[----:B------:R-:W-:Y:S01]  /*1e00*/  BPT.TRAP 0x1 ;  /* 0x000000040000795c */ /* 0x000fe20000300000 */
.L_x_495:
[----:B--2---:R-:W-:Y:S05]  /*1e10*/  @P1 BRA `(.L_x_496) ;  /* 0x0000000000081947 */ /* 0x004fea0003800000 */
[----:B------:R-:W2:Y:S02]  /*1e20*/  SYNCS.PHASECHK.TRANS64.TRYWAIT P1, [UR10+0x26810], R16 ;  /* 0x02681010ff0075a7 */ /* 0x000ea4000802014a */
[----:B--2---:R-:W-:Y:S05]  /*1e30*/  @!P1 BRA `(.L_x_497) ;  /* 0x0000008400089947 */ /* 0x004fea0003800000 */
.L_x_496:
[----:B------:R-:W-:Y:S01]  /*1e40*/  R2UR UR11, R18 ;  /* 0x00000000120b72ca */ /* 0x000fe200000e0000 */
[----:B--2---:R-:W-:Y:S01]  /*1e50*/  IMAD R5, R23, 0x800, R18 ;  /* 0x0000080017057824 */ /* 0x004fe200078e0212 */
[----:B------:R-:W-:Y:S01]  /*1e60*/  WARPGROUP.ARRIVE ;  /* 0x00000000000079c5 */ /* 0x000fe20000000000 */
[----:B------:R-:W-:Y:S01]  /*1e70*/  UMOV UR13, 0xc0000010 ;  /* 0xc0000010000d7882 */ /* 0x000fe20000000000 */
[----:B------:R-:W-:Y:S01]  /*1e80*/  UMOV UR15, 0x80000020 ;  /* 0x80000020000f7882 */ /* 0x000fe20000000000 */
[----:B------:R-:W-:Y:S01]  /*1e90*/  IMAD.U32 R6, RZ, RZ, UR6 ;  /* 0x00000006ff067e24 */ /* 0x000fe2000f8e00ff */
[----:B------:R-:W-:-:S03]  /*1ea0*/  R2UR UR12, R5 ;  /* 0x00000000050c72ca */ /* 0x000fc600000e0000 */
[----:B------:R-:W-:-:S04]  /*1eb0*/  IMAD R5, R6, 0x20, R17 ;  /* 0x0000002006057824 */ /* 0x000fc800078e0211 */
[----:B------:R-:W-:Y:S01]  /*1ec0*/  UIADD3 UR11, UR11, 0x12000, URZ ;  /* 0x000120000b0b7890 */ /* 0x000fe2000fffe03f */
[----:B------:R-:W-:-:S03]  /*1ed0*/  IMAD.SHL.U32 R5, R5, 0x2, RZ ;  /* 0x0000000205057824 */ /* 0x000fc600078e00ff */
[----:B------:R-:W-:Y:S01]  /*1ee0*/  USHF.R.U32.HI UR11, URZ, 0x4, UR11 ;  /* 0x000000043f0b7899 */ /* 0x000fe2000801160b */
[----:B------:R-:W-:Y:S01]  /*1ef0*/  IMAD R5, R5, 0x4, R18 ;  /* 0x0000000405057824 */ /* 0x000fe200078e0212 */
[----:B------:R-:W-:Y:S02]  /*1f00*/  USHF.R.U32.HI UR12, URZ, 0x4, UR12 ;  /* 0x000000043f0c7899 */ /* 0x000fe4000801160c */
        /* <DEDUP_REMOVED lines=44> */
[----:B------:R2:W3:Y:S04]  /*21d0*/  LDS.64 R208, [R5+0x1e000] ;  /* 0x01e0000005d07984 */ /* 0x0004e80000000a00 */
[----:B------:R2:W4:Y:S04]  /*21e0*/  LDS.64 R210, [R5+0x1e020] ;  /* 0x01e0200005d27984 */ /* 0x0005280000000a00 */
        /* <DEDUP_REMOVED lines=8> */
.L_x_498:
[----:B------:R1:W1:Y:S01]  /*2270*/  SYNCS.PHASECHK.TRANS64.TRYWAIT P1, [UR10+0x26830], R16 ;  /* 0x02683010ff0075a7 */ /* 0x000262000802014a */
[----:B------:R-:W-:Y:S05]  /*2280*/  @!P0 BRA `(.L_x_499) ;  /* 0x0000000000048947 */ /* 0x000fea0003800000 */
[----:B------:R-:W-:Y:S01]  /*2290*/  BPT.TRAP 0x1 ;  /* 0x000000040000795c */ /* 0x000fe20000300000 */
.L_x_499:
[----:B-1----:R-:W-:Y:S05]  /*22a0*/  @P1 BRA `(.L_x_500) ;  /* 0x0000000000081947 */ /* 0x002fea0003800000 */
[----:B------:R-:W1:Y:S02]  /*22b0*/  SYNCS.PHASECHK.TRANS64.TRYWAIT P1, [UR10+0x26830], R16 ;  /* 0x02683010ff0075a7 */ /* 0x000e64000802014a */
[----:B-1----:R-:W-:Y:S05]  /*22c0*/  @!P1 BRA `(.L_x_501) ;  /* 0x0000007c00fc9947 */ /* 0x002fea0003800000 */
.L_x_500:
[----:B------:R-:W-:Y:S01]  /*22d0*/  R2UR UR12, R18 ;  /* 0x00000000120c72ca */ /* 0x000fe200000e0000 */
[----:B------:R-:W-:Y:S01]  /*22e0*/  WARPGROUP.ARRIVE ;  /* 0x00000000000079c5 */ /* 0x000fe20000000000 */
[----:B------:R-:W-:Y:S01]  /*22f0*/  UMOV UR15, 0x80000020 ;  /* 0x80000020000f7882 */ /* 0x000fe20000000000 */
[----:B------:R-:W-:Y:S01]  /*2300*/  FMUL.FTZ R16, R152, UR8 ;  /* 0x0000000898107c20 */ /* 0x000fe20008410000 */
[----:B------:R-:W-:Y:S01]  /*2310*/  FMUL.FTZ R22, R153, UR8 ;  /* 0x0000000899167c20 */ /* 0x000fe20008410000 */
[----:B------:R-:W-:Y:S01]  /*2320*/  FMUL.FTZ R156, R156, UR8 ;  /* 0x000000089c9c7c20 */ /* 0x000fe20008410000 */
[----:B------:R-:W-:Y:S01]  /*2330*/  FMUL.FTZ R157, R157, UR8 ;  /* 0x000000089d9d7c20 */ /* 0x000fe20008410000 */
[----:B------:R-:W-:Y:S01]  /*2340*/  FMUL.FTZ R160, R160, UR8 ;  /* 0x00000008a0a07c20 */ /* 0x000fe20008410000 */
[----:B------:R-:W-:Y:S01]  /*2350*/  ISETP.GT.AND P2, PT, R3, RZ, PT ;  /* 0x000000ff0300720c */ /* 0x000fe20003f44270 */
        /* <DEDUP_REMOVED lines=9> */
[----:B------:R-:W5:Y:S01]  /*23f0*/  MUFU.TANH R22, R22 ;  /* 0x0000001600167308 */ /* 0x000f620000002400 */
[----:B------:R-:W-:Y:S01]  /*2400*/  FMUL.FTZ R158, R158, UR8 ;  /* 0x000000089e9e7c20 */ /* 0x000fe20008410000 */
[----:B------:R-:W-:Y:S01]  /*2410*/  FMUL.FTZ R159, R159, UR8 ;  /* 0x000000089f9f7c20 */ /* 0x000fe20008410000 */
[----:B------:R-:W-:Y:S01]  /*2420*/  ULOP3.LUT UR12, UR12, 0x3fff, URZ, 0xc0, !UPT ;  /* 0x00003fff0c0c7892 */ /* 0x000fe2000f8ec03f */
[----:B------:R-:W-:Y:S01]  /*2430*/  FMUL.FTZ R162, R162, UR8 ;  /* 0x00000008a2a27c20 */ /* 0x000fe20008410000 */
[----:B------:R-:W-:Y:S01]  /*2440*/  ISETP.GT.AND P1, PT, R3, 0x8, PT ;  /* 0x000000080300780c */ /* 0x000fe20003f24270 */
[----:B------:R-:W-:Y:S01]  /*2450*/  FMUL.FTZ R163, R163, UR8 ;  /* 0x00000008a3a37c20 */ /* 0x000fe20008410000 */
[----:B------:R-:W-:Y:S01]  /*2460*/  ULOP3.LUT UR13, UR12, 0x10000, URZ, 0xfc, !UPT ;  /* 0x000100000c0d7892 */ /* 0x000fe2000f8efc3f */
[----:B------:R-:W2:Y:S01]  /*2470*/  MUFU.TANH R156, R156 ;  /* 0x0000009c009c7308 */ /* 0x000ea20000002400 */
[----:B-1----:R-:W-:Y:S01]  /*2480*/  FSEL R153, R16, -INF , P2 ;  /* 0xff80000010997808 */ /* 0x002fe20001000000 */
[----:B------:R-:W-:Y:S01]  /*2490*/  FMUL.FTZ R215, R165, UR8 ;  /* 0x00000008a5d77c20 */ /* 0x000fe20008410000 */
[----:B------:R-:W-:Y:S01]  /*24a0*/  UIMAD UR13, UR6, 0x300, UR13 ;  /* 0x00000300060d78a4 */ /* 0x000fe2000f8e020d */
[----:B------:R-:W-:Y:S01]  /*24b0*/  FMUL.FTZ R219, R169, UR8 ;  /* 0x00000008a9db7c20 */ /* 0x000fe20008410000 */
[----:B------:R-:W-:Y:S01]  /*24c0*/  FMUL.FTZ R218, R168, UR8 ;  /* 0x00000008a8da7c20 */ /* 0x000fe20008410000 */
[----:B---3--:R-:W-:Y:S01]  /*24d0*/  FFMA.FTZ R224, R153, UR9, -R208 ;  /* 0x0000000999e07c23 */ /* 0x008fe200080108d0 */
[----:B------:R-:W-:Y:S01]  /*24e0*/  FMUL.FTZ R220, R170, UR8 ;  /* 0x00000008aadc7c20 */ /* 0x000fe20008410000 */
[----:B------:R-:W1:Y:S01]  /*24f0*/  MUFU.TANH R157, R157 ;  /* 0x0000009d009d7308 */ /* 0x000e620000002400 */
[----:B-----5:R-:W-:Y:S01]  /*2500*/  FSEL R152, R22, -INF , P2 ;  /* 0xff80000016987808 */ /* 0x020fe20001000000 */
[----:B------:R-:W-:Y:S01]  /*2510*/  UMOV UR14, UR13 ;  /* 0x0000000d000e7c82 */ /* 0x000fe20008000000 */
[----:B------:R-:W-:Y:S01]  /*2520*/  FMUL.FTZ R221, R171, UR8 ;  /* 0x00000008abdd7c20 */ /* 0x000fe20008410000 */
[----:B------:R-:W-:Y:S01]  /*2530*/  HGMMA.64x64x16.F32.BF16 R120, R184, gdesc[UR12], RZ, !UPT, gsb0 ;  /* 0x00e0000cb8787df0 */ /* 0x000fe2000c0018ff */
[----:B------:R-:W-:Y:S01]  /*2540*/  UIADD3 UR14, UR13, 0x2, URZ ;  /* 0x000000020d0e7890 */ /* 0x000fe2000fffe03f */
[----:B------:R-:W-:Y:S01]  /*2550*/  FFMA.FTZ R223, R152, UR9, -R209 ;  /* 0x0000000998df7c23 */ /* 0x000fe200080108d1 */
[----:B------:R-:W-:Y:S01]  /*2560*/  UMOV UR15, 0x80000020 ;  /* 0x80000020000f7882 */ /* 0x000fe20000000000 */
[----:B------:R-:W3:Y:S01]  /*2570*/  MUFU.TANH R160, R160 ;  /* 0x000000a000a07308 */ /* 0x000ee20000002400 */
[----:B--2---:R-:W-:Y:S01]  /*2580*/  FSEL R153, R156, -INF , P2 ;  /* 0xff8000009c997808 */ /* 0x004fe20001000000 */
[----:B------:R-:W-:Y:S01]  /*2590*/  FMUL.FTZ R222, R179, UR8 ;  /* 0x00000008b3de7c20 */ /* 0x000fe20008410000 */
[----:B------:R-:W-:Y:S01]  /*25a0*/  FFMA.FTZ R16, -R16, R16, 1 ;  /* 0x3f80000010107423 */ /* 0x000fe20000010110 */
[----:B------:R-:W-:Y:S01]  /*25b0*/  FMUL.FTZ R225, R183, UR8 ;  /* 0x00000008b7e17c20 */ /* 0x000fe20008410000 */
[----:B------:R-:W-:Y:S01]  /*25c0*/  FMUL.FTZ R174, R174, UR8 ;  /* 0x00000008aeae7c20 */ /* 0x000fe20008410000 */
[----:B----4-:R-:W-:Y:S01]  /*25d0*/  FFMA.FTZ R167, R153, UR9, -R210 ;  /* 0x0000000999a77c23 */ /* 0x010fe200080108d2 */
[----:B------:R-:W-:Y:S01]  /*25e0*/  FMUL.FTZ R172, R172, UR8 ;  /* 0x00000008acac7c20 */ /* 0x000fe20008410000 */
[----:B------:R-:W2:Y:S01]  /*25f0*/  MUFU.TANH R212, R212 ;  /* 0x000000d400d47308 */ /* 0x000ea20000002400 */
[----:B-1----:R-:W-:Y:S01]  /*2600*/  FSEL R152, R157, -INF , P2 ;  /* 0xff8000009d987808 */ /* 0x002fe20001000000 */
[----:B------:R-:W-:Y:S01]  /*2610*/  FMUL.FTZ R176, R176, UR8 ;  /* 0x00000008b0b07c20 */ /* 0x000fe20008410000 */
[----:B------:R-:W-:Y:S01]  /*2620*/  FMUL.FTZ R173, R173, UR8 ;  /* 0x00000008adad7c20 */ /* 0x000fe20008410000 */
[----:B------:R-:W-:Y:S01]  /*2630*/  FMUL.FTZ R178, R178, UR8 ;  /* 0x00000008b2b27c20 */ /* 0x000fe20008410000 */
[----:B------:R-:W-:Y:S01]  /*2640*/  FFMA.FTZ R22, -R22, R22, 1 ;  /* 0x3f80000016167423 */ /* 0x000fe20000010116 */
[----:B------:R-:W-:Y:S01]  /*2650*/  FFMA.FTZ R166, R152, UR9, -R211 ;  /* 0x0000000998a67c23 */ /* 0x000fe200080108d3 */
[----:B------:R-:W-:Y:S01]  /*2660*/  FMUL.FTZ R175, R175, UR8 ;  /* 0x00000008afaf7c20 */ /* 0x000fe20008410000 */
[----:B------:R-:W1:Y:S01]  /*2670*/  MUFU.TANH R161, R161 ;  /* 0x000000a100a17308 */ /* 0x000e620000002400 */
[----:B---3--:R-:W-:Y:S01]  /*2680*/  FSEL R153, R160, -INF , P2 ;  /* 0xff800000a0997808 */ /* 0x008fe20001000000 */
[----:B------:R-:W-:Y:S01]  /*2690*/  FMUL.FTZ R177, R177, UR8 ;  /* 0x00000008b1b17c20 */ /* 0x000fe20008410000 */
[----:B------:R-:W-:Y:S01]  /*26a0*/  FFMA.FTZ R157, -R157, R157, 1 ;  /* 0x3f8000009d9d7423 */ /* 0x000fe2000001019d */
[----:B------:R-:W-:Y:S01]  /*26b0*/  FMUL.FTZ R180, R180, UR8 ;  /* 0x00000008b4b47c20 */ /* 0x000fe20008410000 */
[----:B------:R-:W-:Y:S01]  /*26c0*/  FMUL.FTZ R182, R182, UR8 ;  /* 0x00000008b6b67c20 */ /* 0x000fe20008410000 */
[----:B------:R-:W-:Y:S01]  /*26d0*/  FFMA.FTZ R164, R153, UR9, -R10 ;  /* 0x0000000999a47c23 */ /* 0x000fe2000801080a */
[----:B------:R-:W-:Y:S01]  /*26e0*/  FMUL.FTZ R181, R181, UR8 ;  /* 0x00000008b5b57c20 */ /* 0x000fe20008410000 */
[----:B------:R-:W3:Y:S01]  /*26f0*/  MUFU.TANH R213, R213 ;  /* 0x000000d500d57308 */ /* 0x000ee20000002400 */
[C---:B--2---:R-:W-:Y:S01]  /*2700*/  FSEL R155, R212.reuse, -INF , P1 ;  /* 0xff800000d49b7808 */ /* 0x044fe20000800000 */
[----:B------:R-:W-:Y:S01]  /*2710*/  FFMA.FTZ R212, -R212, R212, 1 ;  /* 0x3f800000d4d47423 */ /* 0x000fe200000101d4 */
[----:B------:R-:W-:Y:S01]  /*2720*/  FFMA.FTZ R160, -R160, R160, 1 ;  /* 0x3f800000a0a07423 */ /* 0x000fe200000101a0 */
[----:B------:R-:W-:-:S02]  /*2730*/  ULOP3.LUT UR12, UR12, 0x1000000, URZ, 0xfc, !UPT ;  /* 0x010000000c0c7892 */ /* 0x000fc4000f8efc3f */
[----:B------:R-:W-:Y:S01]  /*2740*/  FFMA.FTZ R169, R155, UR9, -R208 ;  /* 0x000000099ba97c23 */ /* 0x000fe200080108d0 */
[----:B------:R-:W-:Y:S01]  /*2750*/  UMOV UR19, 0xc0000010 ;  /* 0xc000001000137882 */ /* 0x000fe20000000000 */
[----:B------:R-:W2:Y:S01]  /*2760*/  MUFU.TANH R158, R158 ;  /* 0x0000009e009e7308 */ /* 0x000ea20000002400 */
[----:B-1----:R-:W-:Y:S01]  /*2770*/  FSEL R154, R161, -INF , P2 ;  /* 0xff800000a19a7808 */ /* 0x002fe20001000000 */
[----:B------:R-:W-:Y:S01]  /*2780*/  UIMAD UR12, UR6, 0x300, UR12 ;  /* 0x00000300060c78a4 */ /* 0x000fe2000f8e020c */
[----:B------:R-:W-:-:S03]  /*2790*/  UMOV UR17, 0x40000040 ;  /* 0x4000004000117882 */ /* 0x000fc60000000000 */
[----:B------:R-:W-:Y:S02]  /*27a0*/  FFMA.FTZ R165, R154, UR9, -R11 ;  /* 0x000000099aa57c23 */ /* 0x000fe4000801080b */
[----:B------:R-:W1:Y:S01]  /*27b0*/  MUFU.TANH R159, R159 ;  /* 0x0000009f009f7308 */ /* 0x000e620000002400 */
[C---:B---3--:R-:W-:Y:S01]  /*27c0*/  FSEL R154, R213.reuse, -INF , P1 ;  /* 0xff800000d59a7808 */ /* 0x048fe20000800000 */
[----:B------:R-:W-:-:S04]  /*27d0*/  FFMA.FTZ R213, -R213, R213, 1 ;  /* 0x3f800000d5d57423 */ /* 0x000fc800000101d5 */
[----:B------:R-:W-:Y:S02]  /*27e0*/  FFMA.FTZ R170, R154, UR9, -R209 ;  /* 0x000000099aaa7c23 */ /* 0x000fe400080108d1 */
[----:B------:R-:W3:Y:S01]  /*27f0*/  MUFU.TANH R162, R162 ;  /* 0x000000a200a27308 */ /* 0x000ee20000002400 */
[----:B--2---:R-:W-:-:S05]  /*2800*/  FSEL R155, R158, -INF , P1 ;  /* 0xff8000009e9b7808 */ /* 0x004fca0000800000 */
[----:B------:R-:W-:Y:S02]  /*2810*/  FFMA.FTZ R168, R155, UR9, -R210 ;  /* 0x000000099ba87c23 */ /* 0x000fe400080108d2 */
[----:B------:R-:W2:Y:S01]  /*2820*/  MUFU.TANH R163, R163 ;  /* 0x000000a300a37308 */ /* 0x000ea20000002400 */
[C---:B-1----:R-:W-:Y:S01]  /*2830*/  FSEL R154, R159.reuse, -INF , P1 ;  /* 0xff8000009f9a7808 */ /* 0x042fe20000800000 */
[----:B------:R-:W-:-:S04]  /*2840*/  FFMA.FTZ R159, -R159, R159, 1 ;  /* 0x3f8000009f9f7423 */ /* 0x000fc8000001019f */
[----:B------:R-:W-:Y:S02]  /*2850*/  FFMA.FTZ R171, R154, UR9, -R211 ;  /* 0x000000099aab7c23 */ /* 0x000fe400080108d3 */
[----:B------:R-:W-:Y:S01]  /*2860*/  MUFU.TANH R214, R214 ;  /* 0x000000d600d67308 */ /* 0x000fe20000002400 */
[----:B---3--:R-:W-:-:S05]  /*2870*/  FSEL R155, R162, -INF , P1 ;  /* 0xff800000a29b7808 */ /* 0x008fca0000800000 */
[----:B------:R-:W-:Y:S02]  /*2880*/  FFMA.FTZ R10, R155, UR9, -R10 ;  /* 0x000000099b0a7c23 */ /* 0x000fe4000801080a */
[----:B------:R-:W-:Y:S01]  /*2890*/  MUFU.EX2 R224, R224 ;  /* 0x000000e000e07308 */ /* 0x000fe20000000800 */
[----:B--2---:R-:W-:Y:S01]  /*28a0*/  FSEL R208, R163, -INF , P1 ;  /* 0xff800000a3d07808 */ /* 0x004fe20000800000 */
[----:B------:R-:W-:Y:S02]  /*28b0*/  WARPGROUP.DEPBAR.LE gsb0, 0x0 ;  /* 0x00008000000079c5 */ /* 0x000fe40000010000 */
[----:B------:R-:W-:Y:S02]  /*28c0*/  WARPGROUP.ARRIVE ;  /* 0x00000000000079c5 */ /* 0x000fe40000000000 */
[----:B------:R-:W-:Y:S02]  /*28d0*/  FFMA.FTZ R11, R208, UR9, -R11 ;  /* 0x00000009d00b7c23 */ /* 0x000fe4000801080b */
[----:B------:R-:W-:Y:S02]  /*28e0*/  MUFU.TANH R215, R215 ;  /* 0x000000d700d77308 */ /* 0x000fe40000002400 */
[----:B------:R-:W-:Y:S01]  /*28f0*/  HGMMA.64x64x16.F32.BF16 R120, R196, gdesc[UR12], R120, gsb0 ;  /* 0x00e0000cc4787df0 */ /* 0x000fe20008001878 */
[----:B------:R-:W-:Y:S01]  /*2900*/  UIADD3 UR14, UR13, 0x100, URZ ;  /* 0x000001000d0e7890 */ /* 0x000fe2000fffe03f */
[----:B------:R-:W-:-:S04]  /*2910*/  UMOV UR15, 0x80000020 ;  /* 0x80000020000f7882 */ /* 0x000fc80000000000 */
[----:B------:R-:W1:Y:S08]  /*2920*/  MUFU.TANH R217, R217 ;  /* 0x000000d900d97308 */ /* 0x000e700000002400 */
[----:B------:R-:W-:Y:S08]  /*2930*/  MUFU.TANH R218, R218 ;  /* 0x000000da00da7308 */ /* 0x000ff00000002400 */
[----:B------:R-:W-:Y:S01]  /*2940*/  MUFU.TANH R220, R220 ;  /* 0x000000dc00dc7308 */ /* 0x000fe20000002400 */
[C---:B-1----:R-:W-:Y:S01]  /*2950*/  FSEL R208, R217.reuse, -INF , P1 ;  /* 0xff800000d9d07808 */ /* 0x042fe20000800000 */
[----:B------:R-:W-:-:S04]  /*2960*/  FFMA.FTZ R217, -R217, R217, 1 ;  /* 0x3f800000d9d97423 */ /* 0x000fc800000101d9 */
[----:B------:R-:W-:Y:S02]  /*2970*/  FFMA.FTZ R208, R208, UR9, -R9 ;  /* 0x00000009d0d07c23 */ /* 0x000fe40008010809 */
[----:B------:R-:W-:Y:S08]  /*2980*/  MUFU.TANH R216, R216 ;  /* 0x000000d800d87308 */ /* 0x000ff00000002400 */
[----:B------:R-:W-:Y:S08]  /*2990*/  MUFU.EX2 R169, R169 ;  /* 0x000000a900a97308 */ /* 0x000ff00000000800 */
[----:B------:R-:W-:Y:S08]  /*29a0*/  MUFU.EX2 R170, R170 ;  /* 0x000000aa00aa7308 */ /* 0x000ff00000000800 */
[----:B------:R-:W1:Y:S08]  /*29b0*/  MUFU.TANH R219, R219 ;  /* 0x000000db00db7308 */ /* 0x000e700000002400 */
[----:B------:R-:W-:Y:S08]  /*29c0*/  MUFU.TANH R221, R221 ;  /* 0x000000dd00dd7308 */ /* 0x000ff00000002400 */
[----:B------:R-:W-:Y:S01]  /*29d0*/  MUFU.EX2 R223, R223 ;  /* 0x000000df00df7308 */ /* 0x000fe20000000800 */
[----:B-1----:R-:W-:-:S05]  /*29e0*/  FSEL R210, R219, -INF , P2 ;  /* 0xff800000dbd27808 */ /* 0x002fca0001000000 */
[----:B------:R-:W-:Y:S01]  /*29f0*/  FFMA.FTZ R210, R210, UR9, -R15 ;  /* 0x00000009d2d27c23 */ /* 0x000fe2000801080f */
[----:B------:R-:W-:Y:S02]  /*2a00*/  WARPGROUP.DEPBAR.LE gsb0, 0x0 ;  /* 0x00008000000079c5 */ /* 0x000fe40000010000 */
[----:B------:R-:W-:Y:S01]  /*2a10*/  WARPGROUP.ARRIVE ;  /* 0x00000000000079c5 */ /* 0x000fe20000000000 */
[----:B------:R-:W-:Y:S05]  /*2a20*/  MUFU.TANH R174, R174 ;  /* 0x000000ae00ae7308 */ /* 0x000fea0000002400 */
[----:B------:R-:W-:Y:S01]  /*2a30*/  HGMMA.64x64x16.F32.BF16 R120, R188, gdesc[UR12], R120, gsb0 ;  /* 0x00e0000cbc787df0 */ /* 0x000fe20008001878 */
[----:B------:R-:W-:Y:S01]  /*2a40*/  UIADD3 UR14, UR13, 0x102, URZ ;  /* 0x000001020d0e7890 */ /* 0x000fe2000fffe03f */
[----:B------:R-:W-:Y:S01]  /*2a50*/  UMOV UR15, 0x80000020 ;  /* 0x80000020000f7882 */ /* 0x000fe20000000000 */
[----:B------:R-:W-:Y:S08]  /*2a60*/  MUFU.EX2 R167, R167 ;  /* 0x000000a700a77308 */ /* 0x000ff00000000800 */
[----:B------:R-:W1:Y:S08]  /*2a70*/  MUFU.TANH R172, R172 ;  /* 0x000000ac00ac7308 */ /* 0x000e700000002400 */
[----:B------:R-:W-:Y:S08]  /*2a80*/  MUFU.TANH R176, R176 ;  /* 0x000000b000b07308 */ /* 0x000ff00000002400 */
[----:B------:R-:W-:Y:S01]  /*2a90*/  MUFU.TANH R173, R173 ;  /* 0x000000ad00ad7308 */ /* 0x000fe20000002400 */
[C---:B-1----:R-:W-:Y:S01]  /*2aa0*/  FSEL R211, R172.reuse, -INF , P2 ;  /* 0xff800000acd37808 */ /* 0x042fe20001000000 */
[----:B------:R-:W-:-:S06]  /*2ab0*/  FFMA.FTZ R172, -R172, R172, 1 ;  /* 0x3f800000acac7423 */ /* 0x000fcc00000101ac */
[----:B------:R-:W1:Y:S08]  /*2ac0*/  MUFU.TANH R178, R178 ;  /* 0x000000b200b27308 */ /* 0x000e700000002400 */
[----:B------:R-:W-:Y:S08]  /*2ad0*/  MUFU.TANH R222, R222 ;  /* 0x000000de00de7308 */ /* 0x000ff00000002400 */
[----:B------:R-:W2:Y:S08]  /*2ae0*/  MUFU.EX2 R166, R166 ;  /* 0x000000a600a67308 */ /* 0x000eb00000000800 */
[----:B------:R-:W3:Y:S08]  /*2af0*/  MUFU.EX2 R168, R168 ;  /* 0x000000a800a87308 */ /* 0x000ef00000000800 */
[----:B------:R-:W4:Y:S08]  /*2b00*/  MUFU.TANH R175, R175 ;  /* 0x000000af00af7308 */ /* 0x000f300000002400 */
[----:B------:R-:W5:Y:S01]  /*2b10*/  MUFU.TANH R177, R177 ;  /* 0x000000b100b17308 */ /* 0x000f620000002400 */
[----:B------:R-:W-:-:S02]  /*2b20*/  WARPGROUP.DEPBAR.LE gsb0, 0x0 ;  /* 0x00008000000079c5 */ /* 0x000fc40000010000 */
[----:B------:R-:W-:-:S05]  /*2b30*/  WARPGROUP.ARRIVE ;  /* 0x00000000000079c5 */ /* 0x000fca0000000000 */
[----:B------:R-:W-:Y:S01]  /*2b40*/  MUFU.TANH R180, R180 ;  /* 0x000000b400b47308 */ /* 0x000fe20000002400 */
[----:B------:R-:W-:Y:S01]  /*2b50*/  HGMMA.64x64x16.F32.BF16 R120, R200, gdesc[UR12], R120, gsb0 ;  /* 0x00e0000cc8787df0 */ /* 0x000fe20008001878 */
[----:B------:R-:W-:Y:S01]  /*2b60*/  UIADD3 UR14, UR13, 0x200, URZ ;  /* 0x000002000d0e7890 */ /* 0x000fe2000fffe03f */
[----:B------:R-:W-:-:S05]  /*2b70*/  UMOV UR15, 0x80000020 ;  /* 0x80000020000f7882 */ /* 0x000fca0000000000 */
[----:B------:R-:W5:Y:S08]  /*2b80*/  MUFU.TANH R182, R182 ;  /* 0x000000b600b67308 */ /* 0x000f700000002400 */
[----:B------:R-:W-:Y:S08]  /*2b90*/  MUFU.EX2 R165, R165 ;  /* 0x000000a500a57308 */ /* 0x000ff00000000800 */
[----:B------:R-:W-:Y:S08]  /*2ba0*/  MUFU.EX2 R164, R164 ;  /* 0x000000a400a47308 */ /* 0x000ff00000000800 */
[----:B------:R-:W-:Y:S08]  /*2bb0*/  MUFU.TANH R181, R181 ;  /* 0x000000b500b57308 */ /* 0x000ff00000002400 */
[----:B------:R-:W-:Y:S08]  /*2bc0*/  MUFU.TANH R225, R225 ;  /* 0x000000e100e17308 */ /* 0x000ff00000002400 */
[----:B------:R-:W-:Y:S08]  /*2bd0*/  MUFU.EX2 R10, R10 ;  /* 0x0000000a000a7308 */ /* 0x000ff00000000800 */
[----:B------:R-:W-:Y:S08]  /*2be0*/  MUFU.EX2 R11, R11 ;  /* 0x0000000b000b7308 */ /* 0x000ff00000000800 */
[----:B------:R-:W5:Y:S01]  /*2bf0*/  MUFU.EX2 R171, R171 ;  /* 0x000000ab00ab7308 */ /* 0x000f620000000800 */
[----:B------:R-:W-:-:S02]  /*2c00*/  WARPGROUP.DEPBAR.LE gsb0, 0x0 ;  /* 0x00008000000079c5 */ /* 0x000fc40000010000 */
[----:B------:R-:W-:-:S06]  /*2c10*/  WARPGROUP.ARRIVE ;  /* 0x00000000000079c5 */ /* 0x000fcc0000000000 */
[----:B------:R-:W-:Y:S01]  /*2c20*/  HGMMA.64x64x16.F32.BF16 R120, R192, gdesc[UR12], R120, gsb0 ;  /* 0x00e0000cc0787df0 */ /* 0x000fe20008001878 */
[----:B------:R-:W-:Y:S01]  /*2c30*/  UIADD3 UR14, UR13, 0x202, URZ ;  /* 0x000002020d0e7890 */ /* 0x000fe2000fffe03f */
[----:B------:R-:W-:Y:S01]  /*2c40*/  R2UR UR13, R19 ;  /* 0x00000000130d72ca */ /* 0x000fe200000e0000 */
[----:B------:R-:W-:-:S12]  /*2c50*/  UMOV UR15, 0x80000020 ;  /* 0x80000020000f7882 */ /* 0x000fd80000000000 */
[----:B------:R-:W-:-:S04]  /*2c60*/  USHF.R.U32.HI UR13, URZ, 0x4, UR13 ;  /* 0x000000043f0d7899 */ /* 0x000fc8000801160d */
[----:B------:R-:W-:-:S04]  /*2c70*/  ULOP3.LUT UR13, UR13, 0x3fff, URZ, 0xc0, !UPT ;  /* 0x00003fff0d0d7892 */ /* 0x000fc8000f8ec03f */
[----:B------:R-:W-:Y:S01]  /*2c80*/  ULOP3.LUT UR16, UR13, 0x10000, URZ, 0xfc, !UPT ;  /* 0x000100000d107892 */ /* 0x000fe2000f8efc3f */
        /* <DEDUP_REMOVED lines=9> */
[----:B------:R-:W-:Y:S01]  /*2d20*/  FADD.FTZ R122, R122, -R152 ;  /* 0x800000987a7a7221 */ /* 0x000fe20000010000 */
[--C-:B------:R-:W-:Y:S01]  /*2d30*/  FADD.FTZ R152, R121, -R153.reuse ;  /* 0x8000009979987221 */ /* 0x100fe20000010000 */
[----:B------:R-:W-:Y:S01]  /*2d40*/  FADD.FTZ R123, R123, -R153 ;  /* 0x800000997b7b7221 */ /* 0x000fe20000010000 */
[----:B------:R-:W-:Y:S01]  /*2d50*/  FMUL.FTZ R121, R224, R179 ;  /* 0x000000b3e0797220 */ /* 0x000fe20000410000 */
[----:B------:R-:W-:Y:S01]  /*2d60*/  FSEL R153, R214, -INF , P2 ;  /* 0xff800000d6997808 */ /* 0x000fe20001000000 */
[----:B--2---:R-:W-:Y:S01]  /*2d70*/  FADD.FTZ R227, R126, -R154 ;  /* 0x8000009a7ee37221 */ /* 0x004fe20000010000 */
[----:B------:R-:W-:Y:S01]  /*2d80*/  FSEL R120, R215, -INF , P2 ;  /* 0xff800000d7787808 */ /* 0x000fe20001000000 */
[----:B------:R-:W-:Y:S01]  /*2d90*/  FMUL.FTZ R121, R16, R121 ;  /* 0x0000007910797220 */ /* 0x000fe20000410000 */
[----:B------:R-:W-:Y:S01]  /*2da0*/  FSEL R179, R216, -INF , P1 ;  /* 0xff800000d8b37808 */ /* 0x000fe20000800000 */
[--C-:B------:R-:W-:Y:S01]  /*2db0*/  FFMA.FTZ R16, R153, UR9, -R8.reuse ;  /* 0x0000000999107c23 */ /* 0x100fe20008010808 */
[----:B------:R-:W-:Y:S01]  /*2dc0*/  FSEL R153, R218, -INF , P2 ;  /* 0xff800000da997808 */ /* 0x000fe20001000000 */
[----:B------:R-:W-:Y:S01]  /*2dd0*/  FFMA.FTZ R183, R120, UR9, -R9 ;  /* 0x0000000978b77c23 */ /* 0x000fe20008010809 */
[----:B------:R-:W-:Y:S01]  /*2de0*/  FSEL R9, R220, -INF , P1 ;  /* 0xff800000dc097808 */ /* 0x000fe20000800000 */
[----:B------:R-:W-:Y:S01]  /*2df0*/  FFMA.FTZ R179, R179, UR9, -R8 ;  /* 0x00000009b3b37c23 */ /* 0x000fe20008010808 */
[----:B------:R-:W-:Y:S01]  /*2e00*/  FADD.FTZ R229, R125, -R155 ;  /* 0x8000009b7de57221 */ /* 0x000fe20000010000 */
[--C-:B------:R-:W-:Y:S01]  /*2e10*/  FFMA.FTZ R120, R153, UR9, -R14.reuse ;  /* 0x0000000999787c23 */ /* 0x100fe2000801080e */
[----:B------:R-:W-:Y:S01]  /*2e20*/  FMUL.FTZ R153, R223, R152 ;  /* 0x00000098df997220 */ /* 0x000fe20000410000 */
[----:B------:R-:W-:Y:S01]  /*2e30*/  FFMA.FTZ R14, R9, UR9, -R14 ;  /* 0x00000009090e7c23 */ /* 0x000fe2000801080e */
[----:B------:R-:W-:Y:S01]  /*2e40*/  FMUL.FTZ R9, R169, R122 ;  /* 0x0000007aa9097220 */ /* 0x000fe20000410000 */
[----:B------:R-:W-:Y:S01]  /*2e50*/  FMUL.FTZ R122, R170, R123 ;  /* 0x0000007baa7a7220 */ /* 0x000fe20000410000 */
[----:B------:R-:W-:Y:S01]  /*2e60*/  FMUL.FTZ R152, R22, R153 ;  /* 0x0000009916987220 */ /* 0x000fe20000410000 */
[----:B------:R-:W-:Y:S01]  /*2e70*/  FFMA.FTZ R153, -R156, R156, 1 ;  /* 0x3f8000009c997423 */ /* 0x000fe2000001019c */
[----:B------:R-:W-:Y:S01]  /*2e80*/  FMUL.FTZ R123, R212, R9 ;  /* 0x00000009d47b7220 */ /* 0x000fe20000410000 */
[----:B------:R-:W-:Y:S01]  /*2e90*/  FADD.FTZ R212, R124, -R154 ;  /* 0x8000009a7cd47221 */ /* 0x000fe20000010000 */
[----:B------:R-:W1:Y:S01]  /*2ea0*/  LDS.64 R8, [R5+0x1e240] ;  /* 0x01e2400005087984 */ /* 0x000e620000000a00 */
[----:B------:R-:W-:Y:S01]  /*2eb0*/  FSEL R124, R221, -INF , P1 ;  /* 0xff800000dd7c7808 */ /* 0x000fe20000800000 */
[----:B------:R2:W-:Y:S01]  /*2ec0*/  MUFU.EX2 R22, R208 ;  /* 0x000000d000167308 */ /* 0x0005e20000000800 */
[----:B------:R-:W-:Y:S01]  /*2ed0*/  FMUL.FTZ R154, R167, R212 ;  /* 0x000000d4a79a7220 */ /* 0x000fe20000410000 */
[--C-:B------:R-:W-:Y:S01]  /*2ee0*/  FFMA.FTZ R126, R211, UR9, -R20.reuse ;  /* 0x00000009d37e7c23 */ /* 0x100fe20008010814 */
[----:B------:R-:W-:Y:S01]  /*2ef0*/  FSEL R125, R178, -INF , P1 ;  /* 0xff800000b27d7808 */ /* 0x000fe20000800000 */
[----:B------:R-:W-:Y:S01]  /*2f00*/  FFMA.FTZ R209, R124, UR9, -R15 ;  /* 0x000000097cd17c23 */ /* 0x000fe2000801080f */
[----:B------:R-:W-:Y:S01]  /*2f10*/  FSEL R15, R174, -INF , P1 ;  /* 0xff800000ae0f7808 */ /* 0x000fe20000800000 */
[----:B------:R-:W-:Y:S01]  /*2f20*/  FMUL.FTZ R153, R153, R154 ;  /* 0x0000009a99997220 */ /* 0x000fe20000410000 */
[----:B------:R-:W-:Y:S01]  /*2f30*/  FSEL R154, R173, -INF , P2 ;  /* 0xff800000ad9a7808 */ /* 0x000fe20001000000 */
[----:B------:R-:W-:Y:S01]  /*2f40*/  FMUL.FTZ R122, R213, R122 ;  /* 0x0000007ad57a7220 */ /* 0x000fe20000410000 */
[----:B------:R4:W-:Y:S01]  /*2f50*/  MUFU.EX2 R124, R120 ;  /* 0x00000078007c7308 */ /* 0x0009e20000000800 */
[----:B------:R-:W-:Y:S01]  /*2f60*/  FFMA.FTZ R212, R15, UR9, -R20 ;  /* 0x000000090fd47c23 */ /* 0x000fe20008010814 */
[----:B------:R-:W-:Y:S01]  /*2f70*/  FSEL R15, R176, -INF , P2 ;  /* 0xff800000b00f7808 */ /* 0x000fe20001000000 */
[----:B------:R-:W-:Y:S01]  /*2f80*/  FFMA.FTZ R213, R154, UR9, -R21 ;  /* 0x000000099ad57c23 */ /* 0x000fe20008010815 */
[----:B------:R-:W-:Y:S01]  /*2f90*/  FFMA.FTZ R154, -R158, R158, 1 ;  /* 0x3f8000009e9a7423 */ /* 0x000fe2000001019e */
[----:B------:R-:W-:Y:S01]  /*2fa0*/  FMUL.FTZ R158, R166, R229 ;  /* 0x000000e5a69e7220 */ /* 0x000fe20000410000 */
[----:B---3--:R-:W-:Y:S01]  /*2fb0*/  FMUL.FTZ R227, R168, R227 ;  /* 0x000000e3a8e37220 */ /* 0x008fe20000410000 */
[--C-:B--2---:R-:W-:Y:S01]  /*2fc0*/  FFMA.FTZ R208, R15, UR9, -R12.reuse ;  /* 0x000000090fd07c23 */ /* 0x104fe2000801080c */
[----:B------:R2:W-:Y:S01]  /*2fd0*/  MUFU.EX2 R20, R14 ;  /* 0x0000000e00147308 */ /* 0x0005e20000000800 */
[----:B----4-:R-:W-:Y:S01]  /*2fe0*/  FFMA.FTZ R120, R125, UR9, -R12 ;  /* 0x000000097d787c23 */ /* 0x010fe2000801080c */
[----:B------:R-:W-:Y:S01]  /*2ff0*/  FSEL R12, R222, -INF , P1 ;  /* 0xff800000de0c7808 */ /* 0x000fe20000800000 */
[----:B------:R-:W-:Y:S01]  /*3000*/  FADD.FTZ R226, R127, -R155 ;  /* 0x8000009b7fe27221 */ /* 0x000fe20000010000 */
[----:B------:R-:W-:Y:S01]  /*3010*/  FMUL.FTZ R158, R157, R158 ;  /* 0x0000009e9d9e7220 */ /* 0x000fe20000410000 */
[----:B------:R-:W-:Y:S01]  /*3020*/  FMUL.FTZ R154, R154, R227 ;  /* 0x000000e39a9a7220 */ /* 0x000fe20000410000 */
[----:B------:R-:W-:Y:S01]  /*3030*/  FSEL R156, R175, -INF , P1 ;  /* 0xff800000af9c7808 */ /* 0x000fe20000800000 */
[----:B------:R-:W-:Y:S01]  /*3040*/  FFMA.FTZ R157, R12, UR9, -R13 ;  /* 0x000000090c9d7c23 */ /* 0x000fe2000801080d */
[----:B------:R-:W3:Y:S01]  /*3050*/  MUFU.EX2 R179, R179 ;  /* 0x000000b300b37308 */ /* 0x000ee20000000800 */
[----:B--2---:R-:W2:Y:S01]  /*3060*/  LDS.64 R14, [R5+0x1e260] ;  /* 0x01e26000050e7984 */ /* 0x004ea20000000a00 */
[----:B------:R-:W-:Y:S01]  /*3070*/  FFMA.FTZ R155, -R161, R161, 1 ;  /* 0x3f800000a19b7423 */ /* 0x000fe200000101a1 */
[----:B------:R-:W-:Y:S01]  /*3080*/  FFMA.FTZ R211, R156, UR9, -R21 ;  /* 0x000000099cd37c23 */ /* 0x000fe20008010815 */
[----:B-----5:R-:W-:Y:S01]  /*3090*/  FSEL R156, R177, -INF , P2 ;  /* 0xff800000b19c7808 */ /* 0x020fe20001000000 */
[----:B------:R-:W-:Y:S01]  /*30a0*/  FFMA.FTZ R161, -R162, R162, 1 ;  /* 0x3f800000a2a17423 */ /* 0x000fe200000101a2 */
[----:B------:R-:W-:Y:S01]  /*30b0*/  FFMA.FTZ R218, -R218, R218, 1 ;  /* 0x3f800000dada7423 */ /* 0x000fe200000101da */
[----:B------:R-:W-:Y:S01]  /*30c0*/  FFMA.FTZ R216, -R216, R216, 1 ;  /* 0x3f800000d8d87423 */ /* 0x000fe200000101d8 */
[----:B------:R4:W-:Y:S01]  /*30d0*/  MUFU.EX2 R125, R209 ;  /* 0x000000d1007d7308 */ /* 0x0009e20000000800 */
[----:B------:R-:W-:Y:S01]  /*30e0*/  FFMA.FTZ R156, R156, UR9, -R13 ;  /* 0x000000099c9c7c23 */ /* 0x000fe2000801080d */
[----:B------:R-:W-:Y:S01]  /*30f0*/  FSEL R13, R182, -INF , P1 ;  /* 0xff800000b60d7808 */ /* 0x000fe20000800000 */
[----:B------:R-:W-:Y:S01]  /*3100*/  FMUL.FTZ R226, R171, R226 ;  /* 0x000000e2abe27220 */ /* 0x000fe20000410000 */
[----:B------:R-:W-:Y:S01]  /*3110*/  FFMA.FTZ R176, -R176, R176, 1 ;  /* 0x3f800000b0b07423 */ /* 0x000fe200000101b0 */
[--C-:B-1----:R-:W-:Y:S01]  /*3120*/  FADD.FTZ R127, R128, -R8.reuse ;  /* 0x80000008807f7221 */ /* 0x102fe20000010000 */
[----:B------:R-:W-:Y:S01]  /*3130*/  FADD.FTZ R227, R130, -R8 ;  /* 0x8000000882e37221 */ /* 0x000fe20000010000 */
[--C-:B------:R-:W-:Y:S01]  /*3140*/  FADD.FTZ R12, R129, -R9.reuse ;  /* 0x80000009810c7221 */ /* 0x100fe20000010000 */
[----:B------:R-:W-:Y:S01]  /*3150*/  FADD.FTZ R128, R131, -R9 ;  /* 0x8000000983807221 */ /* 0x000fe20000010000 */
[----:B----4-:R-:W-:Y:S01]  /*3160*/  FSEL R209, R180, -INF , P2 ;  /* 0xff800000b4d17808 */ /* 0x010fe20001000000 */
[----:B------:R-:W1:Y:S01]  /*3170*/  LDS.64 R8, [R5+0x1e280] ;  /* 0x01e2800005087984 */ /* 0x000e620000000a00 */
[----:B------:R-:W-:Y:S01]  /*3180*/  FMUL.FTZ R12, R165, R12 ;  /* 0x0000000ca50c7220 */ /* 0x000fe20000410000 */
[----:B------:R-:W-:Y:S01]  /*3190*/  MUFU.EX2 R16, R16 ;  /* 0x0000001000107308 */ /* 0x000fe20000000800 */
[----:B------:R-:W-:Y:S01]  /*31a0*/  FMUL.FTZ R127, R164, R127 ;  /* 0x0000007fa47f7220 */ /* 0x000fe20000410000 */
[----:B------:R-:W-:Y:S01]  /*31b0*/  FFMA.FTZ R209, R209, UR9, -R6 ;  /* 0x00000009d1d17c23 */ /* 0x000fe20008010806 */
[----:B------:R-:W-:Y:S01]  /*31c0*/  FMUL.FTZ R155, R155, R12 ;  /* 0x0000000c9b9b7220 */ /* 0x000fe20000410000 */
[----:B------:R-:W-:Y:S01]  /*31d0*/  FSEL R12, R225, -INF , P1 ;  /* 0xff800000e10c7808 */ /* 0x000fe20000800000 */
[----:B------:R-:W-:Y:S01]  /*31e0*/  FMUL.FTZ R130, R160, R127 ;  /* 0x0000007fa0827220 */ /* 0x000fe20000410000 */
[----:B------:R-:W-:Y:S01]  /*31f0*/  FFMA.FTZ R160, -R163, R163, 1 ;  /* 0x3f800000a3a07423 */ /* 0x000fe200000101a3 */
[----:B------:R-:W-:Y:S01]  /*3200*/  FFMA.FTZ R178, -R178, R178, 1 ;  /* 0x3f800000b2b27423 */ /* 0x000fe200000101b2 */
[----:B------:R-:W4:Y:S01]  /*3210*/  MUFU.EX2 R183, R183 ;  /* 0x000000b700b77308 */ /* 0x000f220000000800 */
[----:B------:R-:W-:Y:S01]  /*3220*/  FFMA.FTZ R163, R12, UR9, -R7 ;  /* 0x000000090ca37c23 */ /* 0x000fe20008010807 */
[----:B------:R-:W-:Y:S01]  /*3230*/  FFMA.FTZ R177, -R177, R177, 1 ;  /* 0x3f800000b1b17423 */ /* 0x000fe200000101b1 */
[----:B------:R-:W-:Y:S01]  /*3240*/  FFMA.FTZ R222, -R222, R222, 1 ;  /* 0x3f800000dede7423 */ /* 0x000fe200000101de */
[----:B------:R-:W-:Y:S01]  /*3250*/  FFMA.FTZ R180, -R180, R180, 1 ;  /* 0x3f800000b4b47423 */ /* 0x000fe200000101b4 */
[----:B------:R-:W-:Y:S01]  /*3260*/  FFMA.FTZ R182, -R182, R182, 1 ;  /* 0x3f800000b6b67423 */ /* 0x000fe200000101b6 */
[----:B------:R-:W-:Y:S01]  /*3270*/  FFMA.FTZ R225, -R225, R225, 1 ;  /* 0x3f800000e1e17423 */ /* 0x000fe200000101e1 */
[----:B------:R-:W-:Y:S01]  /*3280*/  FMUL.FTZ R159, R159, R226 ;  /* 0x000000e29f9f7220 */ /* 0x000fe20000410000 */
[----:B------:R5:W1:Y:S01]  /*3290*/  MUFU.EX2 R21, R210 ;  /* 0x000000d200157308 */ /* 0x000a620000000800 */
[----:B------:R-:W-:-:S02]  /*32a0*/  F2FP.BF16.F32.PACK_AB R158, R158, R153 ;  /* 0x000000999e9e723e */ /* 0x000fc400000010ff */
[----:B------:R-:W-:Y:S01]  /*32b0*/  F2FP.BF16.F32.PACK_AB R164, R165, R164 ;  /* 0x000000a4a5a4723e */ /* 0x000fe200000010ff */
[----:B--2---:R-:W-:Y:S01]  /*32c0*/  FADD.FTZ R12, R134, -R14 ;  /* 0x8000000e860c7221 */ /* 0x004fe20000010000 */
[----:B------:R-:W-:Y:S01]  /*32d0*/  FFMA.FTZ R134, -R214, R214, 1 ;  /* 0x3f800000d6867423 */ /* 0x000fe200000101d6 */
[----:B------:R-:W-:Y:S02]  /*32e0*/  F2FP.BF16.F32.PACK_AB R159, R159, R154 ;  /* 0x0000009a9f9f723e */ /* 0x000fe400000010ff */
[----:B------:R1:W-:Y:S01]  /*32f0*/  MUFU.EX2 R129, R213 ;  /* 0x000000d500817308 */ /* 0x0003e20000000800 */
[----:B-----5:R-:W-:Y:S01]  /*3300*/  FFMA.FTZ R210, R13, UR9, -R6 ;  /* 0x000000090dd27c23 */ /* 0x020fe20008010806 */
[----:B------:R-:W-:Y:S01]  /*3310*/  FSEL R6, R181, -INF , P2 ;  /* 0xff800000b5067808 */ /* 0x000fe20001000000 */
[----:B------:R-:W-:Y:S01]  /*3320*/  FMUL.FTZ R13, R11, R128 ;  /* 0x000000800b0d7220 */ /* 0x000fe20000410000 */
[----:B---3--:R-:W-:Y:S01]  /*3330*/  FMUL.FTZ R131, R179, R12 ;  /* 0x0000000cb3837220 */ /* 0x008fe20000410000 */
[----:B------:R-:W-:Y:S01]  /*3340*/  FADD.FTZ R12, R133, -R15 ;  /* 0x8000000f850c7221 */ /* 0x000fe20000010000 */
[----:B------:R-:W-:Y:S01]  /*3350*/  FFMA.FTZ R181, -R181, R181, 1 ;  /* 0x3f800000b5b57423 */ /* 0x000fe200000101b5 */
[----:B------:R-:W-:Y:S01]  /*3360*/  FFMA.FTZ R162, R6, UR9, -R7 ;  /* 0x0000000906a27c23 */ /* 0x000fe20008010807 */
[----:B------:R-:W-:Y:S01]  /*3370*/  FMUL.FTZ R6, R10, R227 ;  /* 0x000000e30a067220 */ /* 0x000fe20000410000 */
[----:B------:R-:W-:Y:S01]  /*3380*/  FMUL.FTZ R160, R160, R13 ;  /* 0x0000000da0a07220 */ /* 0x000fe20000410000 */
[----:B------:R2:W-:Y:S01]  /*3390*/  MUFU.EX2 R128, R211 ;  /* 0x000000d300807308 */ /* 0x0005e20000000800 */
[----:B------:R-:W-:Y:S01]  /*33a0*/  FADD.FTZ R13, R132, -R14 ;  /* 0x8000000e840d7221 */ /* 0x000fe20000010000 */
[----:B------:R-:W-:Y:S01]  /*33b0*/  FMUL.FTZ R161, R161, R6 ;  /* 0x00000006a1a17220 */ /* 0x000fe20000410000 */
[----:B----4-:R-:W-:Y:S01]  /*33c0*/  FMUL.FTZ R12, R183, R12 ;  /* 0x0000000cb70c7220 */ /* 0x010fe20000410000 */
[----:B------:R-:W3:Y:S01]  /*33d0*/  LDS.64 R6, [R5+0x1e2a0] ;  /* 0x01e2a00005067984 */ /* 0x000ee20000000a00 */
[----:B------:R-:W-:Y:S01]  /*33e0*/  FMUL.FTZ R13, R16, R13 ;  /* 0x0000000d100d7220 */ /* 0x000fe20000410000 */
[--C-:B-1----:R-:W-:Y:S01]  /*33f0*/  FADD.FTZ R213, R138, -R8.reuse ;  /* 0x800000088ad57221 */ /* 0x102fe20000010000 */
[----:B------:R-:W-:Y:S01]  /*3400*/  FMUL.FTZ R133, R216, R131 ;  /* 0x00000083d8857220 */ /* 0x000fe20000410000 */
[----:B------:R-:W1:Y:S01]  /*3410*/  MUFU.EX2 R127, R212 ;  /* 0x000000d4007f7308 */ /* 0x000e620000000800 */
[----:B--2---:R-:W-:Y:S01]  /*3420*/  FADD.FTZ R211, R135, -R15 ;  /* 0x8000000f87d37221 */ /* 0x004fe20000010000 */
[----:B------:R-:W-:Y:S01]  /*3430*/  FFMA.FTZ R135, -R215, R215, 1 ;  /* 0x3f800000d7877423 */ /* 0x000fe200000101d7 */
[----:B------:R-:W-:Y:S01]  /*3440*/  FMUL.FTZ R134, R134, R13 ;  /* 0x0000000d86867220 */ /* 0x000fe20000410000 */
[----:B------:R-:W-:Y:S01]  /*3450*/  FFMA.FTZ R138, -R220, R220, 1 ;  /* 0x3f800000dc8a7423 */ /* 0x000fe200000101dc */
[----:B------:R-:W-:Y:S01]  /*3460*/  FMUL.FTZ R132, R22, R211 ;  /* 0x000000d316847220 */ /* 0x000fe20000410000 */
[----:B------:R-:W-:Y:S01]  /*3470*/  FADD.FTZ R211, R136, -R8 ;  /* 0x8000000888d37221 */ /* 0x000fe20000010000 */
[----:B------:R-:W-:Y:S01]  /*3480*/  FMUL.FTZ R135, R135, R12 ;  /* 0x0000000c87877220 */ /* 0x000fe20000410000 */
[--C-:B------:R-:W-:Y:S01]  /*3490*/  FADD.FTZ R8, R137, -R9.reuse ;  /* 0x8000000989087221 */ /* 0x100fe20000010000 */
[----:B------:R-:W2:Y:S01]  /*34a0*/  LDS.64 R12, [R5+0x1e2c0] ;  /* 0x01e2c000050c7984 */ /* 0x000ea20000000a00 */
[----:B------:R-:W-:Y:S01]  /*34b0*/  FMUL.FTZ R211, R124, R211 ;  /* 0x000000d37cd37220 */ /* 0x000fe20000410000 */
[----:B------:R4:W-:Y:S01]  /*34c0*/  MUFU.EX2 R15, R120 ;  /* 0x00000078000f7308 */ /* 0x0009e20000000800 */
[----:B------:R-:W-:Y:S01]  /*34d0*/  FMUL.FTZ R136, R217, R132 ;  /* 0x00000084d9887220 */ /* 0x000fe20000410000 */
[----:B------:R-:W-:Y:S01]  /*34e0*/  FMUL.FTZ R213, R20, R213 ;  /* 0x000000d514d57220 */ /* 0x000fe20000410000 */
[----:B------:R-:W-:Y:S01]  /*34f0*/  FMUL.FTZ R137, R218, R211 ;  /* 0x000000d3da897220 */ /* 0x000fe20000410000 */
[----:B------:R-:W-:Y:S01]  /*3500*/  FMUL.FTZ R211, R21, R8 ;  /* 0x0000000815d37220 */ /* 0x000fe20000410000 */
[----:B------:R-:W-:Y:S01]  /*3510*/  F2FP.BF16.F32.PACK_AB R153, R160, R161 ;  /* 0x000000a1a099723e */ /* 0x000fe200000010ff */
[----:B------:R-:W-:Y:S01]  /*3520*/  FMUL.FTZ R138, R138, R213 ;  /* 0x000000d58a8a7220 */ /* 0x000fe20000410000 */
[----:B------:R-:W-:Y:S01]  /*3530*/  F2FP.BF16.F32.PACK_AB R154, R135, R134 ;  /* 0x00000086879a723e */ /* 0x000fe200000010ff */
[----:B------:R5:W-:Y:S01]  /*3540*/  MUFU.EX2 R14, R208 ;  /* 0x000000d0000e7308 */ /* 0x000be20000000800 */
[----:B----4-:R-:W-:Y:S01]  /*3550*/  FADD.FTZ R120, R139, -R9 ;  /* 0x800000098b787221 */ /* 0x010fe20000010000 */
[----:B------:R-:W-:Y:S01]  /*3560*/  FFMA.FTZ R139, -R221, R221, 1 ;  /* 0x3f800000dd8b7423 */ /* 0x000fe200000101dd */
[----:B------:R4:W2:Y:S01]  /*3570*/  LDS.64 R8, [R5+0x1e2e0] ;  /* 0x01e2e00005087984 */ /* 0x0008a20000000a00 */
[----:B------:R-:W-:Y:S01]  /*3580*/  F2FP.BF16.F32.PACK_AB R165, R11, R10 ;  /* 0x0000000a0ba5723e */ /* 0x000fe200000010ff */
[----:B------:R-:W-:Y:S01]  /*3590*/  FMUL.FTZ R120, R125, R120 ;  /* 0x000000787d787220 */ /* 0x000fe20000410000 */
[----:B------:R-:W-:-:S02]  /*35a0*/  F2FP.BF16.F32.PACK_AB R124, R21, R124 ;  /* 0x0000007c157c723e */ /* 0x000fc400000010ff */
[----:B------:R-:W4:Y:S01]  /*35b0*/  MUFU.EX2 R126, R126 ;  /* 0x0000007e007e7308 */ /* 0x000f220000000800 */
[----:B-----5:R-:W-:Y:S01]  /*35c0*/  FFMA.FTZ R208, -R219, R219, 1 ;  /* 0x3f800000dbd07423 */ /* 0x020fe200000101db */
[----:B------:R-:W-:Y:S01]  /*35d0*/  FMUL.FTZ R139, R139, R120 ;  /* 0x000000788b8b7220 */ /* 0x000fe20000410000 */
[----:B------:R-:W-:Y:S02]  /*35e0*/  F2FP.BF16.F32.PACK_AB R125, R125, R20 ;  /* 0x000000147d7d723e */ /* 0x000fe400000010ff */
[----:B------:R-:W-:-:S03]  /*35f0*/  FMUL.FTZ R208, R208, R211 ;  /* 0x000000d3d0d07220 */ /* 0x000fc60000410000 */
[----:B------:R5:W2:Y:S01]  /*3600*/  MUFU.EX2 R131, R156 ;  /* 0x0000009c00837308 */ /* 0x000aa20000000800 */
[--C-:B---3--:R-:W-:Y:S01]  /*3610*/  FADD.FTZ R142, R142, -R6.reuse ;  /* 0x800000068e8e7221 */ /* 0x108fe20000010000 */
[----:B------:R-:W-:Y:S01]  /*3620*/  FADD.FTZ R211, R140, -R6 ;  /* 0x800000068cd37221 */ /* 0x000fe20000010000 */
[--C-:B------:R-:W-:Y:S01]  /*3630*/  FADD.FTZ R120, R141, -R7.reuse ;  /* 0x800000078d787221 */ /* 0x100fe20000010000 */
[----:B------:R-:W-:Y:S01]  /*3640*/  FFMA.FTZ R6, -R174, R174, 1 ;  /* 0x3f800000ae067423 */ /* 0x000fe200000101ae */
[----:B-1----:R-:W-:Y:S01]  /*3650*/  FMUL.FTZ R141, R127, R142 ;  /* 0x0000008e7f8d7220 */ /* 0x002fe20000410000 */
[----:B------:R-:W-:Y:S01]  /*3660*/  FFMA.FTZ R140, -R173, R173, 1 ;  /* 0x3f800000ad8c7423 */ /* 0x000fe200000101ad */
[----:B------:R-:W-:Y:S01]  /*3670*/  F2FP.BF16.F32.PACK_AB R127, R128, R127 ;  /* 0x0000007f807f723e */ /* 0x000fe200000010ff */
[----:B------:R1:W3:Y:S01]  /*3680*/  MUFU.EX2 R132, R157 ;  /* 0x0000009d00847308 */ /* 0x0002e20000000800 */
[----:B------:R-:W-:Y:S01]  /*3690*/  FMUL.FTZ R6, R6, R141 ;  /* 0x0000008d06067220 */ /* 0x000fe20000410000 */
[----:B----4-:R-:W-:Y:S01]  /*36a0*/  FMUL.FTZ R5, R126, R211 ;  /* 0x000000d37e057220 */ /* 0x010fe20000410000 */
[----:B-----5:R-:W-:Y:S01]  /*36b0*/  F2FP.BF16.F32.PACK_AB R156, R152, R121 ;  /* 0x00000079989c723e */ /* 0x020fe200000010ff */
[----:B------:R-:W-:Y:S01]  /*36c0*/  IMAD.U32 R121, RZ, RZ, UR6 ;  /* 0x00000006ff797e24 */ /* 0x000fe2000f8e00ff */
[----:B------:R-:W-:Y:S01]  /*36d0*/  F2FP.BF16.F32.PACK_AB R152, R155, R130 ;  /* 0x000000829b98723e */ /* 0x000fe200000010ff */
[--C-:B--2---:R-:W-:Y:S01]  /*36e0*/  FADD.FTZ R141, R144, -R12.reuse ;  /* 0x8000000c908d7221 */ /* 0x104fe20000010000 */
[----:B------:R-:W-:Y:S01]  /*36f0*/  FADD.FTZ R12, R146, -R12 ;  /* 0x8000000c920c7221 */ /* 0x000fe20000010000 */
[----:B------:R-:W2:Y:S01]  /*3700*/  MUFU.EX2 R209, R209 ;  /* 0x000000d100d17308 */ /* 0x000ea20000000800 */
[----:B-1----:R-:W-:Y:S01]  /*3710*/  FADD.FTZ R157, R143, -R7 ;  /* 0x800000078f9d7221 */ /* 0x002fe20000010000 */
[----:B------:R-:W-:Y:S01]  /*3720*/  FMUL.FTZ R143, R129, R120 ;  /* 0x00000078818f7220 */ /* 0x000fe20000410000 */
[----:B------:R-:W-:Y:S01]  /*3730*/  FFMA.FTZ R7, -R175, R175, 1 ;  /* 0x3f800000af077423 */ /* 0x000fe200000101af */
[--C-:B------:R-:W-:Y:S01]  /*3740*/  FADD.FTZ R147, R147, -R13.reuse ;  /* 0x8000000d93937221 */ /* 0x100fe20000010000 */
[----:B------:R-:W-:Y:S01]  /*3750*/  FMUL.FTZ R120, R128, R157 ;  /* 0x0000009d80787220 */ /* 0x000fe20000410000 */
[----:B------:R-:W-:Y:S01]  /*3760*/  FMUL.FTZ R140, R140, R143 ;  /* 0x0000008f8c8c7220 */ /* 0x000fe20000410000 */
[----:B------:R-:W-:Y:S01]  /*3770*/  FMUL.FTZ R5, R172, R5 ;  /* 0x00000005ac057220 */ /* 0x000fe20000410000 */
[----:B------:R-:W1:Y:S01]  /*3780*/  MUFU.EX2 R210, R210 ;  /* 0x000000d200d27308 */ /* 0x000e620000000800 */
[----:B------:R-:W-:Y:S01]  /*3790*/  FMUL.FTZ R7, R7, R120 ;  /* 0x0000007807077220 */ /* 0x000fe20000410000 */
[----:B------:R-:W-:Y:S01]  /*37a0*/  FADD.FTZ R120, R145, -R13 ;  /* 0x8000000d91787221 */ /* 0x000fe20000010000 */
[----:B------:R-:W-:Y:S01]  /*37b0*/  FMUL.FTZ R13, R15, R12 ;  /* 0x0000000c0f0d7220 */ /* 0x000fe20000410000 */
[--C-:B------:R-:W-:Y:S01]  /*37c0*/  FADD.FTZ R148, R148, -R8.reuse ;  /* 0x8000000894947221 */ /* 0x100fe20000010000 */
[----:B------:R-:W-:Y:S01]  /*37d0*/  FADD.FTZ R143, R150, -R8 ;  /* 0x80000008968f7221 */ /* 0x000fe20000010000 */
[--C-:B------:R-:W-:Y:S01]  /*37e0*/  FADD.FTZ R149, R149, -R9.reuse ;  /* 0x8000000995957221 */ /* 0x100fe20000010000 */
[----:B------:R-:W-:Y:S01]  /*37f0*/  FADD.FTZ R12, R151, -R9 ;  /* 0x80000009970c7221 */ /* 0x000fe20000010000 */
[----:B------:R-:W4:Y:S01]  /*3800*/  MUFU.EX2 R162, R162 ;  /* 0x000000a200a27308 */ /* 0x000f220000000800 */
[----:B------:R-:W-:Y:S01]  /*3810*/  FMUL.FTZ R141, R14, R141 ;  /* 0x0000008d0e8d7220 */ /* 0x000fe20000410000 */
[----:B------:R-:W-:Y:S01]  /*3820*/  FMUL.FTZ R120, R131, R120 ;  /* 0x0000007883787220 */ /* 0x000fe20000410000 */
[----:B---3--:R-:W-:Y:S01]  /*3830*/  FMUL.FTZ R147, R132, R147 ;  /* 0x0000009384937220 */ /* 0x008fe20000410000 */
[----:B--2---:R-:W-:Y:S01]  /*3840*/  FMUL.FTZ R9, R209, R148 ;  /* 0x00000094d1097220 */ /* 0x004fe20000410000 */
[----:B------:R-:W-:-:S02]  /*3850*/  IMAD R121, R121, 0x2000, R4 ;  /* 0x0000200079797824 */ /* 0x000fc400078e0204 */
[----:B------:R-:W-:Y:S01]  /*3860*/  FMUL.FTZ R141, R176, R141 ;  /* 0x0000008db08d7220 */ /* 0x000fe20000410000 */
[----:B------:R-:W-:Y:S01]  /*3870*/  FMUL.FTZ R13, R178, R13 ;  /* 0x0000000db20d7220 */ /* 0x000fe20000410000 */
[----:B------:R-:W2:Y:S01]  /*3880*/  MUFU.EX2 R163, R163 ;  /* 0x000000a300a37308 */ /* 0x000ea20000000800 */
[----:B-1----:R-:W-:Y:S01]  /*3890*/  FMUL.FTZ R143, R210, R143 ;  /* 0x0000008fd28f7220 */ /* 0x002fe20000410000 */
[----:B------:R-:W-:Y:S01]  /*38a0*/  FMUL.FTZ R144, R177, R120 ;  /* 0x00000078b1907220 */ /* 0x000fe20000410000 */
[----:B------:R-:W-:Y:S01]  /*38b0*/  FMUL.FTZ R222, R222, R147 ;  /* 0x00000093dede7220 */ /* 0x000fe20000410000 */
[----:B------:R-:W-:Y:S01]  /*38c0*/  FMUL.FTZ R9, R180, R9 ;  /* 0x00000009b4097220 */ /* 0x000fe20000410000 */
[----:B------:R-:W-:Y:S01]  /*38d0*/  FMUL.FTZ R143, R182, R143 ;  /* 0x0000008fb68f7220 */ /* 0x000fe20000410000 */
[----:B------:R-:W-:Y:S01]  /*38e0*/  F2FP.BF16.F32.PACK_AB R150, R140, R5 ;  /* 0x000000058c96723e */ /* 0x000fe200000010ff */
[----:B------:R-:W-:Y:S01]  /*38f0*/  IMAD R5, R121, 0x2, R18 ;  /* 0x0000000279057824 */ /* 0x000fe200078e0212 */
[----:B------:R-:W-:Y:S01]  /*3900*/  F2FP.BF16.F32.PACK_AB R157, R122, R123 ;  /* 0x0000007b7a9d723e */ /* 0x000fe200000010ff */
[----:B----4-:R-:W-:Y:S01]  /*3910*/  FMUL.FTZ R8, R162, R149 ;  /* 0x00000095a2087220 */ /* 0x010fe20000410000 */
[----:B------:R-:W-:-:S02]  /*3920*/  F2FP.BF16.F32.PACK_AB R155, R136, R133 ;  /* 0x00000085889b723e */ /* 0x000fc400000010ff */
[----:B------:R-:W-:Y:S01]  /*3930*/  F2FP.BF16.F32.PACK_AB R148, R208, R137 ;  /* 0x00000089d094723e */ /* 0x000fe200000010ff */
[----:B------:R-:W-:Y:S01]  /*3940*/  FMUL.FTZ R8, R181, R8 ;  /* 0x00000008b5087220 */ /* 0x000fe20000410000 */
[----:B------:R-:W-:Y:S01]  /*3950*/  F2FP.BF16.F32.PACK_AB R149, R139, R138 ;  /* 0x0000008a8b95723e */ /* 0x000fe200000010ff */
[----:B------:R-:W-:Y:S01]  /*3960*/  STSM.16.MT88.4 [R5+0x1e800], R156 ;  /* 0x01e8009c05007844 */ /* 0x000fe20000004200 */
[----:B------:R-:W-:Y:S01]  /*3970*/  F2FP.BF16.F32.PACK_AB R151, R7, R6 ;  /* 0x000000060797723e */ /* 0x000fe200000010ff */
[----:B--2---:R-:W-:Y:S01]  /*3980*/  FMUL.FTZ R12, R163, R12 ;  /* 0x0000000ca30c7220 */ /* 0x004fe20000410000 */
[----:B------:R-:W-:Y:S01]  /*3990*/  F2FP.BF16.F32.PACK_AB R144, R144, R141 ;  /* 0x0000008d9090723e */ /* 0x000fe200000010ff */
[----:B------:R-:W-:Y:S01]  /*39a0*/  STSM.16.MT88.4 [R5+0x1f000], R152 ;  /* 0x01f0009805007844 */ /* 0x000fe20000004200 */
[----:B------:R-:W-:Y:S01]  /*39b0*/  F2FP.BF16.F32.PACK_AB R145, R222, R13 ;  /* 0x0000000dde91723e */ /* 0x000fe200000010ff */
[----:B------:R-:W-:Y:S01]  /*39c0*/  FMUL.FTZ R12, R225, R12 ;  /* 0x0000000ce10c7220 */ /* 0x000fe20000410000 */
[----:B------:R-:W-:Y:S01]  /*39d0*/  F2FP.BF16.F32.PACK_AB R146, R8, R9 ;  /* 0x000000090892723e */ /* 0x000fe200000010ff */
[----:B------:R-:W-:Y:S01]  /*39e0*/  STSM.16.MT88.4 [R5+0x1f800], R148 ;  /* 0x01f8009405007844 */ /* 0x000fe20000004200 */
[----:B------:R-:W-:-:S02]  /*39f0*/  F2FP.BF16.F32.PACK_AB R120, R223, R224 ;  /* 0x000000e0df78723e */ /* 0x000fc400000010ff */
[----:B------:R-:W-:Y:S02]  /*3a00*/  F2FP.BF16.F32.PACK_AB R147, R12, R143 ;  /* 0x0000008f0c93723e */ /* 0x000fe400000010ff */
[----:B------:R-:W-:Y:S02]  /*3a10*/  F2FP.BF16.F32.PACK_AB R121, R170, R169 ;  /* 0x000000a9aa79723e */ /* 0x000fe400000010ff */
[----:B------:R-:W-:Y:S01]  /*3a20*/  F2FP.BF16.F32.PACK_AB R122, R166, R167 ;  /* 0x000000a7a67a723e */ /* 0x000fe200000010ff */
[----:B------:R1:W-:Y:S01]  /*3a30*/  STSM.16.MT88.4 [R5+0x20000], R144 ;  /* 0x0200009005007844 */ /* 0x0003e20000004200 */
[----:B------:R-:W-:Y:S02]  /*3a40*/  F2FP.BF16.F32.PACK_AB R123, R171, R168 ;  /* 0x000000a8ab7b723e */ /* 0x000fe400000010ff */
[----:B------:R-:W-:Y:S02]  /*3a50*/  F2FP.BF16.F32.PACK_AB R166, R183, R16 ;  /* 0x00000010b7a6723e */ /* 0x000fe400000010ff */
[----:B------:R-:W-:Y:S01]  /*3a60*/  WARPGROUP.ARRIVE ;  /* 0x00000000000079c5 */ /* 0x000fe20000000000 */
[----:B------:R-:W-:-:S02]  /*3a70*/  F2FP.BF16.F32.PACK_AB R167, R22, R179 ;  /* 0x000000b316a7723e */ /* 0x000fc400000010ff */
[----:B------:R-:W-:Y:S02]  /*3a80*/  F2FP.BF16.F32.PACK_AB R126, R129, R126 ;  /* 0x0000007e817e723e */ /* 0x000fe400000010ff */
[----:B------:R-:W-:Y:S01]  /*3a90*/  F2FP.BF16.F32.PACK_AB R160, R131, R14 ;  /* 0x0000000e83a0723e */ /* 0x000fe200000010ff */
[----:B------:R-:W-:Y:S01]  /*3aa0*/  HGMMA.64x96x16.F32.BF16 R72, R120, gdesc[UR12].tnspB, R72, gsb0 ;  /* 0x4160000c78487df0 */ /* 0x000fe20008001848 */
[----:B------:R-:W-:Y:S01]  /*3ab0*/  UIADD3 UR14, UR12, 0x40, URZ ;  /* 0x000000400c0e7890 */ /* 0x000fe2000fffe03f */
[----:B------:R-:W-:Y:S01]  /*3ac0*/  F2FP.BF16.F32.PACK_AB R161, R132, R15 ;  /* 0x0000000f84a1723e */ /* 0x000fe200000010ff */
[----:B------:R-:W-:Y:S01]  /*3ad0*/  UMOV UR15, 0x80000020 ;  /* 0x80000020000f7882 */ /* 0x000fe20000000000 */
[----:B------:R-:W-:Y:S01]  /*3ae0*/  F2FP.BF16.F32.PACK_AB R162, R162, R209 ;  /* 0x000000d1a2a2723e */ /* 0x000fe200000010ff */
[----:B-1----:R-:W-:Y:S01]  /*3af0*/  IMAD R5, R23, 0x1000, R18 ;  /* 0x0000100017057824 */ /* 0x002fe200078e0212 */
[----:B------:R-:W-:Y:S01]  /*3b00*/  F2FP.BF16.F32.PACK_AB R163, R163, R210 ;  /* 0x000000d2a3a3723e */ /* 0x000fe200000010ff */
[----:B------:R-:W-:-:S02]  /*3b10*/  WARPGROUP.DEPBAR.LE gsb0, 0x0 ;  /* 0x00008000000079c5 */ /* 0x000fc40000010000 */
[----:B------:R-:W-:-:S06]  /*3b20*/  WARPGROUP.ARRIVE ;  /* 0x00000000000079c5 */ /* 0x000fcc0000000000 */
[----:B------:R-:W-:Y:S01]  /*3b30*/  HGMMA.64x96x16.F32.BF16 R72, R164, gdesc[UR12].tnspB, R72, gsb0 ;  /* 0x4160000ca4487df0 */ /* 0x000fe20008001848 */
[----:B------:R-:W-:Y:S01]  /*3b40*/  UIADD3 UR14, UR12, 0x80, URZ ;  /* 0x000000800c0e7890 */ /* 0x000fe2000fffe03f */
[----:B------:R-:W-:Y:S01]  /*3b50*/  UMOV UR15, 0x80000020 ;  /* 0x80000020000f7882 */ /* 0x000fe20000000000 */
[----:B------:R-:W-:Y:S02]  /*3b60*/  WARPGROUP.DEPBAR.LE gsb0, 0x0 ;  /* 0x00008000000079c5 */ /* 0x000fe40000010000 */
[----:B------:R-:W-:-:S06]  /*3b70*/  WARPGROUP.ARRIVE ;  /* 0x00000000000079c5 */ /* 0x000fcc0000000000 */
[----:B------:R-:W-:Y:S01]  /*3b80*/  HGMMA.64x96x16.F32.BF16 R72, R124, gdesc[UR12].tnspB, R72, gsb0 ;  /* 0x4160000c7c487df0 */ /* 0x000fe20008001848 */
[----:B------:R-:W-:-:S13]  /*3b90*/  R2UR UR14, R5 ;  /* 0x00000000050e72ca */ /* 0x000fda00000e0000 */
[----:B------:R-:W-:Y:S02]  /*3ba0*/  USHF.R.U32.HI UR15, URZ, 0x4, UR14 ;  /* 0x000000043f0f7899 */ /* 0x000fe4000801160e */
[----:B------:R-:W-:Y:S02]  /*3bb0*/  UIADD3 UR14, UR12, 0xc0, URZ ;  /* 0x000000c00c0e7890 */ /* 0x000fe4000fffe03f */
[----:B------:R-:W-:Y:S02]  /*3bc0*/  ULOP3.LUT UR13, UR15, 0x3fff, URZ, 0xc0, !UPT ;  /* 0x00003fff0f0d7892 */ /* 0x000fe4000f8ec03f */
[----:B------:R-:W-:Y:S01]  /*3bd0*/  ULEA UR12, UR6, UR16, 0xa ;  /* 0x00000010060c7291 */ /* 0x000fe2000f8e503f */
[----:B------:R-:W-:Y:S01]  /*3be0*/  UMOV UR15, 0x80000020 ;  /* 0x80000020000f7882 */ /* 0x000fe20000000000 */
[----:B------:R-:W-:-:S03]  /*3bf0*/  UIADD3 UR21, UR13, 0x200, URZ ;  /* 0x000002000d157890 */ /* 0x000fc6000fffe03f */
[----:B------:R-:W-:Y:S02]  /*3c00*/  UMOV UR18, UR13 ;  /* 0x0000000d00127c82 */ /* 0x000fe40008000000 */
[----:B------:R-:W-:Y:S01]  /*3c10*/  UMOV UR16, UR12 ;  /* 0x0000000c00107c82 */ /* 0x000fe20008000000 */
[----:B------:R-:W-:Y:S02]  /*3c20*/  WARPGROUP.DEPBAR.LE gsb0, 0x0 ;  /* 0x00008000000079c5 */ /* 0x000fe40000010000 */
[----:B------:R-:W-:-:S06]  /*3c30*/  WARPGROUP.ARRIVE ;  /* 0x00000000000079c5 */ /* 0x000fcc0000000000 */
[----:B------:R-:W-:Y:S01]  /*3c40*/  HGMMA.64x96x16.F32.BF16 R72, R160, gdesc[UR12].tnspB, R72, gsb0 ;  /* 0x4160000ca0487df0 */ /* 0x000fe20008001848 */
[----:B------:R-:W-:Y:S02]  /*3c50*/  UIADD3 UR14, UR13, 0x400, URZ ;  /* 0x000004000d0e7890 */ /* 0x000fe4000fffe03f */
[----:B------:R-:W-:Y:S01]  /*3c60*/  UIADD3 UR15, UR13, 0x420, URZ ;  /* 0x000004200d0f7890 */ /* 0x000fe2000fffe03f */
        /* <DEDUP_REMOVED lines=132> */
[----:B------:R-:W-:Y:S01]  /*44b0*/  UMOV UR15, 0xc0000010 ;  /* 0xc0000010000f7882 */ /* 0x000fe20000000000 */
[----:B------:R-:W-:Y:S02]  /*44c0*/  WARPGROUP.DEPBAR.LE gsb0, 0x0 ;  /* 0x00008000000079c5 */ /* 0x000fe40000010000 */
[----:B------:R-:W-:-:S06]  /*44d0*/  WARPGROUP.ARRIVE ;  /* 0x00000000000079c5 */ /* 0x000fcc0000000000 */
[----:B------:R-:W-:Y:S01]  /*44e0*/  HGMMA.64x16x16.F32.BF16 R120, gdesc[UR16].tnspB, R120, gsb0 ;  /* 0x40200000107879f0 */ /* 0x000fe20008001878 */
[----:B------:R-:W-:Y:S02]  /*44f0*/  UIADD3 UR16, UR13, 0x2e0, URZ ;  /* 0x000002e00d107890 */ /* 0x000fe4000fffe03f */
[----:B------:R-:W-:-:S03]  /*4500*/  UIADD3 UR17, UR13, 0x4e0, URZ ;  /* 0x000004e00d117890 */ /* 0x000fc6000fffe03f */
        /* <DEDUP_REMOVED lines=17> */
.L_x_502:
[----:B------:R-:W-:Y:S01]  /*4620*/  UIADD3 UR12, UR10, 0x26840, URZ ;  /* 0x000268400a0c7890 */ /* 0x000fe2000fffe03f */
[C---:B------:R-:W-:Y:S01]  /*4630*/  VIADD R6, R2.reuse, 0x9 ;  /* 0x0000000902067836 */ /* 0x040fe20000000000 */
[----:B------:R-:W-:Y:S01]  /*4640*/  ULOP3.LUT UR14, UR11, 0x1000000, URZ, 0xfc, !UPT ;  /* 0x010000000b0e7892 */ /* 0x000fe2000f8efc3f */
[----:B------:R-:W-:Y:S01]  /*4650*/  VIADD R5, R2, 0xc ;  /* 0x0000000c02057836 */ /* 0x000fe20000000000 */
[----:B------:R-:W-:Y:S02]  /*4660*/  UPRMT UR12, URZ, 0x654, UR12 ;  /* 0x000006543f0c7896 */ /* 0x000fe4000800000c */
[----:B------:R-:W-:Y:S01]  /*4670*/  UIMAD UR14, UR6, 0x300, UR14 ;  /* 0x00000300060e78a4 */ /* 0x000fe2000f8e020e */
[----:B------:R-:W-:Y:S01]  /*4680*/  UMOV UR15, 0x80000020 ;  /* 0x80000020000f7882 */ /* 0x000fe20000000000 */
[----:B------:R-:W-:-:S05]  /*4690*/  UMOV UR19, 0x80000020 ;  /* 0x8000002000137882 */ /* 0x000fca0000000000 */
[----:B------:R-:W-:Y:S01]  /*46a0*/  SYNCS.ARRIVE.TRANS64.RED.A1T0 RZ, [UR12], RZ ;  /* 0x000000ffffff79a7 */ /* 0x000fe2000810040c */
[----:B------:R-:W-:Y:S01]  /*46b0*/  WARPGROUP.ARRIVE ;  /* 0x00000000000079c5 */ /* 0x000fe20000000000 */
[----:B------:R-:W-:-:S09]  /*46c0*/  UIADD3 UR12, UR14, 0x40, URZ ;  /* 0x000000400e0c7890 */ /* 0x000fd2000fffe03f */
[----:B------:R-:W-:Y:S01]  /*46d0*/  HGMMA.64x96x16.F32.BF16 R24, R156, gdesc[UR12].tnspB, R24, gsb0 ;  /* 0x4160000c9c187df0 */ /* 0x000fe20008001818 */
[----:B------:R-:W-:Y:S01]  /*46e0*/  UMOV UR15, 0x80000020 ;  /* 0x80000020000f7882 */ /* 0x000fe20000000000 */
        /* <DEDUP_REMOVED lines=31> */
.L_x_503:
        /* <DEDUP_REMOVED lines=12> */
[----:B------:R-:W-:Y:S01]  /*49a0*/  ULDC UR4, c[0x0][0x740] ;  /* 0x0001d00000047ab9 */ /* 0x000fe20000000800 */
[----:B------:R-:W-:Y:S01]  /*49b0*/  PLOP3.LUT P0, PT, PT, PT, PT, 0x8, 0x0 ;  /* 0x000000000000781c */ /* 0x000fe20003f0e170 */
[----:B-1----:R-:W-:Y:S01]  /*49c0*/  FMUL.FTZ R0, R24, UR4 ;  /* 0x0000000418007c20 */ /* 0x002fe20008410000 */
        /* <DEDUP_REMOVED lines=46> */
[----:B------:R-:W-:-:S07]  /*4cb0*/  FMUL.FTZ R71, R71, UR4 ;  /* 0x0000000447477c20 */ /* 0x000fce0008410000 */
.L_x_485:
[----:B------:R-:W-:Y:S05]  /*4cc0*/  @P0 BRA `(.L_x_505) ;  /* 0x00000010006c0947 */ /* 0x000fea0003800000 */
[----:B------:R-:W2:Y:S01]  /*4cd0*/  S2R R2, SR_TID.X ;  /* 0x0000000000027919 */ /* 0x000ea20000002100 */
[----:B------:R-:W3:Y:S01]  /*4ce0*/  S2UR UR5, SR_CgaCtaId ;  /* 0x00000000000579c3 */ /* 0x000ee20000008800 */
[----:B------:R-:W-:Y:S01]  /*4cf0*/  UMOV UR4, 0x400 ;  /* 0x0000040000047882 */ /* 0x000fe20000000000 */
[----:B------:R-:W-:-:S06]  /*4d00*/  F2FP.BF16.F32.PACK_AB R72, R73, R72 ;  /* 0x000000484948723e */ /* 0x000fcc00000010ff */
[----:B------:R-:W-:Y:S01]  /*4d10*/  BAR.SYNC.DEFER_BLOCKING 0x1, 0x100 ;  /* 0x0044000000007b1d */ /* 0x000fe20000010000 */
        /* <DEDUP_REMOVED lines=8> */
[----:B------:R-:W-:Y:S02]  /*4da0*/  F2FP.BF16.F32.PACK_AB R89, R91, R90 ;  /* 0x0000005a5b59723e */ /* 0x000fe400000010ff */
[----:B------:R-:W-:Y:S01]  /*4db0*/  F2FP.BF16.F32.PACK_AB R96, R97, R96 ;  /* 0x000000606160723e */ /* 0x000fe200000010ff */
[----:B---3--:R-:W-:Y:S01]  /*4dc0*/  ULEA UR6, UR5, UR4, 0x18 ;  /* 0x0000000405067291 */ /* 0x008fe2000f8ec03f */
[----:B------:R-:W-:Y:S02]  /*4dd0*/  F2FP.BF16.F32.PACK_AB R90, R93, R92 ;  /* 0x0000005c5d5a723e */ /* 0x000fe400000010ff */
[----:B------:R-:W-:Y:S01]  /*4de0*/  F2FP.BF16.F32.PACK_AB R91, R95, R94 ;  /* 0x0000005e5f5b723e */ /* 0x000fe200000010ff */
[----:B------:R-:W-:Y:S01]  /*4df0*/  ULDC.64 UR4, c[0x0][0x870] ;  /* 0x00021c0000047ab9 */ /* 0x000fe20000000a00 */
[----:B------:R-:W-:Y:S01]  /*4e00*/  F2FP.BF16.F32.PACK_AB R97, R99, R98 ;  /* 0x000000626361723e */ /* 0x000fe200000010ff */
[----:B------:R-:W-:Y:S01]  /*4e10*/  UISETP.NE.U32.AND UP0, UPT, UR4, URZ, UPT ;  /* 0x0000003f0400728c */ /* 0x000fe2000bf05070 */
[----:B--2---:R-:W-:Y:S01]  /*4e20*/  VIADD R10, R2, 0xffffff80 ;  /* 0xffffff80020a7836 */ /* 0x004fe20000000000 */
[----:B------:R-:W-:-:S02]  /*4e30*/  F2FP.BF16.F32.PACK_AB R104, R105, R104 ;  /* 0x000000686968723e */ /* 0x000fc400000010ff */
[----:B------:R-:W-:Y:S01]  /*4e40*/  F2FP.BF16.F32.PACK_AB R98, R101, R100 ;  /* 0x000000646562723e */ /* 0x000fe200000010ff */
[----:B------:R-:W-:Y:S01]  /*4e50*/  UISETP.NE.AND.EX UP0, UPT, UR5, URZ, UPT, UP0 ;  /* 0x0000003f0500728c */ /* 0x000fe2000bf05300 */
[----:B------:R-:W-:Y:S02]  /*4e60*/  SHF.R.S32.HI R11, RZ, 0x1f, R10 ;  /* 0x0000001fff0b7819 */ /* 0x000fe4000001140a */
[----:B------:R-:W-:Y:S01]  /*4e70*/  F2FP.BF16.F32.PACK_AB R99, R103, R102 ;  /* 0x000000666763723e */ /* 0x000fe200000010ff */
[----:B------:R-:W-:Y:S01]  /*4e80*/  ULDC.64 UR4, c[0x0][0x870] ;  /* 0x00021c0000047ab9 */ /* 0x000fe20000000a00 */
[CC--:B------:R-:W-:Y:S01]  /*4e90*/  LEA.HI R2, R11.reuse, R10.reuse, RZ, 0x4 ;  /* 0x0000000a0b027211 */ /* 0x0c0fe200078f20ff */
[----:B------:R-:W-:Y:S01]  /*4ea0*/  UIMAD.WIDE UR4, UR36, 0x4, UR4 ;  /* 0x00000004240478a5 */ /* 0x000fe2000f8e0204 */
[----:B------:R-:W-:Y:S02]  /*4eb0*/  LEA.HI R7, R11, R10, RZ, 0x5 ;  /* 0x0000000a0b077211 */ /* 0x000fe400078f28ff */
[----:B------:R-:W-:-:S02]  /*4ec0*/  LOP3.LUT R3, R2, 0xfffffff0, RZ, 0xc0, !PT ;  /* 0xfffffff002037812 */ /* 0x000fc400078ec0ff */
[----:B------:R-:W-:Y:S02]  /*4ed0*/  SHF.R.U32.HI R2, RZ, 0x1, R2 ;  /* 0x00000001ff027819 */ /* 0x000fe40000011602 */
[----:B------:R-:W-:Y:S01]  /*4ee0*/  SHF.R.S32.HI R13, RZ, 0x5, R7 ;  /* 0x00000005ff0d7819 */ /* 0x000fe20000011407 */
[----:B------:R-:W-:Y:S01]  /*4ef0*/  IMAD.IADD R3, R10, 0x1, -R3 ;  /* 0x000000010a037824 */ /* 0x000fe200078e0a03 */
[----:B------:R-:W-:Y:S02]  /*4f00*/  F2FP.BF16.F32.PACK_AB R105, R107, R106 ;  /* 0x0000006a6b69723e */ /* 0x000fe400000010ff */
[----:B------:R-:W-:Y:S02]  /*4f10*/  F2FP.BF16.F32.PACK_AB R112, R113, R112 ;  /* 0x000000707170723e */ /* 0x000fe400000010ff */
[----:B-1----:R-:W-:Y:S02]  /*4f20*/  LEA.HI R4, R3, R3, RZ, 0x1 ;  /* 0x0000000303047211 */ /* 0x002fe400078f08ff */
[----:B------:R-:W-:-:S02]  /*4f30*/  SHF.R.S32.HI R8, RZ, 0x1f, R3 ;  /* 0x0000001fff087819 */ /* 0x000fc40000011403 */
[--C-:B------:R-:W-:Y:S02]  /*4f40*/  SHF.R.S32.HI R5, RZ, 0x1, R4.reuse ;  /* 0x00000001ff057819 */ /* 0x100fe40000011404 */
[----:B------:R-:W-:Y:S02]  /*4f50*/  SHF.R.S32.HI R6, RZ, 0x1f, R4 ;  /* 0x0000001fff067819 */ /* 0x000fe40000011404 */
[----:B------:R-:W-:Y:S02]  /*4f60*/  LEA.HI R8, R8, R3, RZ, 0x3 ;  /* 0x0000000308087211 */ /* 0x000fe400078f18ff */
[----:B------:R-:W-:Y:S02]  /*4f70*/  LEA.HI R6, R6, R5, RZ, 0x2 ;  /* 0x0000000506067211 */ /* 0x000fe400078f10ff */
[----:B------:R-:W-:Y:S01]  /*4f80*/  LOP3.LUT R4, R4, 0x3fffffe, RZ, 0xc0, !PT ;  /* 0x03fffffe04047812 */ /* 0x000fe200078ec0ff */
[----:B------:R-:W-:Y:S01]  /*4f90*/  IMAD.SHL.U32 R8, R8, 0x20, RZ ;  /* 0x0000002008087824 */ /* 0x000fe200078e00ff */
[----:B------:R-:W-:-:S02]  /*4fa0*/  LOP3.LUT R6, R6, 0xfffffffc, RZ, 0xc0, !PT ;  /* 0xfffffffc06067812 */ /* 0x000fc400078ec0ff */
[----:B------:R-:W-:Y:S01]  /*4fb0*/  F2FP.BF16.F32.PACK_AB R106, R109, R108 ;  /* 0x0000006c6d6a723e */ /* 0x000fe200000010ff */
[----:B------:R-:W-:Y:S01]  /*4fc0*/  IMAD.IADD R4, R3, 0x1, -R4 ;  /* 0x0000000103047824 */ /* 0x000fe200078e0a04 */
[----:B------:R-:W-:Y:S01]  /*4fd0*/  LOP3.LUT R8, R8, 0x7fffff00, RZ, 0xc0, !PT ;  /* 0x7fffff0008087812 */ /* 0x000fe200078ec0ff */
[----:B------:R-:W-:Y:S01]  /*4fe0*/  IMAD.IADD R6, R5, 0x1, -R6 ;  /* 0x0000000105067824 */ /* 0x000fe200078e0a06 */
[----:B------:R-:W-:Y:S02]  /*4ff0*/  F2FP.BF16.F32.PACK_AB R107, R111, R110 ;  /* 0x0000006e6f6b723e */ /* 0x000fe400000010ff */
[----:B------:R-:W-:Y:S01]  /*5000*/  F2FP.BF16.F32.PACK_AB R113, R115, R114 ;  /* 0x000000727371723e */ /* 0x000fe200000010ff */
[C---:B------:R-:W-:Y:S01]  /*5010*/  IMAD.SHL.U32 R5, R6.reuse, 0x40, RZ ;  /* 0x0000004006057824 */ /* 0x040fe200078e00ff */
[----:B------:R-:W-:Y:S01]  /*5020*/  LOP3.LUT P0, RZ, R6, 0x2, RZ, 0xc0, !PT ;  /* 0x0000000206ff7812 */ /* 0x000fe2000780c0ff */
[----:B------:R-:W-:Y:S01]  /*5030*/  IMAD R3, R13, 0x200, R8 ;  /* 0x000002000d037824 */ /* 0x000fe200078e0208 */
[----:B------:R-:W-:-:S02]  /*5040*/  F2FP.BF16.F32.PACK_AB R114, R117, R116 ;  /* 0x000000747572723e */ /* 0x000fc400000010ff */
[----:B------:R-:W-:Y:S01]  /*5050*/  LOP3.LUT R5, R5, 0xc0, RZ, 0xc0, !PT ;  /* 0x000000c005057812 */ /* 0x000fe200078ec0ff */
[----:B------:R-:W-:Y:S01]  /*5060*/  IMAD R3, R4, 0x20, R3 ;  /* 0x0000002004037824 */ /* 0x000fe200078e0203 */
[----:B------:R-:W-:Y:S02]  /*5070*/  F2FP.BF16.F32.PACK_AB R115, R119, R118 ;  /* 0x000000767773723e */ /* 0x000fe400000010ff */
[----:B------:R-:W-:Y:S02]  /*5080*/  LOP3.LUT R2, R5, 0x8, R2, 0xf8, !PT ;  /* 0x0000000805027812 */ /* 0x000fe400078ef802 */
[----:B------:R-:W-:Y:S02]  /*5090*/  SHF.R.U32.HI R5, RZ, 0x3, R5 ;  /* 0x00000003ff057819 */ /* 0x000fe40000011605 */
[----:B------:R-:W-:Y:S02]  /*50a0*/  F2FP.BF16.F32.PACK_AB R32, R33, R32 ;  /* 0x000000202120723e */ /* 0x000fe400000010ff */
[----:B------:R-:W-:-:S02]  /*50b0*/  LOP3.LUT R2, R2, R5, RZ, 0x3c, !PT ;  /* 0x0000000502027212 */ /* 0x000fc400078e3cff */
[----:B------:R-:W-:Y:S02]  /*50c0*/  F2FP.BF16.F32.PACK_AB R4, R25, R0 ;  /* 0x000000001904723e */ /* 0x000fe400000010ff */
[----:B------:R-:W-:Y:S01]  /*50d0*/  F2FP.BF16.F32.PACK_AB R5, R27, R26 ;  /* 0x0000001a1b05723e */ /* 0x000fe200000010ff */
[----:B------:R-:W-:Y:S01]  /*50e0*/  IMAD.IADD R2, R3, 0x1, R2 ;  /* 0x0000000103027824 */ /* 0x000fe200078e0202 */
[----:B------:R-:W-:Y:S01]  /*50f0*/  F2FP.BF16.F32.PACK_AB R6, R29, R28 ;  /* 0x0000001c1d06723e */ /* 0x000fe200000010ff */
[----:B------:R-:W-:Y:S01]  /*5100*/  IMAD.MOV.U32 R3, RZ, RZ, 0x20 ;  /* 0x00000020ff037424 */ /* 0x000fe200078e00ff */
[----:B------:R-:W-:Y:S02]  /*5110*/  F2FP.BF16.F32.PACK_AB R7, R31, R30 ;  /* 0x0000001e1f07723e */ /* 0x000fe400000010ff */
[----:B------:R-:W-:Y:S01]  /*5120*/  LEA R8, R2, UR6, 0x1 ;  /* 0x0000000602087c11 */ /* 0x000fe2000f8e08ff */
[----:B------:R-:W-:Y:S01]  /*5130*/  IMAD.U32 R2, RZ, RZ, UR4 ;  /* 0x00000004ff027e24 */ /* 0x000fe2000f8e00ff */
[----:B------:R-:W-:-:S02]  /*5140*/  SEL R3, R3, 0xffffffe0, !P0 ;  /* 0xffffffe003037807 */ /* 0x000fc40004000000 */
[----:B------:R-:W-:Y:S01]  /*5150*/  F2FP.BF16.F32.PACK_AB R33, R35, R34 ;  /* 0x000000222321723e */ /* 0x000fe200000010ff */
[----:B------:R-:W-:Y:S01]  /*5160*/  STSM.16.M88.4 [R8+0x6000], R72 ;  /* 0x0060004808007844 */ /* 0x000fe20000000200 */
[----:B------:R-:W-:Y:S01]  /*5170*/  IADD3 R9, R3, 0x6000, R8 ;  /* 0x0000600003097810 */ /* 0x000fe20007ffe008 */
[----:B------:R-:W-:Y:S01]  /*5180*/  IMAD.U32 R3, RZ, RZ, UR5 ;  /* 0x00000005ff037e24 */ /* 0x000fe2000f8e00ff */
[----:B------:R-:W-:Y:S01]  /*5190*/  F2FP.BF16.F32.PACK_AB R40, R41, R40 ;  /* 0x000000282928723e */ /* 0x000fe200000010ff */
[----:B------:R-:W-:Y:S01]  /*51a0*/  ULDC.64 UR4, c[0x0][0x878] ;  /* 0x00021e0000047ab9 */ /* 0x000fe20000000a00 */
[----:B------:R-:W-:Y:S01]  /*51b0*/  F2FP.BF16.F32.PACK_AB R34, R37, R36 ;  /* 0x000000242522723e */ /* 0x000fe200000010ff */
[----:B------:R-:W-:Y:S01]  /*51c0*/  STSM.16.M88.4 [R9], R80 ;  /* 0x0000005009007844 */ /* 0x000fe20000000200 */
[----:B------:R-:W-:Y:S02]  /*51d0*/  F2FP.BF16.F32.PACK_AB R35, R39, R38 ;  /* 0x000000262723723e */ /* 0x000fe400000010ff */
[----:B------:R-:W-:Y:S01]  /*51e0*/  F2FP.BF16.F32.PACK_AB R41, R43, R42 ;  /* 0x0000002a2b29723e */ /* 0x000fe200000010ff */
[----:B------:R-:W-:Y:S01]  /*51f0*/  STSM.16.M88.4 [R8+0x8000], R88 ;  /* 0x0080005808007844 */ /* 0x000fe20000000200 */
[----:B------:R-:W-:-:S02]  /*5200*/  F2FP.BF16.F32.PACK_AB R48, R49, R48 ;  /* 0x000000303130723e */ /* 0x000fc400000010ff */
[----:B------:R-:W-:Y:S01]  /*5210*/  F2FP.BF16.F32.PACK_AB R42, R45, R44 ;  /* 0x0000002c2d2a723e */ /* 0x000fe200000010ff */
[----:B------:R-:W-:Y:S01]  /*5220*/  STSM.16.M88.4 [R9+0x2000], R96 ;  /* 0x0020006009007844 */ /* 0x000fe20000000200 */
[----:B------:R-:W-:Y:S02]  /*5230*/  F2FP.BF16.F32.PACK_AB R43, R47, R46 ;  /* 0x0000002e2f2b723e */ /* 0x000fe400000010ff */
[----:B------:R-:W-:Y:S01]  /*5240*/  F2FP.BF16.F32.PACK_AB R49, R51, R50 ;  /* 0x000000323331723e */ /* 0x000fe200000010ff */
[----:B------:R-:W-:Y:S01]  /*5250*/  STSM.16.M88.4 [R8+0xa000], R104 ;  /* 0x00a0006808007844 */ /* 0x000fe20000000200 */
[----:B------:R-:W-:Y:S02]  /*5260*/  F2FP.BF16.F32.PACK_AB R56, R57, R56 ;  /* 0x000000383938723e */ /* 0x000fe400000010ff */
[----:B------:R-:W-:Y:S01]  /*5270*/  F2FP.BF16.F32.PACK_AB R50, R53, R52 ;  /* 0x000000343532723e */ /* 0x000fe200000010ff */
[----:B------:R-:W-:Y:S01]  /*5280*/  STSM.16.M88.4 [R9+0x4000], R112 ;  /* 0x0040007009007844 */ /* 0x000fe20000000200 */
[----:B------:R-:W-:-:S02]  /*5290*/  F2FP.BF16.F32.PACK_AB R51, R55, R54 ;  /* 0x000000363733723e */ /* 0x000fc400000010ff */
[----:B------:R-:W-:Y:S01]  /*52a0*/  F2FP.BF16.F32.PACK_AB R57, R59, R58 ;  /* 0x0000003a3b39723e */ /* 0x000fe200000010ff */
[----:B------:R1:W-:Y:S01]  /*52b0*/  STSM.16.M88.4 [R8], R4 ;  /* 0x0000000408007844 */ /* 0x0003e20000000200 */
[----:B------:R-:W-:Y:S02]  /*52c0*/  F2FP.BF16.F32.PACK_AB R64, R65, R64 ;  /* 0x000000404140723e */ /* 0x000fe400000010ff */
[----:B------:R-:W-:Y:S01]  /*52d0*/  F2FP.BF16.F32.PACK_AB R58, R61, R60 ;  /* 0x0000003c3d3a723e */ /* 0x000fe200000010ff */
[----:B------:R-:W-:Y:S01]  /*52e0*/  STSM.16.M88.4 [R9+-0x6000], R32 ;  /* 0xffa0002009007844 */ /* 0x000fe20000000200 */
[----:B------:R-:W-:Y:S02]  /*52f0*/  F2FP.BF16.F32.PACK_AB R59, R63, R62 ;  /* 0x0000003e3f3b723e */ /* 0x000fe400000010ff */
[----:B------:R-:W-:Y:S01]  /*5300*/  F2FP.BF16.F32.PACK_AB R65, R67, R66 ;  /* 0x000000424341723e */ /* 0x000fe200000010ff */
[----:B------:R2:W-:Y:S01]  /*5310*/  STSM.16.M88.4 [R8+0x2000], R40 ;  /* 0x0020002808007844 */ /* 0x0005e20000000200 */
[----:B------:R-:W-:-:S02]  /*5320*/  F2FP.BF16.F32.PACK_AB R66, R69, R68 ;  /* 0x000000444542723e */ /* 0x000fc400000010ff */
[----:B------:R-:W-:Y:S01]  /*5330*/  F2FP.BF16.F32.PACK_AB R67, R71, R70 ;  /* 0x000000464743723e */ /* 0x000fe200000010ff */
[----:B------:R-:W-:Y:S01]  /*5340*/  STSM.16.M88.4 [R9+-0x4000], R48 ;  /* 0xffc0003009007844 */ /* 0x000fe20000000200 */
[----:B------:R-:W-:-:S03]  /*5350*/  PLOP3.LUT P0, PT, PT, PT, UP0, 0x80, 0x0 ;  /* 0x000000000000781c */ /* 0x000fc60003f0f008 */
[----:B------:R3:W-:Y:S04]  /*5360*/  STSM.16.M88.4 [R8+0x4000], R56 ;  /* 0x0040003808007844 */ /* 0x0007e80000000200 */
[----:B------:R4:W-:Y:S01]  /*5370*/  STSM.16.M88.4 [R9+-0x2000], R64 ;  /* 0xffe0004009007844 */ /* 0x0009e20000000200 */
[----:B------:R-:W-:Y:S01]  /*5380*/  BAR.SYNC.DEFER_BLOCKING 0x1, 0x100 ;  /* 0x0044000000007b1d */ /* 0x000fe20000010000 */
[----:B------:R-:W-:Y:S01]  /*5390*/  UISETP.NE.U32.AND UP1, UPT, UR4, URZ, UPT ;  /* 0x0000003f0400728c */ /* 0x000fe2000bf25070 */
[----:B-1----:R-:W-:-:S04]  /*53a0*/  LEA.HI R6, R11, R10, RZ, 0x2 ;  /* 0x0000000a0b067211 */ /* 0x002fc800078f10ff */
[----:B------:R-:W-:Y:S02]  /*53b0*/  ULDC UR7, c[0x0][0x808] ;  /* 0x0002020000077ab9 */ /* 0x000fe40000000800 */
[----:B--2---:R-:W1:Y:S01]  /*53c0*/  LDC.64 R40, c[0x0][0x850] ;  /* 0x00021400ff287b82 */ /* 0x004e620000000a00 */
[----:B------:R-:W2:Y:S01]  /*53d0*/  @P0 LDG.E R12, desc[UR46][R2.64] ;  /* 0x0000002e020c0981 */ /* 0x000ea2000c1e1900 */
[----:B------:R-:W-:Y:S01]  /*53e0*/  UISETP.NE.AND.EX UP1, UPT, UR5, URZ, UPT, UP1 ;  /* 0x0000003f0500728c */ /* 0x000fe2000bf25310 */
[----:B------:R-:W-:Y:S01]  /*53f0*/  IMAD.U32 R0, RZ, RZ, UR7 ;  /* 0x00000007ff007e24 */ /* 0x000fe2000f8e00ff */
[----:B---3--:R-:W-:-:S04]  /*5400*/  LEA.HI R8, R11, R10, RZ, 0x3 ;  /* 0x0000000a0b087211 */ /* 0x008fc800078f18ff */
[----:B------:R-:W-:-:S05]  /*5410*/  PLOP3.LUT P1, PT, PT, PT, UP1, 0x80, 0x0 ;  /* 0x000000000000781c */ /* 0x000fca0003f2f018 */
[----:B------:R-:W-:Y:S02]  /*5420*/  @UP1 ULDC.64 UR4, c[0x0][0x878] ;  /* 0x00021e0000041ab9 */ /* 0x000fe40000000a00 */
[----:B------:R-:W-:Y:S01]  /*5430*/  @UP1 UIMAD.WIDE UR4, UR36, 0x4, UR4 ;  /* 0x00000004240418a5 */ /* 0x000fe2000f8e0204 */
[----:B------:R-:W-:Y:S01]  /*5440*/  LOP3.LUT R7, R6, 0x1ffffffc, RZ, 0xc0, !PT ;  /* 0x1ffffffc06077812 */ /* 0x000fe200078ec0ff */
[----:B------:R-:W3:Y:S01]  /*5450*/  S2R R59, SR_CTAID.X ;  /* 0x00000000003b7919 */ /* 0x000ee20000002500 */
[----:B------:R-:W-:Y:S01]  /*5460*/  SHF.R.S32.HI R43, RZ, 0x2, R6 ;  /* 0x00000002ff2b7819 */ /* 0x000fe20000011406 */
[----:B------:R-:W-:Y:S02]  /*5470*/  IMAD.SHL.U32 R8, R8, 0x8, RZ ;  /* 0x0000000808087824 */ /* 0x000fe400078e00ff */
[----:B------:R-:W-:Y:S02]  /*5480*/  IMAD.U32 R4, RZ, RZ, UR4 ;  /* 0x00000004ff047e24 */ /* 0x000fe4000f8e00ff */
[----:B------:R-:W-:Y:S01]  /*5490*/  IMAD.U32 R5, RZ, RZ, UR5 ;  /* 0x00000005ff057e24 */ /* 0x000fe2000f8e00ff */
[----:B------:R-:W-:Y:S01]  /*54a0*/  LEA.HI R6, R6, R43, RZ, 0x1 ;  /* 0x0000002b06067211 */ /* 0x000fe200078f08ff */
[----:B------:R-:W-:-:S03]  /*54b0*/  IMAD.IADD R7, R10, 0x1, -R7 ;  /* 0x000000010a077824 */ /* 0x000fc600078e0a07 */
[----:B------:R4:W5:Y:S01]  /*54c0*/  @P1 LDG.E R0, desc[UR46][R4.64] ;  /* 0x0000002e04001981 */ /* 0x000962000c1e1900 */
[----:B------:R-:W-:Y:S01]  /*54d0*/  IMAD.SHL.U32 R52, R7, 0x8, RZ ;  /* 0x0000000807347824 */ /* 0x000fe200078e00ff */
[----:B------:R-:W-:Y:S01]  /*54e0*/  LOP3.LUT R6, R6, 0x3fffffe, RZ, 0xc0, !PT ;  /* 0x03fffffe06067812 */ /* 0x000fe200078ec0ff */
[----:B------:R-:W-:Y:S01]  /*54f0*/  UMOV UR4, URZ ;  /* 0x0000003f00047c82 */ /* 0x000fe20008000000 */
[----:B------:R-:W-:Y:S01]  /*5500*/  UMOV UR5, URZ ;  /* 0x0000003f00057c82 */ /* 0x000fe20008000000 */
[----:B------:R-:W1:Y:S02]  /*5510*/  S2UR UR10, SR_CTAID.Y ;  /* 0x00000000000a79c3 */ /* 0x000e640000002600 */
[----:B------:R-:W-:Y:S01]  /*5520*/  IMAD.IADD R6, R43, 0x1, -R6 ;  /* 0x000000012b067824 */ /* 0x000fe200078e0a06 */
[----:B----4-:R-:W-:-:S04]  /*5530*/  LOP3.LUT R5, R8, 0xc0, RZ, 0xc0, !PT ;  /* 0x000000c008057812 */ /* 0x010fc800078ec0ff */
[----:B------:R-:W-:Y:S02]  /*5540*/  SHF.R.U32.HI R4, RZ, 0x3, R5 ;  /* 0x00000003ff047819 */ /* 0x000fe40000011605 */
[----:B------:R-:W-:-:S04]  /*5550*/  LOP3.LUT R5, R5, 0x18, R52, 0xf8, !PT ;  /* 0x0000001805057812 */ /* 0x000fc800078ef834 */
[----:B------:R-:W-:Y:S01]  /*5560*/  LOP3.LUT R4, R5, R4, RZ, 0x3c, !PT ;  /* 0x0000000405047212 */ /* 0x000fe200078e3cff */
[----:B------:R-:W-:-:S04]  /*5570*/  IMAD R5, R13, 0x8, R6 ;  /* 0x000000080d057824 */ /* 0x000fc800078e0206 */
[----:B------:R-:W-:Y:S01]  /*5580*/  IMAD.U32 R4, R5, 0x20, R4 ;  /* 0x0000002005047824 */ /* 0x000fe200078e0004 */
[----:B--2---:R-:W-:-:S13]  /*5590*/  @P0 R2UR UR7, R12 ;  /* 0x000000000c0702ca */ /* 0x004fda00000e0000 */
[----:B------:R-:W-:Y:S02]  /*55a0*/  @UP0 USHF.R.S32.HI UR8, URZ, 0x1f, UR7 ;  /* 0x0000001f3f080899 */ /* 0x000fe40008011407 */
[----:B------:R-:W-:-:S05]  /*55b0*/  @UP0 UMOV UR4, UR7 ;  /* 0x0000000700040c82 */ /* 0x000fca0008000000 */
[----:B------:R-:W-:Y:S01]  /*55c0*/  @UP0 UMOV UR5, UR8 ;  /* 0x0000000800050c82 */ /* 0x000fe20008000000 */
[----:B-1-3--:R-:W-:Y:S05]  /*55d0*/  @P1 BRA `(.L_x_506) ;  /* 0x0000000000101947 */ /* 0x00afea0003800000 */
[----:B------:R-:W-:Y:S05]  /*55e0*/  @!P0 BRA `(.L_x_506) ;  /* 0x00000000000c8947 */ /* 0x000fea0003800000 */
[----:B------:R-:W2:Y:S04]  /*55f0*/  LDG.E R5, desc[UR46][R2.64] ;  /* 0x0000002e02057981 */ /* 0x000ea8000c1e1900 */
[----:B-----5:R-:W2:Y:S02]  /*5600*/  LDG.E R0, desc[UR46][R2.64+0x4] ;  /* 0x0000042e02007981 */ /* 0x020ea4000c1e1900 */
[----:B--2---:R-:W-:-:S07]  /*5610*/  IMAD.IADD R0, R0, 0x1, -R5 ;  /* 0x0000000100007824 */ /* 0x004fce00078e0a05 */
.L_x_506:
[----:B------:R-:W-:Y:S01]  /*5620*/  LEA R54, R4, UR6, 0x1 ;  /* 0x0000000604367c11 */ /* 0x000fe2000f8e08ff */
[----:B------:R-:W-:Y:S01]  /*5630*/  USHF.R.S32.HI UR7, URZ, 0x1f, UR10 ;  /* 0x0000001f3f077899 */ /* 0x000fe2000801140a */
[----:B------:R-:W1:Y:S01]  /*5640*/  LDC.64 R64, c[0x0][0x820] ;  /* 0x00020800ff407b82 */ /* 0x000e620000000a00 */
[----:B-----5:R-:W-:Y:S01]  /*5650*/  IMAD R0, R59, -0x80, R0 ;  /* 0xffffff803b007824 */ /* 0x020fe200078e0200 */
[----:B------:R-:W-:Y:S01]  /*5660*/  USHF.R.S32.HI UR6, URZ, 0x1f, UR36 ;  /* 0x0000001f3f067899 */ /* 0x000fe20008011424 */
[----:B------:R2:W3:Y:S01]  /*5670*/  LDS.128 R28, [R54+0x7000] ;  /* 0x00700000361c7984 */ /* 0x0004e20000000c00 */
[----:B------:R-:W-:Y:S01]  /*5680*/  SHF.R.S32.HI R53, RZ, 0x1f, R52 ;  /* 0x0000001fff357819 */ /* 0x000fe20000011434 */
[----:B------:R-:W-:Y:S01]  /*5690*/  IMAD R2, R40, UR7, RZ ;  /* 0x0000000728027c24 */ /* 0x000fe2000f8e02ff */
[----:B------:R-:W-:Y:S01]  /*56a0*/  VIMNMX R0, R0, 0x80, PT ;  /* 0x0000008000007848 */ /* 0x000fe20003fe0100 */
[----:B------:R2:W4:Y:S01]  /*56b0*/  LDS.128 R32, [R54+0x9000] ;  /* 0x0090000036207984 */ /* 0x0005220000000c00 */
[----:B------:R-:W-:Y:S01]  /*56c0*/  USEL UR6, UR6, URZ, !UP0 ;  /* 0x0000003f06067287 */ /* 0x000fe2000c000000 */
[----:B------:R-:W-:Y:S01]  /*56d0*/  IMAD R3, R41, UR10, R2 ;  /* 0x0000000a29037c24 */ /* 0x000fe2000f8e0202 */
[----:B------:R-:W-:Y:S01]  /*56e0*/  ULDC.64 UR8, c[0x0][0x858] ;  /* 0x0002160000087ab9 */ /* 0x000fe20000000a00 */
[----:B------:R2:W2:Y:S01]  /*56f0*/  LDS.128 R36, [R54+0xb000] ;  /* 0x00b0000036247984 */ /* 0x0004a20000000c00 */
[C---:B------:R-:W-:Y:S01]  /*5700*/  VIADD R2, R43.reuse, 0x40 ;  /* 0x000000402b027836 */ /* 0x040fe20000000000 */
[-C--:B------:R-:W-:Y:S01]  /*5710*/  ISETP.GE.AND P1, PT, R43, R0.reuse, PT ;  /* 0x000000002b00720c */ /* 0x080fe20003f26270 */
[----:B------:R-:W-:Y:S01]  /*5720*/  IMAD.WIDE.U32 R40, R40, UR10, R52 ;  /* 0x0000000a28287c25 */ /* 0x000fe2000f8e0034 */
[----:B------:R1:W2:Y:S01]  /*5730*/  LDS.128 R16, [R54] ;  /* 0x0000000036107984 */ /* 0x0002a20000000c00 */
[----:B------:R-:W-:Y:S01]  /*5740*/  USEL UR36, UR36, URZ, !UP0 ;  /* 0x0000003f24247287 */ /* 0x000fe2000c000000 */
[----:B------:R-:W-:Y:S01]  /*5750*/  ISETP.GE.AND P0, PT, R2, R0, PT ;  /* 0x000000000200720c */ /* 0x000fe20003f06270 */
[----:B------:R-:W-:Y:S01]  /*5760*/  IMAD.IADD R41, R41, 0x1, R3 ;  /* 0x0000000129297824 */ /* 0x000fe200078e0203 */
[----:B------:R1:W2:Y:S01]  /*5770*/  LDS.128 R20, [R54+0x2000] ;  /* 0x0020000036147984 */ /* 0x0002a20000000c00 */
[----:B------:R-:W-:Y:S01]  /*5780*/  IADD3 R2, P2, R43, UR4, RZ ;  /* 0x000000042b027c10 */ /* 0x000fe2000ff5e0ff */
[----:B------:R-:W-:-:S02]  /*5790*/  UIMAD UR4, UR6, UR8, URZ ;  /* 0x00000008060472a4 */ /* 0x000fc4000f8e023f */
[----:B------:R-:W-:Y:S01]  /*57a0*/  IMAD.U32 R61, RZ, RZ, UR8 ;  /* 0x00000008ff3d7e24 */ /* 0x000fe2000f8e00ff */
[----:B------:R1:W2:Y:S01]  /*57b0*/  LDS.128 R24, [R54+0x4000] ;  /* 0x0040000036187984 */ /* 0x0002a20000000c00 */
[----:B------:R-:W-:Y:S01]  /*57c0*/  LEA.HI.X.SX32 R3, R43, UR5, 0x1, P2 ;  /* 0x000000052b037c11 */ /* 0x000fe200090f0eff */
[----:B------:R-:W-:Y:S02]  /*57d0*/  UIMAD UR4, UR36, UR9, UR4 ;  /* 0x00000009240472a4 */ /* 0x000fe4000f8e0204 */
[----:B------:R-:W-:Y:S01]  /*57e0*/  IMAD.WIDE.U32 R60, R61, UR36, R40 ;  /* 0x000000243d3c7c25 */ /* 0x000fe2000f8e0028 */
[----:B------:R1:W2:Y:S01]  /*57f0*/  LDS.128 R4, [R54+0x1000] ;  /* 0x0010000036047984 */ /* 0x0002a20000000c00 */
[----:B------:R-:W-:Y:S02]  /*5800*/  BSSY B0, `(.L_x_507) ;  /* 0x000001e000007945 */ /* 0x000fe40003800000 */
[----:B-1----:R-:W-:Y:S01]  /*5810*/  IMAD R0, R64, UR7, RZ ;  /* 0x0000000740007c24 */ /* 0x002fe2000f8e02ff */
[----:B------:R1:W1:Y:S01]  /*5820*/  LDS.128 R8, [R54+0x3000] ;  /* 0x0030000036087984 */ /* 0x0002620000000c00 */
[----:B------:R-:W-:-:S02]  /*5830*/  VIADD R55, R61, UR4 ;  /* 0x000000043d377c36 */ /* 0x000fc40008000000 */
[----:B------:R-:W-:Y:S01]  /*5840*/  IMAD.WIDE.U32 R56, R64, UR10, R52 ;  /* 0x0000000a40387c25 */ /* 0x000fe2000f8e0034 */
[----:B------:R1:W1:Y:S03]  /*5850*/  LDS.128 R12, [R54+0x5000] ;  /* 0x00500000360c7984 */ /* 0x0002660000000c00 */
[----:B------:R-:W-:-:S04]  /*5860*/  IMAD.WIDE R58, R59, 0x80, R2 ;  /* 0x000000803b3a7825 */ /* 0x000fc800078e0202 */
[----:B------:R-:W-:Y:S02]  /*5870*/  IMAD R65, R65, UR10, R0 ;  /* 0x0000000a41417c24 */ /* 0x000fe4000f8e0200 */
[----:B------:R-:W-:Y:S01]  /*5880*/  VIADD R64, R52, 0x20 ;  /* 0x0000002034407836 */ /* 0x000fe20000000000 */
[----:B---34-:R-:W-:Y:S06]  /*5890*/  @P1 BRA `(.L_x_508) ;  /* 0x0000000000501947 */ /* 0x018fec0003800000 */
[----:B------:R-:W-:Y:S01]  /*58a0*/  ULDC UR4, c[0x0][0x83c] ;  /* 0x00020f0000047ab9 */ /* 0x000fe20000000800 */
[----:B------:R-:W3:Y:S01]  /*58b0*/  LDS.128 R40, [R54+0x8000] ;  /* 0x0080000036287984 */ /* 0x000ee20000000c00 */
[C---:B------:R-:W-:Y:S01]  /*58c0*/  ISETP.GE.AND P2, PT, R52.reuse, UR4, PT ;  /* 0x0000000434007c0c */ /* 0x040fe2000bf46270 */
[----:B------:R-:W-:Y:S01]  /*58d0*/  ULDC.64 UR8, c[0x0][0x848] ;  /* 0x0002120000087ab9 */ /* 0x000fe20000000a00 */
[----:B------:R-:W-:Y:S01]  /*58e0*/  VIADD R0, R52, 0x40 ;  /* 0x0000004034007836 */ /* 0x000fe20000000000 */
[----:B------:R-:W4:Y:S01]  /*58f0*/  LDS.128 R44, [R54+0xa000] ;  /* 0x00a00000362c7984 */ /* 0x000f220000000c00 */
[----:B------:R-:W-:Y:S01]  /*5900*/  IMAD R63, R59, UR8, RZ ;  /* 0x000000083b3f7c24 */ /* 0x000fe2000f8e02ff */
[----:B------:R-:W-:Y:S02]  /*5910*/  ISETP.GE.AND P3, PT, R64, UR4, PT ;  /* 0x0000000440007c0c */ /* 0x000fe4000bf66270 */
[----:B------:R-:W-:Y:S01]  /*5920*/  ISETP.GE.AND P4, PT, R0, UR4, PT ;  /* 0x0000000400007c0c */ /* 0x000fe2000bf86270 */
[----:B------:R-:W-:-:S05]  /*5930*/  IMAD R63, R58, UR9, R63 ;  /* 0x000000093a3f7c24 */ /* 0x000fca000f8e023f */
[----:B------:R1:W5:Y:S02]  /*5940*/  @!P2 LDS.128 R48, [R54+0x6000] ;  /* 0x006000003630a984 */ /* 0x0003640000000c00 */
[----:B-12---:R-:W-:-:S04]  /*5950*/  IMAD.MOV.U32 R54, RZ, RZ, R60 ;  /* 0x000000ffff367224 */ /* 0x006fc800078e003c */
[----:B------:R-:W-:Y:S01]  /*5960*/  IMAD.WIDE.U32 R2, R58, UR8, R54 ;  /* 0x000000083a027c25 */ /* 0x000fe2000f8e0036 */
[----:B------:R-:W-:-:S03]  /*5970*/  ULDC.64 UR8, c[0x0][0x830] ;  /* 0x00020c0000087ab9 */ /* 0x000fc60000000a00 */
[----:B------:R-:W-:Y:S01]  /*5980*/  IMAD.IADD R3, R3, 0x1, R63 ;  /* 0x0000000103037824 */ /* 0x000fe200078e023f */
[----:B------:R-:W-:-:S04]  /*5990*/  LEA R62, P5, R2, UR8, 0x1 ;  /* 0x00000008023e7c11 */ /* 0x000fc8000f8a08ff */
[----:B------:R-:W-:-:S05]  /*59a0*/  LEA.HI.X R63, R2, UR9, R3, 0x1, P5 ;  /* 0x00000009023f7c11 */ /* 0x000fca000a8f0c03 */
[----:B---3--:R3:W-:Y:S04]  /*59b0*/  @!P3 STG.E.128 desc[UR46][R62.64+0x40], R40 ;  /* 0x000040283e00b986 */ /* 0x0087e8000c101d2e */
[----:B----4-:R3:W-:Y:S04]  /*59c0*/  @!P4 STG.E.128 desc[UR46][R62.64+0x80], R44 ;  /* 0x0000802c3e00c986 */ /* 0x0107e8000c101d2e */
[----:B-----5:R3:W-:Y:S02]  /*59d0*/  @!P2 STG.E.128 desc[UR46][R62.64], R48 ;  /* 0x000000303e00a986 */ /* 0x0207e4000c101d2e */
.L_x_508:
[----:B------:R-:W-:Y:S05]  /*59e0*/  BSYNC B0 ;  /* 0x0000000000007941 */ /* 0x000fea0003800000 */
.L_x_507:
[----:B------:R-:W-:Y:S04]  /*59f0*/  BSSY B0, `(.L_x_509) ;  /* 0x0000016000007945 */ /* 0x000fe80003800000 */
[----:B------:R-:W-:Y:S05]  /*5a00*/  @P0 BRA `(.L_x_510) ;  /* 0x0000000000500947 */ /* 0x000fea0003800000 */
[----:B---3--:R-:W-:Y:S01]  /*5a10*/  IADD3 R41, P2, R58, 0x40, RZ ;  /* 0x000000403a297810 */ /* 0x008fe20007f5e0ff */
[----:B------:R-:W-:Y:S01]  /*5a20*/  ULDC.64 UR8, c[0x0][0x848] ;  /* 0x0002120000087ab9 */ /* 0x000fe20000000a00 */
[----:B------:R-:W-:Y:S01]  /*5a30*/  IMAD.MOV.U32 R2, RZ, RZ, R60 ;  /* 0x000000ffff027224 */ /* 0x000fe200078e003c */
[----:B------:R-:W-:Y:S01]  /*5a40*/  ULDC UR4, c[0x0][0x83c] ;  /* 0x00020f0000047ab9 */ /* 0x000fe20000000800 */
[----:B------:R-:W-:Y:S01]  /*5a50*/  IMAD.MOV.U32 R3, RZ, RZ, R55 ;  /* 0x000000ffff037224 */ /* 0x000fe200078e0037 */
[----:B------:R-:W-:Y:S01]  /*5a60*/  ISETP.GE.AND P3, PT, R52, UR4, PT ;  /* 0x0000000434007c0c */ /* 0x000fe2000bf66270 */
[----:B------:R-:W-:Y:S01]  /*5a70*/  IMAD.X R0, RZ, RZ, R59, P2 ;  /* 0x000000ffff007224 */ /* 0x000fe200010e063b */
[----:B------:R-:W-:Y:S01]  /*5a80*/  ISETP.GE.AND P4, PT, R64, UR4, PT ;  /* 0x0000000440007c0c */ /* 0x000fe2000bf86270 */
[----:B------:R-:W-:Y:S02]  /*5a90*/  VIADD R40, R52, 0x40 ;  /* 0x0000004034287836 */ /* 0x000fe40000000000 */
[----:B------:R-:W-:-:S02]  /*5aa0*/  IMAD R0, R0, UR8, RZ ;  /* 0x0000000800007c24 */ /* 0x000fc4000f8e02ff */
[----:B------:R-:W-:Y:S01]  /*5ab0*/  IMAD.WIDE.U32 R2, R41, UR8, R2 ;  /* 0x0000000829027c25 */ /* 0x000fe2000f8e0002 */
[----:B------:R-:W-:-:S03]  /*5ac0*/  ISETP.GE.AND P5, PT, R40, UR4, PT ;  /* 0x0000000428007c0c */ /* 0x000fc6000bfa6270 */
[----:B------:R-:W-:Y:S01]  /*5ad0*/  IMAD R41, R41, UR9, R0 ;  /* 0x0000000929297c24 */ /* 0x000fe2000f8e0200 */
[----:B------:R-:W-:Y:S02]  /*5ae0*/  ULDC.64 UR8, c[0x0][0x830] ;  /* 0x00020c0000087ab9 */ /* 0x000fe40000000a00 */
[----:B------:R-:W-:Y:S01]  /*5af0*/  LEA R40, P2, R2, UR8, 0x1 ;  /* 0x0000000802287c11 */ /* 0x000fe2000f8408ff */
[----:B------:R-:W-:-:S05]  /*5b00*/  IMAD.IADD R3, R3, 0x1, R41 ;  /* 0x0000000103037824 */ /* 0x000fca00078e0229 */
[----:B------:R-:W-:-:S05]  /*5b10*/  LEA.HI.X R41, R2, UR9, R3, 0x1, P2 ;  /* 0x0000000902297c11 */ /* 0x000fca00090f0c03 */
[----:B------:R4:W-:Y:S04]  /*5b20*/  @!P3 STG.E.128 desc[UR46][R40.64], R28 ;  /* 0x0000001c2800b986 */ /* 0x0009e8000c101d2e */
[----:B------:R4:W-:Y:S04]  /*5b30*/  @!P4 STG.E.128 desc[UR46][R40.64+0x40], R32 ;  /* 0x000040202800c986 */ /* 0x0009e8000c101d2e */
[----:B--2---:R4:W-:Y:S02]  /*5b40*/  @!P5 STG.E.128 desc[UR46][R40.64+0x80], R36 ;  /* 0x000080242800d986 */ /* 0x0049e4000c101d2e */
.L_x_510:
[----:B------:R-:W-:Y:S05]  /*5b50*/  BSYNC B0 ;  /* 0x0000000000007941 */ /* 0x000fea0003800000 */
.L_x_509:
[----:B------:R-:W-:Y:S01]  /*5b60*/  ULDC.64 UR8, c[0x0][0x828] ;  /* 0x00020a0000087ab9 */ /* 0x000fe20000000a00 */
[----:B------:R-:W-:Y:S01]  /*5b70*/  IMAD.IADD R57, R57, 0x1, R65 ;  /* 0x0000000139397824 */ /* 0x000fe200078e0241 */
[----:B------:R-:W-:Y:S02]  /*5b80*/  UIMAD UR4, UR6, UR8, URZ ;  /* 0x00000008060472a4 */ /* 0x000fe4000f8e023f */
[----:B------:R-:W-:Y:S01]  /*5b90*/  IMAD.U32 R3, RZ, RZ, UR8 ;  /* 0x00000008ff037e24 */ /* 0x000fe2000f8e00ff */
[----:B------:R-:W-:Y:S01]  /*5ba0*/  BSSY B0, `(.L_x_511) ;  /* 0x0000016000007945 */ /* 0x000fe20003800000 */
[----:B------:R-:W-:Y:S02]  /*5bb0*/  UIMAD UR4, UR36, UR9, UR4 ;  /* 0x00000009240472a4 */ /* 0x000fe4000f8e0204 */
[----:B------:R-:W-:-:S04]  /*5bc0*/  IMAD.WIDE.U32 R56, R3, UR36, R56 ;  /* 0x0000002403387c25 */ /* 0x000fc8000f8e0038 */
[----:B----4-:R-:W-:Y:S01]  /*5bd0*/  VIADD R29, R57, UR4 ;  /* 0x00000004391d7c36 */ /* 0x010fe20008000000 */
[----:B------:R-:W-:Y:S06]  /*5be0*/  @P1 BRA `(.L_x_512) ;  /* 0x0000000000441947 */ /* 0x000fec0003800000 */
[----:B------:R-:W-:Y:S01]  /*5bf0*/  ULDC.64 UR6, c[0x0][0x818] ;  /* 0x0002060000067ab9 */ /* 0x000fe20000000a00 */
[C---:B------:R-:W-:Y:S01]  /*5c00*/  VIADD R0, R52.reuse, 0x40 ;  /* 0x0000004034007836 */ /* 0x040fe20000000000 */
[----:B------:R-:W-:Y:S01]  /*5c10*/  ULDC UR4, c[0x0][0x80c] ;  /* 0x0002030000047ab9 */ /* 0x000fe20000000800 */
[----:B------:R-:W-:Y:S01]  /*5c20*/  IMAD R31, R59, UR6, RZ ;  /* 0x000000063b1f7c24 */ /* 0x000fe2000f8e02ff */
[----:B------:R-:W-:Y:S01]  /*5c30*/  ISETP.GE.AND P1, PT, R52, UR4, PT ;  /* 0x0000000434007c0c */ /* 0x000fe2000bf26270 */
[----:B------:R-:W-:Y:S01]  /*5c40*/  IMAD.MOV.U32 R28, RZ, RZ, R56 ;  /* 0x000000ffff1c7224 */ /* 0x000fe200078e0038 */
[----:B------:R-:W-:Y:S01]  /*5c50*/  ISETP.GE.AND P3, PT, R0, UR4, PT ;  /* 0x0000000400007c0c */ /* 0x000fe2000bf66270 */
[----:B------:R-:W-:Y:S01]  /*5c60*/  IMAD R31, R58, UR7, R31 ;  /* 0x000000073a1f7c24 */ /* 0x000fe2000f8e021f */
[----:B------:R-:W-:Y:S01]  /*5c70*/  ISETP.GE.AND P2, PT, R64, UR4, PT ;  /* 0x0000000440007c0c */ /* 0x000fe2000bf46270 */
[----:B------:R-:W-:Y:S01]  /*5c80*/  IMAD.WIDE.U32 R2, R58, UR6, R28 ;  /* 0x000000063a027c25 */ /* 0x000fe2000f8e001c */
[----:B------:R-:W-:-:S03]  /*5c90*/  ULDC.64 UR6, c[0x0][0x800] ;  /* 0x0002000000067ab9 */ /* 0x000fc60000000a00 */
[----:B------:R-:W-:Y:S01]  /*5ca0*/  IMAD.IADD R3, R3, 0x1, R31 ;  /* 0x0000000103037824 */ /* 0x000fe200078e021f */
[----:B------:R-:W-:-:S04]  /*5cb0*/  LEA R30, P4, R2, UR6, 0x1 ;  /* 0x00000006021e7c11 */ /* 0x000fc8000f8808ff */
[----:B------:R-:W-:-:S05]  /*5cc0*/  LEA.HI.X R31, R2, UR7, R3, 0x1, P4 ;  /* 0x00000007021f7c11 */ /* 0x000fca000a0f0c03 */
[----:B--2---:R4:W-:Y:S04]  /*5cd0*/  @!P1 STG.E.128 desc[UR46][R30.64], R16 ;  /* 0x000000101e009986 */ /* 0x0049e8000c101d2e */
[----:B------:R4:W-:Y:S04]  /*5ce0*/  @!P2 STG.E.128 desc[UR46][R30.64+0x40], R20 ;  /* 0x000040141e00a986 */ /* 0x0009e8000c101d2e */
[----:B------:R4:W-:Y:S02]  /*5cf0*/  @!P3 STG.E.128 desc[UR46][R30.64+0x80], R24 ;  /* 0x000080181e00b986 */ /* 0x0009e4000c101d2e */
.L_x_512:
[----:B------:R-:W-:Y:S05]  /*5d00*/  BSYNC B0 ;  /* 0x0000000000007941 */ /* 0x000fea0003800000 */
.L_x_511:
[----:B------:R-:W-:Y:S05]  /*5d10*/  @P0 BRA `(.L_x_480) ;  /* 0x0000004400140947 */ /* 0x000fea0003800000 */
[----:B--2-4-:R-:W-:Y:S01]  /*5d20*/  IADD3 R17, P0, R58, 0x40, RZ ;  /* 0x000000403a117810 */ /* 0x014fe20007f1e0ff */
[----:B------:R-:W-:Y:S01]  /*5d30*/  ULDC.64 UR6, c[0x0][0x818] ;  /* 0x0002060000067ab9 */ /* 0x000fe20000000a00 */
[----:B------:R-:W-:Y:S01]  /*5d40*/  IMAD.MOV.U32 R2, RZ, RZ, R56 ;  /* 0x000000ffff027224 */ /* 0x000fe200078e0038 */
[----:B------:R-:W-:Y:S01]  /*5d50*/  ULDC UR4, c[0x0][0x80c] ;  /* 0x0002030000047ab9 */ /* 0x000fe20000000800 */
[----:B------:R-:W-:Y:S01]  /*5d60*/  IMAD.MOV.U32 R3, RZ, RZ, R29 ;  /* 0x000000ffff037224 */ /* 0x000fe200078e001d */
[----:B------:R-:W-:Y:S01]  /*5d70*/  ISETP.GE.AND P1, PT, R52, UR4, PT ;  /* 0x0000000434007c0c */ /* 0x000fe2000bf26270 */
[----:B------:R-:W-:Y:S01]  /*5d80*/  IMAD.X R0, RZ, RZ, R59, P0 ;  /* 0x000000ffff007224 */ /* 0x000fe200000e063b */
[----:B------:R-:W-:Y:S01]  /*5d90*/  ISETP.GE.AND P2, PT, R64, UR4, PT ;  /* 0x0000000440007c0c */ /* 0x000fe2000bf46270 */
[----:B------:R-:W-:-:S04]  /*5da0*/  IMAD.WIDE.U32 R2, R17, UR6, R2 ;  /* 0x0000000611027c25 */ /* 0x000fc8000f8e0002 */
[----:B------:R-:W-:Y:S02]  /*5db0*/  IMAD R0, R0, UR6, RZ ;  /* 0x0000000600007c24 */ /* 0x000fe4000f8e02ff */
[----:B------:R-:W-:Y:S02]  /*5dc0*/  VIADD R52, R52, 0x40 ;  /* 0x0000004034347836 */ /* 0x000fe40000000000 */
[----:B------:R-:W-:Y:S01]  /*5dd0*/  IMAD R17, R17, UR7, R0 ;  /* 0x0000000711117c24 */ /* 0x000fe2000f8e0200 */
[----:B------:R-:W-:Y:S02]  /*5de0*/  ULDC.64 UR6, c[0x0][0x800] ;  /* 0x0002000000067ab9 */ /* 0x000fe40000000a00 */
[----:B------:R-:W-:Y:S01]  /*5df0*/  LEA R16, P0, R2, UR6, 0x1 ;  /* 0x0000000602107c11 */ /* 0x000fe2000f8008ff */
[----:B------:R-:W-:-:S05]  /*5e00*/  IMAD.IADD R3, R3, 0x1, R17 ;  /* 0x0000000103037824 */ /* 0x000fca00078e0211 */
[----:B------:R-:W-:Y:S02]  /*5e10*/  LEA.HI.X R17, R2, UR7, R3, 0x1, P0 ;  /* 0x0000000702117c11 */ /* 0x000fe400080f0c03 */
[----:B------:R-:W-:-:S03]  /*5e20*/  ISETP.GE.AND P0, PT, R52, UR4, PT ;  /* 0x0000000434007c0c */ /* 0x000fc6000bf06270 */
[----:B------:R2:W-:Y:S04]  /*5e30*/  @!P1 STG.E.128 desc[UR46][R16.64], R4 ;  /* 0x0000000410009986 */ /* 0x0005e8000c101d2e */
[----:B-1----:R2:W-:Y:S06]  /*5e40*/  @!P2 STG.E.128 desc[UR46][R16.64+0x40], R8 ;  /* 0x000040081000a986 */ /* 0x0025ec000c101d2e */
[----:B------:R-:W-:Y:S05]  /*5e50*/  @P0 BRA `(.L_x_480) ;  /* 0x0000004000c40947 */ /* 0x000fea0003800000 */
[----:B------:R1:W-:Y:S01]  /*5e60*/  STG.E.128 desc[UR46][R16.64+0x80], R12 ;  /* 0x0000800c10007986 */ /* 0x0003e2000c101d2e */
[----:B------:R-:W-:Y:S05]  /*5e70*/  BRA `(.L_x_480) ;  /* 0x0000004000bc7947 */ /* 0x000fea0003800000 */
.L_x_505:
[----:B------:R-:W-:Y:S01]  /*5e80*/  ULDC.64 UR4, c[0x0][0x870] ;  /* 0x00021c0000047ab9 */ /* 0x000fe20000000a00 */
[----:B------:R-:W2:Y:S01]  /*5e90*/  S2R R6, SR_TID.X ;  /* 0x0000000000067919 */ /* 0x000ea20000002100 */
[----:B------:R-:W-:Y:S01]  /*5ea0*/  UISETP.NE.U32.AND UP0, UPT, UR4, URZ, UPT ;  /* 0x0000003f0400728c */ /* 0x000fe2000bf05070 */
[----:B------:R-:W3:Y:S03]  /*5eb0*/  S2UR UR8, SR_CTAID.Y ;  /* 0x00000000000879c3 */ /* 0x000ee60000002600 */
[----:B------:R-:W-:-:S03]  /*5ec0*/  UISETP.NE.AND.EX UP0, UPT, UR5, URZ, UPT, UP0 ;  /* 0x0000003f0500728c */ /* 0x000fc6000bf05300 */
[----:B------:R-:W-:Y:S02]  /*5ed0*/  ULDC.64 UR4, c[0x0][0x870] ;  /* 0x00021c0000047ab9 */ /* 0x000fe40000000a00 */
[----:B------:R-:W-:Y:S01]  /*5ee0*/  UIMAD.WIDE UR4, UR36, 0x4, UR4 ;  /* 0x00000004240478a5 */ /* 0x000fe2000f8e0204 */
[----:B------:R-:W-:Y:S01]  /*5ef0*/  PLOP3.LUT P0, PT, PT, PT, UP0, 0x80, 0x0 ;  /* 0x000000000000781c */ /* 0x000fe20003f0f008 */
[----:B------:R-:W-:Y:S01]  /*5f00*/  ULDC UR6, c[0x0][0x808] ;  /* 0x0002020000067ab9 */ /* 0x000fe20000000800 */
[----:B------:R-:W4:Y:S01]  /*5f10*/  S2R R7, SR_CTAID.X ;  /* 0x0000000000077919 */ /* 0x000f220000002500 */
[----:B------:R-:W4:Y:S02]  /*5f20*/  LDC.64 R12, c[0x0][0x820] ;  /* 0x00020800ff0c7b82 */ /* 0x000f240000000a00 */
[----:B------:R-:W-:Y:S02]  /*5f30*/  IMAD.U32 R2, RZ, RZ, UR4 ;  /* 0x00000004ff027e24 */ /* 0x000fe4000f8e00ff */
[----:B------:R-:W-:Y:S01]  /*5f40*/  IMAD.U32 R3, RZ, RZ, UR5 ;  /* 0x00000005ff037e24 */ /* 0x000fe2000f8e00ff */
[----:B------:R-:W-:-:S05]  /*5f50*/  ULDC.64 UR4, c[0x0][0x878] ;  /* 0x00021e0000047ab9 */ /* 0x000fca0000000a00 */
[----:B------:R-:W4:Y:S01]  /*5f60*/  @P0 LDG.E R8, desc[UR46][R2.64] ;  /* 0x0000002e02080981 */ /* 0x000f22000c1e1900 */
[----:B------:R-:W-:Y:S01]  /*5f70*/  UISETP.NE.U32.AND UP1, UPT, UR4, URZ, UPT ;  /* 0x0000003f0400728c */ /* 0x000fe2000bf25070 */
[----:B------:R-:W-:-:S03]  /*5f80*/  IMAD.U32 R0, RZ, RZ, UR6 ;  /* 0x00000006ff007e24 */ /* 0x000fc6000f8e00ff */
[----:B------:R-:W-:Y:S01]  /*5f90*/  UISETP.NE.AND.EX UP1, UPT, UR5, URZ, UPT, UP1 ;  /* 0x0000003f0500728c */ /* 0x000fe2000bf25310 */
[----:B--2---:R-:W-:-:S05]  /*5fa0*/  VIADD R6, R6, 0xffffff80 ;  /* 0xffffff8006067836 */ /* 0x004fca0000000000 */
[----:B------:R-:W-:-:S05]  /*5fb0*/  PLOP3.LUT P1, PT, PT, PT, UP1, 0x80, 0x0 ;  /* 0x000000000000781c */ /* 0x000fca0003f2f018 */
[----:B------:R-:W-:Y:S02]  /*5fc0*/  @UP1 ULDC.64 UR4, c[0x0][0x878] ;  /* 0x00021e0000041ab9 */ /* 0x000fe40000000a00 */
[----:B------:R-:W-:Y:S01]  /*5fd0*/  @UP1 UIMAD.WIDE UR4, UR36, 0x4, UR4 ;  /* 0x00000004240418a5 */ /* 0x000fe2000f8e0204 */
[----:B------:R-:W-:-:S05]  /*5fe0*/  SHF.R.S32.HI R9, RZ, 0x1f, R6 ;  /* 0x0000001fff097819 */ /* 0x000fca0000011406 */
[----:B-1----:R-:W-:Y:S02]  /*5ff0*/  IMAD.U32 R4, RZ, RZ, UR4 ;  /* 0x00000004ff047e24 */ /* 0x002fe4000f8e00ff */
[----:B------:R-:W-:Y:S01]  /*6000*/  IMAD.U32 R5, RZ, RZ, UR5 ;  /* 0x00000005ff057e24 */ /* 0x000fe2000f8e00ff */
[----:B------:R-:W-:Y:S01]  /*6010*/  LEA.HI R9, R9, R6, RZ, 0x2 ;  /* 0x0000000609097211 */ /* 0x000fe200078f10ff */
[----:B------:R-:W-:Y:S01]  /*6020*/  UMOV UR4, URZ ;  /* 0x0000003f00047c82 */ /* 0x000fe20008000000 */
[----:B------:R-:W-:Y:S02]  /*6030*/  UMOV UR5, URZ ;  /* 0x0000003f00057c82 */ /* 0x000fe40008000000 */
[----:B------:R1:W5:Y:S01]  /*6040*/  @P1 LDG.E R0, desc[UR46][R4.64] ;  /* 0x0000002e04001981 */ /* 0x000362000c1e1900 */
[----:B---3--:R-:W-:Y:S01]  /*6050*/  USHF.R.S32.HI UR9, URZ, 0x1f, UR8 ;  /* 0x0000001f3f097899 */ /* 0x008fe20008011408 */
[----:B-1----:R-:W-:-:S05]  /*6060*/  LOP3.LUT R5, R9, 0x1ffffffc, RZ, 0xc0, !PT ;  /* 0x1ffffffc09057812 */ /* 0x002fca00078ec0ff */
[----:B------:R-:W-:Y:S01]  /*6070*/  IMAD.IADD R6, R6, 0x1, -R5 ;  /* 0x0000000106067824 */ /* 0x000fe200078e0a05 */
[----:B----4-:R-:W-:-:S13]  /*6080*/  @P0 R2UR UR6, R8 ;  /* 0x00000000080602ca */ /* 0x010fda00000e0000 */
[----:B------:R-:W-:Y:S02]  /*6090*/  @UP0 USHF.R.S32.HI UR7, URZ, 0x1f, UR6 ;  /* 0x0000001f3f070899 */ /* 0x000fe40008011406 */
[----:B------:R-:W-:-:S05]  /*60a0*/  @UP0 UMOV UR4, UR6 ;  /* 0x0000000600040c82 */ /* 0x000fca0008000000 */
[----:B------:R-:W-:Y:S01]  /*60b0*/  @UP0 UMOV UR5, UR7 ;  /* 0x0000000700050c82 */ /* 0x000fe20008000000 */
[----:B------:R-:W-:Y:S05]  /*60c0*/  @P1 BRA `(.L_x_513) ;  /* 0x0000000000101947 */ /* 0x000fea0003800000 */
[----:B------:R-:W-:Y:S05]  /*60d0*/  @!P0 BRA `(.L_x_513) ;  /* 0x00000000000c8947 */ /* 0x000fea0003800000 */
[----:B------:R-:W2:Y:S04]  /*60e0*/  LDG.E R5, desc[UR46][R2.64] ;  /* 0x0000002e02057981 */ /* 0x000ea8000c1e1900 */
[----:B-----5:R-:W2:Y:S02]  /*60f0*/  LDG.E R0, desc[UR46][R2.64+0x4] ;  /* 0x0000042e02007981 */ /* 0x020ea4000c1e1900 */
[----:B--2---:R-:W-:-:S07]  /*6100*/  IMAD.IADD R0, R0, 0x1, -R5 ;  /* 0x0000000100007824 */ /* 0x004fce00078e0a05 */
.L_x_513:
[----:B------:R-:W-:Y:S01]  /*6110*/  SHF.R.S32.HI R9, RZ, 0x2, R9 ;  /* 0x00000002ff097819 */ /* 0x000fe20000011409 */
[----:B------:R-:W1:Y:S01]  /*6120*/  LDC.64 R14, c[0x0][0x850] ;  /* 0x00021400ff0e7b82 */ /* 0x000e620000000a00 */
[----:B------:R-:W-:Y:S01]  /*6130*/  IMAD R2, R12, UR9, RZ ;  /* 0x000000090c027c24 */ /* 0x000fe2000f8e02ff */
[----:B------:R-:W-:Y:S01]  /*6140*/  ULDC.64 UR6, c[0x0][0x828] ;  /* 0x00020a0000067ab9 */ /* 0x000fe20000000a00 */
[----:B------:R-:W-:Y:S01]  /*6150*/  IMAD.SHL.U32 R10, R6, 0x8, RZ ;  /* 0x00000008060a7824 */ /* 0x000fe200078e00ff */
[----:B------:R-:W-:Y:S01]  /*6160*/  BSSY B0, `(.L_x_514) ;  /* 0x000002a000007945 */ /* 0x000fe20003800000 */
[----:B-----5:R-:W-:Y:S02]  /*6170*/  IMAD R0, R7, -0x80, R0 ;  /* 0xffffff8007007824 */ /* 0x020fe400078e0200 */
[----:B------:R-:W-:Y:S01]  /*6180*/  VIADD R3, R9, 0x40 ;  /* 0x0000004009037836 */ /* 0x000fe20000000000 */
[----:B------:R-:W-:Y:S01]  /*6190*/  SHF.R.S32.HI R11, RZ, 0x1f, R10 ;  /* 0x0000001fff0b7819 */ /* 0x000fe2000001140a */
[----:B------:R-:W-:Y:S01]  /*61a0*/  IMAD R13, R13, UR8, R2 ;  /* 0x000000080d0d7c24 */ /* 0x000fe2000f8e0202 */
[----:B------:R-:W-:Y:S01]  /*61b0*/  IADD3 R2, P2, R9, UR4, RZ ;  /* 0x0000000409027c10 */ /* 0x000fe2000ff5e0ff */
[----:B------:R-:W-:Y:S01]  /*61c0*/  USHF.R.S32.HI UR4, URZ, 0x1f, UR36 ;  /* 0x0000001f3f047899 */ /* 0x000fe20008011424 */
[-C--:B------:R-:W-:Y:S01]  /*61d0*/  ISETP.GE.AND P0, PT, R3, R0.reuse, PT ;  /* 0x000000000300720c */ /* 0x080fe20003f06270 */
[----:B------:R-:W-:Y:S01]  /*61e0*/  IMAD.WIDE.U32 R4, R12, UR8, R10 ;  /* 0x000000080c047c25 */ /* 0x000fe2000f8e000a */
[C---:B------:R-:W-:Y:S01]  /*61f0*/  LEA.HI.X.SX32 R3, R9.reuse, UR5, 0x1, P2 ;  /* 0x0000000509037c11 */ /* 0x040fe200090f0eff */
[----:B------:R-:W-:Y:S01]  /*6200*/  USEL UR5, UR4, URZ, !UP0 ;  /* 0x0000003f04057287 */ /* 0x000fe2000c000000 */
[----:B------:R-:W-:Y:S01]  /*6210*/  ISETP.GE.AND P1, PT, R9, R0, PT ;  /* 0x000000000900720c */ /* 0x000fe20003f26270 */
[----:B------:R-:W-:Y:S01]  /*6220*/  USEL UR36, UR36, URZ, !UP0 ;  /* 0x0000003f24247287 */ /* 0x000fe2000c000000 */
[----:B------:R-:W-:Y:S01]  /*6230*/  IMAD.IADD R5, R5, 0x1, R13 ;  /* 0x0000000105057824 */ /* 0x000fe200078e020d */
[----:B------:R-:W-:-:S02]  /*6240*/  UIMAD UR4, UR5, UR6, URZ ;  /* 0x00000006050472a4 */ /* 0x000fc4000f8e023f */
[----:B------:R-:W-:Y:S02]  /*6250*/  IMAD.U32 R9, RZ, RZ, UR6 ;  /* 0x00000006ff097e24 */ /* 0x000fe4000f8e00ff */
[----:B------:R-:W-:Y:S01]  /*6260*/  IMAD.WIDE R6, R7, 0x80, R2 ;  /* 0x0000008007067825 */ /* 0x000fe200078e0202 */
[----:B------:R-:W-:-:S03]  /*6270*/  UIMAD UR4, UR36, UR7, UR4 ;  /* 0x00000007240472a4 */ /* 0x000fc6000f8e0204 */
[----:B------:R-:W-:-:S04]  /*6280*/  IMAD.WIDE.U32 R8, R9, UR36, R4 ;  /* 0x0000002409087c25 */ /* 0x000fc8000f8e0004 */
[C---:B-1----:R-:W-:Y:S02]  /*6290*/  IMAD R0, R14.reuse, UR9, RZ ;  /* 0x000000090e007c24 */ /* 0x042fe4000f8e02ff */
[----:B------:R-:W-:Y:S02]  /*62a0*/  VIADD R5, R9, UR4 ;  /* 0x0000000409057c36 */ /* 0x000fe40008000000 */
[----:B------:R-:W-:Y:S02]  /*62b0*/  IMAD R17, R15, UR8, R0 ;  /* 0x000000080f117c24 */ /* 0x000fe4000f8e0200 */
[----:B------:R-:W-:-:S04]  /*62c0*/  IMAD.WIDE.U32 R12, R14, UR8, R10 ;  /* 0x000000080e0c7c25 */ /* 0x000fc8000f8e000a */
[C---:B------:R-:W-:Y:S02]  /*62d0*/  VIADD R16, R10.reuse, 0x20 ;  /* 0x000000200a107836 */ /* 0x040fe40000000000 */
[----:B------:R-:W-:Y:S01]  /*62e0*/  VIADD R18, R10, 0x40 ;  /* 0x000000400a127836 */ /* 0x000fe20000000000 */
[----:B------:R-:W-:Y:S06]  /*62f0*/  @P1 BRA `(.L_x_515) ;  /* 0x0000000000401947 */ /* 0x000fec0003800000 */
[----:B------:R-:W-:Y:S01]  /*6300*/  ULDC.64 UR6, c[0x0][0x818] ;  /* 0x0002060000067ab9 */ /* 0x000fe20000000a00 */
[----:B------:R-:W-:Y:S01]  /*6310*/  IMAD.MOV.U32 R4, RZ, RZ, R8 ;  /* 0x000000ffff047224 */ /* 0x000fe200078e0008 */
[----:B------:R-:W-:Y:S01]  /*6320*/  ULDC UR4, c[0x0][0x80c] ;  /* 0x0002030000047ab9 */ /* 0x000fe20000000800 */
[----:B------:R-:W-:Y:S01]  /*6330*/  IMAD R15, R7, UR6, RZ ;  /* 0x00000006070f7c24 */ /* 0x000fe2000f8e02ff */
[----:B------:R-:W-:Y:S01]  /*6340*/  ISETP.GE.AND P3, PT, R10, UR4, PT ;  /* 0x000000040a007c0c */ /* 0x000fe2000bf66270 */
[----:B------:R-:W-:Y:S01]  /*6350*/  IMAD.WIDE.U32 R2, R6, UR6, R4 ;  /* 0x0000000606027c25 */ /* 0x000fe2000f8e0004 */
[----:B------:R-:W-:Y:S02]  /*6360*/  ISETP.GE.AND P4, PT, R16, UR4, PT ;  /* 0x0000000410007c0c */ /* 0x000fe4000bf86270 */
[----:B------:R-:W-:Y:S01]  /*6370*/  ISETP.GE.AND P5, PT, R18, UR4, PT ;  /* 0x0000000412007c0c */ /* 0x000fe2000bfa6270 */
[----:B------:R-:W-:Y:S01]  /*6380*/  IMAD R15, R6, UR7, R15 ;  /* 0x00000007060f7c24 */ /* 0x000fe2000f8e020f */
[----:B------:R-:W-:-:S02]  /*6390*/  ULDC.64 UR6, c[0x0][0x800] ;  /* 0x0002000000067ab9 */ /* 0x000fc40000000a00 */
[----:B------:R-:W-:Y:S01]  /*63a0*/  LEA R14, P2, R2, UR6, 0x1 ;  /* 0x00000006020e7c11 */ /* 0x000fe2000f8408ff */
[----:B------:R-:W-:-:S05]  /*63b0*/  IMAD.IADD R3, R3, 0x1, R15 ;  /* 0x0000000103037824 */ /* 0x000fca00078e020f */
[----:B------:R-:W-:-:S05]  /*63c0*/  LEA.HI.X R15, R2, UR7, R3, 0x1, P2 ;  /* 0x00000007020f7c11 */ /* 0x000fca00090f0c03 */
[----:B------:R1:W-:Y:S04]  /*63d0*/  @!P3 STG.E.128 desc[UR46][R14.64], RZ ;  /* 0x000000ff0e00b986 */ /* 0x0003e8000c101d2e */
[----:B------:R1:W-:Y:S04]  /*63e0*/  @!P4 STG.E.128 desc[UR46][R14.64+0x40], RZ ;  /* 0x000040ff0e00c986 */ /* 0x0003e8000c101d2e */
[----:B------:R1:W-:Y:S02]  /*63f0*/  @!P5 STG.E.128 desc[UR46][R14.64+0x80], RZ ;  /* 0x000080ff0e00d986 */ /* 0x0003e4000c101d2e */
.L_x_515:
[----:B------:R-:W-:Y:S05]  /*6400*/  BSYNC B0 ;  /* 0x0000000000007941 */ /* 0x000fea0003800000 */
.L_x_514:
[----:B------:R-:W-:Y:S04]  /*6410*/  BSSY B0, `(.L_x_516) ;  /* 0x0000015000007945 */ /* 0x000fe80003800000 */
[----:B------:R-:W-:Y:S05]  /*6420*/  @P0 BRA `(.L_x_517) ;  /* 0x00000000004c0947 */ /* 0x000fea0003800000 */
[----:B------:R-:W-:Y:S01]  /*6430*/  IADD3 R9, P2, R6, 0x40, RZ ;  /* 0x0000004006097810 */ /* 0x000fe20007f5e0ff */
[----:B------:R-:W-:Y:S01]  /*6440*/  ULDC.64 UR6, c[0x0][0x818] ;  /* 0x0002060000067ab9 */ /* 0x000fe20000000a00 */
[----:B------:R-:W-:Y:S01]  /*6450*/  IMAD.MOV.U32 R2, RZ, RZ, R8 ;  /* 0x000000ffff027224 */ /* 0x000fe200078e0008 */
[----:B------:R-:W-:Y:S01]  /*6460*/  ULDC UR4, c[0x0][0x80c] ;  /* 0x0002030000047ab9 */ /* 0x000fe20000000800 */
[----:B------:R-:W-:Y:S01]  /*6470*/  IMAD.MOV.U32 R3, RZ, RZ, R5 ;  /* 0x000000ffff037224 */ /* 0x000fe200078e0005 */
[----:B------:R-:W-:Y:S01]  /*6480*/  ISETP.GE.AND P3, PT, R10, UR4, PT ;  /* 0x000000040a007c0c */ /* 0x000fe2000bf66270 */
[----:B------:R-:W-:Y:S01]  /*6490*/  IMAD.X R0, RZ, RZ, R7, P2 ;  /* 0x000000ffff007224 */ /* 0x000fe200010e0607 */
[----:B------:R-:W-:Y:S01]  /*64a0*/  ISETP.GE.AND P4, PT, R16, UR4, PT ;  /* 0x0000000410007c0c */ /* 0x000fe2000bf86270 */
[----:B------:R-:W-:Y:S01]  /*64b0*/  IMAD.WIDE.U32 R2, R9, UR6, R2 ;  /* 0x0000000609027c25 */ /* 0x000fe2000f8e0002 */
[----:B------:R-:W-:-:S03]  /*64c0*/  ISETP.GE.AND P5, PT, R18, UR4, PT ;  /* 0x0000000412007c0c */ /* 0x000fc6000bfa6270 */
[----:B------:R-:W-:-:S04]  /*64d0*/  IMAD R0, R0, UR6, RZ ;  /* 0x0000000600007c24 */ /* 0x000fc8000f8e02ff */
[----:B------:R-:W-:Y:S01]  /*64e0*/  IMAD R9, R9, UR7, R0 ;  /* 0x0000000709097c24 */ /* 0x000fe2000f8e0200 */
[----:B------:R-:W-:Y:S02]  /*64f0*/  ULDC.64 UR6, c[0x0][0x800] ;  /* 0x0002000000067ab9 */ /* 0x000fe40000000a00 */
[----:B------:R-:W-:Y:S01]  /*6500*/  LEA R4, P2, R2, UR6, 0x1 ;  /* 0x0000000602047c11 */ /* 0x000fe2000f8408ff */
[----:B------:R-:W-:-:S05]  /*6510*/  IMAD.IADD R3, R3, 0x1, R9 ;  /* 0x0000000103037824 */ /* 0x000fca00078e0209 */
[----:B------:R-:W-:-:S05]  /*6520*/  LEA.HI.X R5, R2, UR7, R3, 0x1, P2 ;  /* 0x0000000702057c11 */ /* 0x000fca00090f0c03 */
[----:B------:R2:W-:Y:S04]  /*6530*/  @!P3 STG.E.128 desc[UR46][R4.64], RZ ;  /* 0x000000ff0400b986 */ /* 0x0005e8000c101d2e */
[----:B------:R2:W-:Y:S04]  /*6540*/  @!P4 STG.E.128 desc[UR46][R4.64+0x40], RZ ;  /* 0x000040ff0400c986 */ /* 0x0005e8000c101d2e */
[----:B------:R2:W-:Y:S02]  /*6550*/  @!P5 STG.E.128 desc[UR46][R4.64+0x80], RZ ;  /* 0x000080ff0400d986 */ /* 0x0005e4000c101d2e */
.L_x_517:
[----:B------:R-:W-:Y:S05]  /*6560*/  BSYNC B0 ;  /* 0x0000000000007941 */ /* 0x000fea0003800000 */
.L_x_516:
[----:B------:R-:W-:Y:S01]  /*6570*/  ULDC.64 UR6, c[0x0][0x858] ;  /* 0x0002160000067ab9 */ /* 0x000fe20000000a00 */
[----:B------:R-:W-:Y:S01]  /*6580*/  IMAD.IADD R13, R13, 0x1, R17 ;  /* 0x000000010d0d7824 */ /* 0x000fe200078e0211 */
[----:B------:R-:W-:Y:S02]  /*6590*/  UIMAD UR4, UR5, UR6, URZ ;  /* 0x00000006050472a4 */ /* 0x000fe4000f8e023f */
[----:B------:R-:W-:Y:S01]  /*65a0*/  IMAD.U32 R9, RZ, RZ, UR6 ;  /* 0x00000006ff097e24 */ /* 0x000fe2000f8e00ff */
[----:B------:R-:W-:Y:S01]  /*65b0*/  BSSY B0, `(.L_x_518) ;  /* 0x0000015000007945 */ /* 0x000fe20003800000 */
[----:B------:R-:W-:Y:S02]  /*65c0*/  UIMAD UR4, UR36, UR7, UR4 ;  /* 0x00000007240472a4 */ /* 0x000fe4000f8e0204 */
[----:B------:R-:W-:-:S04]  /*65d0*/  IMAD.WIDE.U32 R8, R9, UR36, R12 ;  /* 0x0000002409087c25 */ /* 0x000fc8000f8e000c */
[----:B--2---:R-:W-:Y:S01]  /*65e0*/  VIADD R5, R9, UR4 ;  /* 0x0000000409057c36 */ /* 0x004fe20008000000 */
        /* <DEDUP_REMOVED lines=17> */
.L_x_519:
[----:B------:R-:W-:Y:S05]  /*6700*/  BSYNC B0 ;  /* 0x0000000000007941 */ /* 0x000fea0003800000 */
.L_x_518:
        /* <DEDUP_REMOVED lines=10> */
[----:B------:R-:W-:-:S04]  /*67b0*/  IMAD R0, R0, UR6, RZ ;  /* 0x0000000600007c24 */ /* 0x000fc8000f8e02ff */
[----:B------:R-:W-:Y:S01]  /*67c0*/  IMAD R5, R9, UR7, R0 ;  /* 0x0000000709057c24 */ /* 0x000fe2000f8e0200 */
[----:B------:R-:W-:Y:S02]  /*67d0*/  ULDC.64 UR6, c[0x0][0x830] ;  /* 0x00020c0000067ab9 */ /* 0x000fe40000000a00 */
[----:B------:R-:W-:Y:S01]  /*67e0*/  LEA R4, P0, R2, UR6, 0x1 ;  /* 0x0000000602047c11 */ /* 0x000fe2000f8008ff */
[----:B------:R-:W-:-:S05]  /*67f0*/  IMAD.IADD R3, R3, 0x1, R5 ;  /* 0x0000000103037824 */ /* 0x000fca00078e0205 */
[----:B------:R-:W-:Y:S02]  /*6800*/  LEA.HI.X R5, R2, UR7, R3, 0x1, P0 ;  /* 0x0000000702057c11 */ /* 0x000fe400080f0c03 */
[----:B------:R-:W-:-:S03]  /*6810*/  ISETP.GE.AND P0, PT, R18, UR4, PT ;  /* 0x0000000412007c0c */ /* 0x000fc6000bf06270 */
[----:B------:R3:W-:Y:S04]  /*6820*/  @!P1 STG.E.128 desc[UR46][R4.64], RZ ;  /* 0x000000ff04009986 */ /* 0x0007e8000c101d2e */
[----:B------:R3:W-:Y:S06]  /*6830*/  @!P2 STG.E.128 desc[UR46][R4.64+0x40], RZ ;  /* 0x000040ff0400a986 */ /* 0x0007ec000c101d2e */
[----:B------:R-:W-:Y:S05]  /*6840*/  @P0 BRA `(.L_x_480) ;  /* 0x0000003800480947 */ /* 0x000fea0003800000 */
[----:B------:R4:W-:Y:S01]  /*6850*/  STG.E.128 desc[UR46][R4.64+0x80], RZ ;  /* 0x000080ff04007986 */ /* 0x0009e2000c101d2e */
[----:B------:R-:W-:Y:S05]  /*6860*/  BRA `(.L_x_480) ;  /* 0x0000003800407947 */ /* 0x000fea0003800000 */
.L_x_475:
[----:B------:R-:W-:-:S08]  /*6870*/  NOP ;  /* 0x0000000000007918 */ /* 0x000fd00000000000 */
[----:B------:R-:W1:-:S00]  /*6880*/  USETMAXREG.DEALLOC.CTAPOOL 0x18 ;  /* 0x00000018000079c8 */ /* 0x000e4000080e0500 */
[----:B-1----:R-:W-:-:S06]  /*6890*/  LOP3.LUT R0, R0, 0x3, RZ, 0xc0, !PT ;  /* 0x0000000300007812 */ /* 0x002fcc00078ec0ff */
[----:B------:R-:W1:Y:S02]  /*68a0*/  SHFL.IDX PT, R0, R0, RZ, 0x1f ;  /* 0x00001fff00007589 */ /* 0x000e6400000e0000 */
[----:B-1----:R-:W-:-:S13]  /*68b0*/  ISETP.NE.AND P0, PT, R0, RZ, PT ;  /* 0x000000ff0000720c */ /* 0x002fda0003f05270 */
[----:B------:R-:W-:Y:S05]  /*68c0*/  @!P0 BRA `(.L_x_520) ;  /* 0x0000000c00d48947 */ /* 0x000fea0003800000 */
[----:B------:R-:W-:-:S13]  /*68d0*/  ISETP.NE.AND P0, PT, R0, 0x1, PT ;  /* 0x000000010000780c */ /* 0x000fda0003f05270 */
[----:B------:R-:W-:Y:S05]  /*68e0*/  @P0 BRA `(.L_x_480) ;  /* 0x0000003800200947 */ /* 0x000fea0003800000 */
[----:B------:R-:W-:Y:S01]  /*68f0*/  ULDC.64 UR4, c[0x0][0x8d8] ;  /* 0x0002360000047ab9 */ /* 0x000fe20000000a00 */
[----:B------:R-:W1:Y:S01]  /*6900*/  S2UR UR12, SR_CTAID.Z ;  /* 0x00000000000c79c3 */ /* 0x000e620000002700 */
[----:B------:R-:W-:-:S04]  /*6910*/  ISETP.NE.U32.AND P0, PT, RZ, UR4, PT ;  /* 0x00000004ff007c0c */ /* 0x000fc8000bf05070 */
[----:B------:R-:W-:-:S13]  /*6920*/  ISETP.NE.AND.EX P0, PT, RZ, UR5, PT, P0 ;  /* 0x00000005ff007c0c */ /* 0x000fda000bf05300 */
[----:B------:R-:W-:Y:S05]  /*6930*/  @!P0 BRA `(.L_x_521) ;  /* 0x00000000001c8947 */ /* 0x000fea0003800000 */
[----:B------:R-:W-:Y:S02]  /*6940*/  ULDC.64 UR4, c[0x0][0x8d8] ;  /* 0x0002360000047ab9 */ /* 0x000fe40000000a00 */
[----:B-1----:R-:W-:-:S06]  /*6950*/  UIMAD.WIDE UR4, UR12, 0x4, UR4 ;  /* 0x000000040c0478a5 */ /* 0x002fcc000f8e0204 */
[----:B------:R-:W-:Y:S02]  /*6960*/  IMAD.U32 R2, RZ, RZ, UR4 ;  /* 0x00000004ff027e24 */ /* 0x000fe4000f8e00ff */
[----:B------:R-:W-:-:S05]  /*6970*/  IMAD.U32 R3, RZ, RZ, UR5 ;  /* 0x00000005ff037e24 */ /* 0x000fca000f8e00ff */
[----:B------:R-:W2:Y:S02]  /*6980*/  LDG.E R2, desc[UR46][R2.64] ;  /* 0x0000002e02027981 */ /* 0x000ea4000c1e1900 */
[----:B--2---:R-:W-:Y:S01]  /*6990*/  R2UR UR5, R2 ;  /* 0x00000000020572ca */ /* 0x004fe200000e0000 */
[----:B------:R-:W-:-:S14]  /*69a0*/  BRA `(.L_x_522) ;  /* 0x0000000000387947 */ /* 0x000fdc0003800000 */
.L_x_521:
[----:B------:R-:W-:Y:S02]  /*69b0*/  ULDC.64 UR4, c[0x0][0x8d0] ;  /* 0x0002340000047ab9 */ /* 0x000fe40000000a00 */
[----:B------:R-:W-:-:S04]  /*69c0*/  ISETP.NE.U32.AND P0, PT, RZ, UR4, PT ;  /* 0x00000004ff007c0c */ /* 0x000fc8000bf05070 */
[----:B------:R-:W-:-:S13]  /*69d0*/  ISETP.NE.AND.EX P0, PT, RZ, UR5, PT, P0 ;  /* 0x00000005ff007c0c */ /* 0x000fda000bf05300 */
[----:B------:R-:W-:Y:S05]  /*69e0*/  @!P0 BRA `(.L_x_523) ;  /* 0x0000000000248947 */ /* 0x000fea0003800000 */
[----:B------:R-:W-:Y:S02]  /*69f0*/  ULDC.64 UR4, c[0x0][0x8d0] ;  /* 0x0002340000047ab9 */ /* 0x000fe40000000a00 */
[----:B-1----:R-:W-:-:S06]  /*6a00*/  UIMAD.WIDE UR4, UR12, 0x4, UR4 ;  /* 0x000000040c0478a5 */ /* 0x002fcc000f8e0204 */
[----:B------:R-:W-:Y:S02]  /*6a10*/  IMAD.U32 R2, RZ, RZ, UR4 ;  /* 0x00000004ff027e24 */ /* 0x000fe4000f8e00ff */
[----:B------:R-:W-:-:S05]  /*6a20*/  IMAD.U32 R3, RZ, RZ, UR5 ;  /* 0x00000005ff037e24 */ /* 0x000fca000f8e00ff */
[----:B------:R-:W2:Y:S04]  /*6a30*/  LDG.E R0, desc[UR46][R2.64] ;  /* 0x0000002e02007981 */ /* 0x000ea8000c1e1900 */
[----:B------:R-:W2:Y:S02]  /*6a40*/  LDG.E R5, desc[UR46][R2.64+0x4] ;  /* 0x0000042e02057981 */ /* 0x000ea4000c1e1900 */
[----:B--2---:R-:W-:-:S05]  /*6a50*/  IMAD.IADD R0, R5, 0x1, -R0 ;  /* 0x0000000105007824 */ /* 0x004fca00078e0a00 */
[----:B------:R-:W-:Y:S01]  /*6a60*/  R2UR UR5, R0 ;  /* 0x00000000000572ca */ /* 0x000fe200000e0000 */
[----:B------:R-:W-:-:S14]  /*6a70*/  BRA `(.L_x_522) ;  /* 0x0000000000047947 */ /* 0x000fdc0003800000 */
.L_x_523:
[----:B------:R-:W-:-:S05]  /*6a80*/  ULDC UR5, c[0x0][0x8bc] ;  /* 0x00022f0000057ab9 */ /* 0x000fca0000000800 */
.L_x_522:
[----:B------:R-:W2:Y:S02]  /*6a90*/  S2UR UR4, SR_CTAID.X ;  /* 0x00000000000479c3 */ /* 0x000ea40000002500 */
[----:B--2---:R-:W-:-:S04]  /*6aa0*/  USHF.L.U32 UR4, UR4, 0x7, URZ ;  /* 0x0000000704047899 */ /* 0x004fc8000800063f */
[----:B------:R-:W-:-:S04]  /*6ab0*/  UISETP.GE.AND UP0, UPT, UR4, UR5, UPT ;  /* 0x000000050400728c */ /* 0x000fc8000bf06270 */
[----:B-1----:R-:W-:-:S06]  /*6ac0*/  USEL UR12, UR12, 0xffffffff, !UP0 ;  /* 0xffffffff0c0c7887 */ /* 0x002fcc000c000000 */
[----:B------:R-:W-:-:S13]  /*6ad0*/  ISETP.LE.AND P0, PT, RZ, UR12, PT ;  /* 0x0000000cff007c0c */ /* 0x000fda000bf03270 */
[----:B------:R-:W-:Y:S05]  /*6ae0*/  @!P0 BRA `(.L_x_480) ;  /* 0x0000003400a08947 */ /* 0x000fea0003800000 */
[----:B------:R-:W-:Y:S02]  /*6af0*/  ULDC.64 UR4, c[0x0][0x770] ;  /* 0x0001dc0000047ab9 */ /* 0x000fe40000000a00 */
[----:B------:R-:W-:-:S04]  /*6b00*/  UISETP.NE.U32.AND UP0, UPT, UR4, URZ, UPT ;  /* 0x0000003f0400728c */ /* 0x000fc8000bf05070 */
[----:B------:R-:W-:-:S03]  /*6b10*/  UISETP.NE.AND.EX UP0, UPT, UR5, URZ, UPT, UP0 ;  /* 0x0000003f0500728c */ /* 0x000fc6000bf05300 */
[----:B------:R-:W-:Y:S02]  /*6b20*/  ULDC.64 UR4, c[0x0][0x770] ;  /* 0x0001dc0000047ab9 */ /* 0x000fe40000000a00 */
[----:B------:R-:W-:Y:S01]  /*6b30*/  UIMAD.WIDE UR4, UR12, 0x4, UR4 ;  /* 0x000000040c0478a5 */ /* 0x000fe2000f8e0204 */
[----:B------:R-:W-:-:S05]  /*6b40*/  PLOP3.LUT P0, PT, PT, PT, UP0, 0x80, 0x0 ;  /* 0x000000000000781c */ /* 0x000fca0003f0f008 */
[----:B------:R-:W-:Y:S02]  /*6b50*/  IMAD.U32 R2, RZ, RZ, UR4 ;  /* 0x00000004ff027e24 */ /* 0x000fe4000f8e00ff */
[----:B------:R-:W-:Y:S01]  /*6b60*/  IMAD.U32 R3, RZ, RZ, UR5 ;  /* 0x00000005ff037e24 */ /* 0x000fe2000f8e00ff */
[----:B------:R-:W-:-:S05]  /*6b70*/  ULDC.64 UR4, c[0x0][0x780] ;  /* 0x0001e00000047ab9 */ /* 0x000fca0000000a00 */
[----:B------:R-:W2:Y:S01]  /*6b80*/  @P0 LDG.E R6, desc[UR46][R2.64] ;  /* 0x0000002e02060981 */ /* 0x000ea2000c1e1900 */
[----:B------:R-:W-:Y:S01]  /*6b90*/  UISETP.NE.U32.AND UP1, UPT, UR4, URZ, UPT ;  /* 0x0000003f0400728c */ /* 0x000fe2000bf25070 */
[----:B------:R-:W-:-:S03]  /*6ba0*/  ULDC UR6, c[0x0][0x280] ;  /* 0x0000a00000067ab9 */ /* 0x000fc60000000800 */
[----:B------:R-:W-:Y:S01]  /*6bb0*/  UISETP.NE.AND.EX UP1, UPT, UR5, URZ, UPT, UP1 ;  /* 0x0000003f0500728c */ /* 0x000fe2000bf25310 */
[----:B------:R-:W-:-:S05]  /*6bc0*/  IMAD.U32 R0, RZ, RZ, UR6 ;  /* 0x00000006ff007e24 */ /* 0x000fca000f8e00ff */
[----:B------:R-:W-:-:S05]  /*6bd0*/  PLOP3.LUT P1, PT, PT, PT, UP1, 0x80, 0x0 ;  /* 0x000000000000781c */ /* 0x000fca0003f2f018 */
[----:B------:R-:W-:Y:S02]  /*6be0*/  @UP1 ULDC.64 UR4, c[0x0][0x780] ;  /* 0x0001e00000041ab9 */ /* 0x000fe40000000a00 */
[----:B------:R-:W-:-:S06]  /*6bf0*/  @UP1 UIMAD.WIDE UR4, UR12, 0x4, UR4 ;  /* 0x000000040c0418a5 */ /* 0x000fcc000f8e0204 */
[----:B------:R-:W-:Y:S02]  /*6c00*/  IMAD.U32 R4, RZ, RZ, UR4 ;  /* 0x00000004ff047e24 */ /* 0x000fe4000f8e00ff */
[----:B------:R-:W-:-:S05]  /*6c10*/  IMAD.U32 R5, RZ, RZ, UR5 ;  /* 0x00000005ff057e24 */ /* 0x000fca000f8e00ff */
[----:B------:R1:W5:Y:S01]  /*6c20*/  @P1 LDG.E R0, desc[UR46][R4.64] ;  /* 0x0000002e04001981 */ /* 0x000362000c1e1900 */
[----:B------:R-:W-:Y:S01]  /*6c30*/  PLOP3.LUT P2, PT, PT, PT, UP0, 0x80, 0x0 ;  /* 0x000000000000781c */ /* 0x000fe20003f4f008 */
[----:B------:R-:W3:Y:S02]  /*6c40*/  S2UR UR13, SR_CTAID.Y ;  /* 0x00000000000d79c3 */ /* 0x000ee40000002600 */
[----:B---3--:R-:W-:-:S10]  /*6c50*/  USHF.R.S32.HI UR7, URZ, 0x1f, UR13 ;  /* 0x0000001f3f077899 */ /* 0x008fd4000801140d */
[----:B--2---:R-:W-:-:S13]  /*6c60*/  @P2 R2UR UR4, R6 ;  /* 0x00000000060422ca */ /* 0x004fda00000e0000 */
[----:B------:R-:W-:-:S04]  /*6c70*/  @UP0 ULEA UR4, UR12, UR4, 0x6 ;  /* 0x000000040c040291 */ /* 0x000fc8000f8e303f */
[----:B------:R-:W-:-:S04]  /*6c80*/  @UP0 USHF.R.S32.HI UR5, URZ, 0x1f, UR4 ;  /* 0x0000001f3f050899 */ /* 0x000fc80008011404 */
[----:B------:R-:W-:-:S04]  /*6c90*/  @UP0 ULEA.HI UR5, UR5, UR4, URZ, 0x6 ;  /* 0x0000000405050291 */ /* 0x000fc8000f8f303f */
[----:B------:R-:W-:-:S04]  /*6ca0*/  @UP0 USHF.R.S32.HI UR5, URZ, 0x6, UR5 ;  /* 0x000000063f050899 */ /* 0x000fc80008011405 */
[----:B------:R-:W-:Y:S01]  /*6cb0*/  @UP0 UIMAD UR6, UR5, 0x1800, URZ ;  /* 0x00001800050608a4 */ /* 0x000fe2000f8e023f */
[----:B-1----:R-:W-:Y:S11]  /*6cc0*/  @P1 BRA `(.L_x_524) ;  /* 0x0000000000101947 */ /* 0x002ff60003800000 */
[----:B------:R-:W-:Y:S05]  /*6cd0*/  @!P0 BRA `(.L_x_524) ;  /* 0x00000000000c8947 */ /* 0x000fea0003800000 */
[----:B------:R-:W2:Y:S04]  /*6ce0*/  LDG.E R5, desc[UR46][R2.64] ;  /* 0x0000002e02057981 */ /* 0x000ea8000c1e1900 */
[----:B-----5:R-:W2:Y:S02]  /*6cf0*/  LDG.E R0, desc[UR46][R2.64+0x4] ;  /* 0x0000042e02007981 */ /* 0x020ea4000c1e1900 */
[----:B--2---:R-:W-:-:S07]  /*6d00*/  IMAD.IADD R0, R0, 0x1, -R5 ;  /* 0x0000000100007824 */ /* 0x004fce00078e0a05 */
.L_x_524:
[----:B-----5:R-:W-:Y:S01]  /*6d10*/  ISETP.GE.AND P0, PT, R0, 0x1, PT ;  /* 0x000000010000780c */ /* 0x020fe20003f06270 */
[----:B------:R-:W-:Y:S01]  /*6d20*/  @UP0 USHF.R.S32.HI UR8, URZ, 0x1f, UR6 ;  /* 0x0000001f3f080899 */ /* 0x000fe20008011406 */
[----:B------:R-:W-:Y:S01]  /*6d30*/  UMOV UR4, URZ ;  /* 0x0000003f00047c82 */ /* 0x000fe20008000000 */
[----:B------:R-:W-:Y:S01]  /*6d40*/  UMOV UR5, URZ ;  /* 0x0000003f00057c82 */ /* 0x000fe20008000000 */
[----:B------:R-:W-:-:S04]  /*6d50*/  @UP0 UMOV UR4, UR6 ;  /* 0x0000000600040c82 */ /* 0x000fc80008000000 */
[----:B------:R-:W-:-:S05]  /*6d60*/  @UP0 UMOV UR5, UR8 ;  /* 0x0000000800050c82 */ /* 0x000fca0008000000 */
[----:B------:R-:W-:Y:S05]  /*6d70*/  @!P0 BRA `(.L_x_480) ;  /* 0x0000003000fc8947 */ /* 0x000fea0003800000 */
[----:B------:R-:W-:Y:S01]  /*6d80*/  ULDC.64 UR8, c[0x0][0x2d8] ;  /* 0x0000b60000087ab9 */ /* 0x000fe20000000a00 */
[C---:B------:R-:W-:Y:S01]  /*6d90*/  VIADD R2, R0.reuse, 0x3f ;  /* 0x0000003f00027836 */ /* 0x040fe20000000000 */
[----:B------:R-:W-:Y:S01]  /*6da0*/  UIMAD UR7, UR7, UR8, URZ ;  /* 0x00000008070772a4 */ /* 0x000fe2000f8e023f */
[----:B------:R-:W-:Y:S01]  /*6db0*/  ISETP.GE.AND P1, PT, R0, 0x41, PT ;  /* 0x000000410000780c */ /* 0x000fe20003f26270 */
[----:B------:R-:W-:Y:S02]  /*6dc0*/  USHF.R.S32.HI UR6, URZ, 0x1f, UR12 ;  /* 0x0000001f3f067899 */ /* 0x000fe4000801140c */
[----:B------:R-:W-:Y:S01]  /*6dd0*/  UIMAD.WIDE.U32 UR10, UR13, UR8, URZ ;  /* 0x000000080d0a72a5 */ /* 0x000fe2000f8e003f */
[----:B------:R-:W-:Y:S01]  /*6de0*/  SHF.R.S32.HI R3, RZ, 0x1f, R2 ;  /* 0x0000001fff037819 */ /* 0x000fe20000011402 */
[----:B------:R-:W-:Y:S02]  /*6df0*/  UIMAD UR7, UR13, UR9, UR7 ;  /* 0x000000090d0772a4 */ /* 0x000fe4000f8e0207 */
[----:B------:R-:W-:Y:S01]  /*6e00*/  UIADD3 UR8, UP1, UR4, UR10, URZ ;  /* 0x0000000a04087290 */ /* 0x000fe2000ff3e03f */
[----:B------:R-:W-:Y:S01]  /*6e10*/  LEA.HI R3, R3, R2, RZ, 0x6 ;  /* 0x0000000203037211 */ /* 0x000fe200078f30ff */
[----:B------:R-:W-:-:S02]  /*6e20*/  UIADD3 UR7, UR11, UR7, URZ ;  /* 0x000000070b077290 */ /* 0x000fc4000fffe03f */
[----:B------:R-:W-:Y:S01]  /*6e30*/  USEL UR6, UR6, URZ, !UP0 ;  /* 0x0000003f06067287 */ /* 0x000fe2000c000000 */
[----:B------:R-:W-:Y:S01]  /*6e40*/  SHF.R.S32.HI R3, RZ, 0x6, R3 ;  /* 0x00000006ff037819 */ /* 0x000fe20000011403 */
[----:B------:R-:W-:Y:S01]  /*6e50*/  ULDC.64 UR14, c[0x0][0x2e0] ;  /* 0x0000b800000e7ab9 */ /* 0x000fe20000000a00 */
[----:B------:R-:W-:Y:S02]  /*6e60*/  USEL UR13, UR12, URZ, !UP0 ;  /* 0x0000003f0c0d7287 */ /* 0x000fe4000c000000 */
[----:B------:R-:W-:Y:S01]  /*6e70*/  UIADD3.X UR9, UR5, UR7, URZ, UP1, !UPT ;  /* 0x0000000705097290 */ /* 0x000fe20008ffe43f */
[----:B------:R-:W-:Y:S01]  /*6e80*/  VIMNMX R3, R3, 0x1, !PT ;  /* 0x0000000103037848 */ /* 0x000fe20007fe0100 */
[----:B------:R-:W-:Y:S02]  /*6e90*/  UIMAD UR6, UR6, UR14, URZ ;  /* 0x0000000e060672a4 */ /* 0x000fe4000f8e023f */
[----:B------:R-:W-:Y:S01]  /*6ea0*/  UIMAD.WIDE.U32 UR8, UR13, UR14, UR8 ;  /* 0x0000000e0d0872a5 */ /* 0x000fe2000f8e0008 */
[----:B------:R-:W-:Y:S01]  /*6eb0*/  LOP3.LUT R2, R3, 0x1, RZ, 0xc0, !PT ;  /* 0x0000000103027812 */ /* 0x000fe200078ec0ff */
[----:B------:R-:W-:Y:S01]  /*6ec0*/  UIMAD UR12, UR13, UR15, UR6 ;  /* 0x0000000f0d0c72a4 */ /* 0x000fe2000f8e0206 */
[----:B------:R-:W-:-:S03]  /*6ed0*/  ELECT P0, URZ, PT ;  /* 0x00000000003f782f */ /* 0x000fc60003800000 */
[----:B------:R-:W-:Y:S01]  /*6ee0*/  UIADD3 UR19, UR9, UR12, URZ ;  /* 0x0000000c09137290 */ /* 0x000fe2000fffe03f */
[----:B------:R-:W-:Y:S01]  /*6ef0*/  UMOV UR6, URZ ;  /* 0x0000003f00067c82 */ /* 0x000fe20008000000 */
[----:B------:R-:W-:Y:S10]  /*6f00*/  @!P1 BRA `(.L_x_525) ;  /* 0x0000000400889947 */ /* 0x000ff40003800000 */
[----:B------:R-:W-:Y:S01]  /*6f10*/  UMOV UR6, UR10 ;  /* 0x0000000a00067c82 */ /* 0x000fe20008000000 */
[----:B------:R-:W-:Y:S01]  /*6f20*/  ULDC.64 UR10, c[0x0][0x2c0] ;  /* 0x0000b000000a7ab9 */ /* 0x000fe20000000a00 */
[----:B------:R-:W-:Y:S01]  /*6f30*/  UIMAD.WIDE.U32 UR6, UR13, UR14, UR6 ;  /* 0x0000000e0d0672a5 */ /* 0x000fe2000f8e0006 */
[----:B------:R-:W-:Y:S01]  /*6f40*/  IMAD.IADD R0, R3, 0x1, -R2 ;  /* 0x0000000103007824 */ /* 0x000fe200078e0a02 */
[----:B------:R-:W-:Y:S02]  /*6f50*/  ULDC.64 UR20, c[0x0][0x2c0] ;  /* 0x0000b00000147ab9 */ /* 0x000fe40000000a00 */
[----:B------:R-:W-:-:S04]  /*6f60*/  UIADD3 UR15, UP0, UR4, UR6, URZ ;  /* 0x00000006040f7290 */ /* 0x000fc8000ff1e03f */
[----:B------:R-:W-:Y:S02]  /*6f70*/  UIADD3.X UR4, UR5, UR12, UR7, UP0, !UPT ;  /* 0x0000000c05047290 */ /* 0x000fe400087fe407 */
[----:B------:R-:W-:Y:S01]  /*6f80*/  ULEA UR14, UP0, UR15, UR10, 0x2 ;  /* 0x0000000a0f0e7291 */ /* 0x000fe2000f80103f */
[----:B------:R-:W-:-:S03]  /*6f90*/  UMOV UR5, URZ ;  /* 0x0000003f00057c82 */ /* 0x000fc60008000000 */
[----:B------:R-:W-:Y:S02]  /*6fa0*/  ULEA.HI.X UR15, UR15, UR11, UR4, 0x2, UP0 ;  /* 0x0000000b0f0f7291 */ /* 0x000fe400080f1404 */
[----:B------:R-:W-:Y:S02]  /*6fb0*/  UIADD3 UR10, UP0, UR14, 0x3000, URZ ;  /* 0x000030000e0a7890 */ /* 0x000fe4000ff1e03f */
[----:B------:R-:W-:Y:S02]  /*6fc0*/  UIADD3 UR12, UP1, UR14, 0x6000, URZ ;  /* 0x000060000e0c7890 */ /* 0x000fe4000ff3e03f */
[----:B------:R-:W-:Y:S02]  /*6fd0*/  UIADD3 UR14, UP2, UR14, 0x9000, URZ ;  /* 0x000090000e0e7890 */ /* 0x000fe4000ff5e03f */
[----:B------:R-:W-:Y:S02]  /*6fe0*/  UIADD3.X UR11, URZ, UR15, URZ, UP0, !UPT ;  /* 0x0000000f3f0b7290 */ /* 0x000fe400087fe43f */
[----:B------:R-:W-:-:S02]  /*6ff0*/  UIADD3.X UR13, URZ, UR15, URZ, UP1, !UPT ;  /* 0x0000000f3f0d7290 */ /* 0x000fc40008ffe43f */
[----:B------:R-:W-:Y:S01]  /*7000*/  UIADD3.X UR15, URZ, UR15, URZ, UP2, !UPT ;  /* 0x0000000f3f0f7290 */ /* 0x000fe200097fe43f */
[----:B------:R-:W-:-:S11]  /*7010*/  UMOV UR4, URZ ;  /* 0x0000003f00047c82 */ /* 0x000fd60008000000 */
.L_x_538:
        /* <DEDUP_REMOVED lines=21> */
.L_x_527:
[----:B------:R-:W-:Y:S05]  /*7170*/  BSYNC B0 ;  /* 0x0000000000007941 */ /* 0x000fea0003800000 */
.L_x_526:
        /* <DEDUP_REMOVED lines=13> */
.L_x_529:
[----:B------:R-:W-:Y:S05]  /*7250*/  BSYNC B0 ;  /* 0x0000000000007941 */ /* 0x000fea0003800000 */
.L_x_528:
[----:B------:R-:W-:Y:S06]  /*7260*/  BAR.ARV 0xa, 0xa0 ;  /* 0x0282800000007b1d */ /* 0x000fec0000002000 */
[----:B------:R-:W-:Y:S04]  /*7270*/  BSSY B0, `(.L_x_530) ;  /* 0x0000003000007945 */ /* 0x000fe80003800000 */
[----:B------:R-:W-:Y:S05]  /*7280*/  @!P0 BRA `(.L_x_531) ;  /* 0x0000000000048947 */ /* 0x000fea0003800000 */
[----:B------:R-:W-:-:S04]  /*7290*/  DEPBAR.LE SB0, 0x0 ;  /* 0x000080000000791a */ /* 0x000fc80000000000 */
.L_x_531:
[----:B------:R-:W-:Y:S05]  /*72a0*/  BSYNC B0 ;  /* 0x0000000000007941 */ /* 0x000fea0003800000 */
.L_x_530:
        /* <DEDUP_REMOVED lines=13> */
.L_x_533:
[----:B------:R-:W-:Y:S05]  /*7380*/  BSYNC B0 ;  /* 0x0000000000007941 */ /* 0x000fea0003800000 */
.L_x_532:
        /* <DEDUP_REMOVED lines=13> */
.L_x_535:
[----:B------:R-:W-:Y:S05]  /*7460*/  BSYNC B0 ;  /* 0x0000000000007941 */ /* 0x000fea0003800000 */
.L_x_534:
[----:B------:R-:W-:Y:S01]  /*7470*/  VIADD R0, R0, 0xfffffffe ;  /* 0xfffffffe00007836 */ /* 0x000fe20000000000 */
[----:B------:R-:W-:Y:S06]  /*7480*/  BAR.ARV 0xa, 0xa0 ;  /* 0x0282800000007b1d */ /* 0x000fec0000002000 */
[----:B------:R-:W-:Y:S01]  /*7490*/  BSSY B0, `(.L_x_536) ;  /* 0x0000004000007945 */ /* 0x000fe20003800000 */
[----:B------:R-:W-:-:S03]  /*74a0*/  ISETP.NE.AND P1, PT, R0, RZ, PT ;  /* 0x000000ff0000720c */ /* 0x000fc60003f25270 */
[----:B------:R-:W-:Y:S10]  /*74b0*/  @!P0 BRA `(.L_x_537) ;  /* 0x0000000000048947 */ /* 0x000ff40003800000 */
[----:B------:R-:W-:-:S04]  /*74c0*/  DEPBAR.LE SB0, 0x0 ;  /* 0x000080000000791a */ /* 0x000fc80000000000 */
.L_x_537:
[----:B------:R-:W-:Y:S05]  /*74d0*/  BSYNC B0 ;  /* 0x0000000000007941 */ /* 0x000fea0003800000 */
.L_x_536:
[----:B------:R-:W-:Y:S06]  /*74e0*/  BAR.ARV 0xb, 0xa0 ;  /* 0x02c2800000007b1d */ /* 0x000fec0000002000 */
[----:B------:R-:W-:Y:S02]  /*74f0*/  UIADD3 UR5, UR5, 0x2, URZ ;  /* 0x0000000205057890 */ /* 0x000fe4000fffe03f */
[----:B------:R-:W-:Y:S01]  /*7500*/  UIADD3 UR4, UR4, 0x1, URZ ;  /* 0x0000000104047890 */ /* 0x000fe2000fffe03f */
[----:B------:R-:W-:Y:S11]  /*7510*/  @P1 BRA `(.L_x_538) ;  /* 0xfffffff800c01947 */ /* 0x000ff6000383ffff */
[----:B------:R-:W-:-:S12]  /*7520*/  UIADD3 UR6, UR16, 0x3000, URZ ;  /* 0x0000300010067890 */ /* 0x000fd8000fffe03f */
.L_x_525:
        /* <DEDUP_REMOVED lines=10> */
[----:B------:R-:W-:Y:S01]  /*75d0*/  ULEA UR4, UP0, UR11, UR4, 0x2 ;  /* 0x000000040b047291 */ /* 0x000fe2000f80103f */
[----:B------:R-:W-:-:S03]  /*75e0*/  UMOV UR13, 0x14f00000 ;  /* 0x14f00000000d7882 */ /* 0x000fc60000000000 */
[----:B------:R-:W-:-:S03]  /*75f0*/  ULEA.HI.X UR5, UR11, UR5, UR12, 0x2, UP0 ;  /* 0x000000050b057291 */ /* 0x000fc600080f140c */
[----:B------:R-:W-:Y:S01]  /*7600*/  UMOV UR12, 0x0 ;  /* 0x00000000000c7882 */ /* 0x000fe20000000000 */
[----:B-1----:R-:W-:-:S03]  /*7610*/  ULEA UR7, UR10, UR7, 0x18 ;  /* 0x000000070a077291 */ /* 0x002fc6000f8ec03f */
[----:B------:R-:W-:Y:S01]  /*7620*/  UMOV UR10, 0x300 ;  /* 0x00000300000a7882 */ /* 0x000fe20000000000 */
[----:B------:R-:W-:-:S09]  /*7630*/  UIADD3 UR7, UR7, 0xc000, URZ ;  /* 0x0000c00007077890 */ /* 0x000fd2000fffe03f */
[----:B------:R1:W-:Y:S02]  /*7640*/  UBLKRED.G.S.ADD.F32.RN [UR4], [UR7], UR10, desc[UR12] ;  /* 0x00000c04070073bb */ /* 0x0003e400080a140a */
[----:B-1----:R0:W-:Y:S02]  /*7650*/  UTMACMDFLUSH ;  /* 0x00000000000079b7 */ /* 0x0021e40000000000 */
.L_x_540:
[----:B------:R-:W-:Y:S05]  /*7660*/  BSYNC B0 ;  /* 0x0000000000007941 */ /* 0x000fea0003800000 */
.L_x_539:
[----:B------:R-:W-:Y:S06]  /*7670*/  BAR.SYNC.DEFER_BLOCKING 0xe, 0xa0 ;  /* 0x0382800000007b1d */ /* 0x000fec0000010000 */
[----:B------:R-:W-:Y:S04]  /*7680*/  BSSY B0, `(.L_x_541) ;  /* 0x0000012000007945 */ /* 0x000fe80003800000 */
[----:B------:R-:W-:Y:S05]  /*7690*/  @!P0 BRA `(.L_x_542) ;  /* 0x0000000000408947 */ /* 0x000fea0003800000 */
[----:B------:R-:W1:Y:S01]  /*76a0*/  S2UR UR7, SR_CgaCtaId ;  /* 0x00000000000779c3 */ /* 0x000e620000008800 */
[----:B------:R-:W-:Y:S01]  /*76b0*/  UIADD3 UR4, UR6, 0xc00, URZ ;  /* 0x00000c0006047890 */ /* 0x000fe2000fffe03f */
[----:B------:R-:W-:Y:S01]  /*76c0*/  UMOV UR5, 0x400 ;  /* 0x0000040000057882 */ /* 0x000fe20000000000 */
[----:B------:R-:W-:Y:S02]  /*76d0*/  ULDC.64 UR10, c[0x0][0x2c0] ;  /* 0x0000b000000a7ab9 */ /* 0x000fe40000000a00 */
[----:B------:R-:W-:Y:S01]  /*76e0*/  UIADD3 UR12, UP0, UR4, UR8, URZ ;  /* 0x00000008040c7290 */ /* 0x000fe2000ff1e03f */
[----:B------:R-:W-:Y:S01]  /*76f0*/  UMOV UR13, 0x14f00000 ;  /* 0x14f00000000d7882 */ /* 0x000fe20000000000 */
[----:B-1----:R-:W-:Y:S02]  /*7700*/  ULEA UR7, UR7, UR5, 0x18 ;  /* 0x0000000507077291 */ /* 0x002fe4000f8ec03f */
[----:B------:R-:W-:Y:S02]  /*7710*/  ULEA.HI.X.SX32 UR5, UR4, UR19, 0x1, UP0 ;  /* 0x0000001304057291 */ /* 0x000fe400080f0e3f */
[----:B------:R-:W-:-:S02]  /*7720*/  ULEA UR4, UP0, UR12, UR10, 0x2 ;  /* 0x0000000a0c047291 */ /* 0x000fc4000f80103f */
[----:B------:R-:W-:Y:S02]  /*7730*/  UIADD3 UR7, UR7, 0xf000, URZ ;  /* 0x0000f00007077890 */ /* 0x000fe4000fffe03f */
[----:B------:R-:W-:Y:S01]  /*7740*/  ULEA.HI.X UR5, UR12, UR11, UR5, 0x2, UP0 ;  /* 0x0000000b0c057291 */ /* 0x000fe200080f1405 */
[----:B------:R-:W-:Y:S02]  /*7750*/  UMOV UR10, 0x300 ;  /* 0x00000300000a7882 */ /* 0x000fe40000000000 */
[----:B------:R-:W-:-:S06]  /*7760*/  UMOV UR12, 0x0 ;  /* 0x00000000000c7882 */ /* 0x000fcc0000000000 */
[----:B------:R1:W-:Y:S01]  /*7770*/  UBLKRED.G.S.ADD.F32.RN [UR4], [UR7], UR10, desc[UR12] ;  /* 0x00000c04070073bb */ /* 0x0003e200080a140a */
[----:B------:R0:W-:Y:S01]  /*7780*/  UTMACMDFLUSH ;  /* 0x00000000000079b7 */ /* 0x0001e20000000000 */
[----:B-1----:R-:W-:-:S04]  /*7790*/  DEPBAR.LE SB0, 0x1 ;  /* 0x000080400000791a */ /* 0x002fc80000000000 */
.L_x_542:
[----:B------:R-:W-:Y:S05]  /*77a0*/  BSYNC B0 ;  /* 0x0000000000007941 */ /* 0x000fea0003800000 */
.L_x_541:
[----:B------:R-:W-:Y:S06]  /*77b0*/  BAR.ARV 0xa, 0xa0 ;  /* 0x0282800000007b1d */ /* 0x000fec0000002000 */
[----:B------:R-:W-:Y:S04]  /*77c0*/  BSSY B0, `(.L_x_543) ;  /* 0x0000003000007945 */ /* 0x000fe80003800000 */
[----:B------:R-:W-:Y:S05]  /*77d0*/  @!P0 BRA `(.L_x_544) ;  /* 0x0000000000048947 */ /* 0x000fea0003800000 */
[----:B------:R-:W-:-:S04]  /*77e0*/  DEPBAR.LE SB0, 0x0 ;  /* 0x000080000000791a */ /* 0x000fc80000000000 */
.L_x_544:
[----:B------:R-:W-:Y:S05]  /*77f0*/  BSYNC B0 ;  /* 0x0000000000007941 */ /* 0x000fea0003800000 */
.L_x_543:
[----:B------:R-:W-:Y:S06]  /*7800*/  BAR.ARV 0xb, 0xa0 ;  /* 0x02c2800000007b1d */ /* 0x000fec0000002000 */
[----:B------:R-:W-:Y:S05]  /*7810*/  BRA `(.L_x_480) ;  /* 0x0000002800547947 */ /* 0x000fea0003800000 */
.L_x_520:
[----:B------:R-:W-:Y:S01]  /*7820*/  ULDC.64 UR4, c[0x0][0x8d8] ;  /* 0x0002360000047ab9 */ /* 0x000fe20000000a00 */
[----:B------:R-:W1:Y:S01]  /*7830*/  S2UR UR13, SR_CTAID.Z ;  /* 0x00000000000d79c3 */ /* 0x000e620000002700 */
[----:B------:R-:W-:-:S04]  /*7840*/  ISETP.NE.U32.AND P0, PT, RZ, UR4, PT ;  /* 0x00000004ff007c0c */ /* 0x000fc8000bf05070 */
[----:B------:R-:W-:-:S03]  /*7850*/  ISETP.NE.AND.EX P0, PT, RZ, UR5, PT, P0 ;  /* 0x00000005ff007c0c */ /* 0x000fc6000bf05300 */
[----:B------:R-:W2:Y:S10]  /*7860*/  S2UR UR20, SR_CTAID.Y ;  /* 0x00000000001479c3 */ /* 0x000eb40000002600 */
[----:B------:R-:W-:Y:S05]  /*7870*/  @!P0 BRA `(.L_x_545) ;  /* 0x00000000001c8947 */ /* 0x000fea0003800000 */
[----:B------:R-:W-:Y:S02]  /*7880*/  ULDC.64 UR4, c[0x0][0x8d8] ;  /* 0x0002360000047ab9 */ /* 0x000fe40000000a00 */
[----:B-1----:R-:W-:-:S06]  /*7890*/  UIMAD.WIDE UR4, UR13, 0x4, UR4 ;  /* 0x000000040d0478a5 */ /* 0x002fcc000f8e0204 */
[----:B------:R-:W-:Y:S02]  /*78a0*/  IMAD.U32 R2, RZ, RZ, UR4 ;  /* 0x00000004ff027e24 */ /* 0x000fe4000f8e00ff */
[----:B------:R-:W-:-:S05]  /*78b0*/  IMAD.U32 R3, RZ, RZ, UR5 ;  /* 0x00000005ff037e24 */ /* 0x000fca000f8e00ff */
[----:B------:R-:W3:Y:S02]  /*78c0*/  LDG.E R2, desc[UR46][R2.64] ;  /* 0x0000002e02027981 */ /* 0x000ee4000c1e1900 */
[----:B---3--:R-:W-:Y:S01]  /*78d0*/  R2UR UR4, R2 ;  /* 0x00000000020472ca */ /* 0x008fe200000e0000 */
[----:B------:R-:W-:-:S14]  /*78e0*/  BRA `(.L_x_546) ;  /* 0x00000000003c7947 */ /* 0x000fdc0003800000 */
.L_x_545:
        /* <DEDUP_REMOVED lines=8> */
[----:B------:R-:W3:Y:S04]  /*7970*/  LDG.E R0, desc[UR46][R2.64] ;  /* 0x0000002e02007981 */ /* 0x000ee8000c1e1900 */
[----:B------:R-:W4:Y:S01]  /*7980*/  LDG.E R4, desc[UR46][R2.64+0x4] ;  /* 0x0000042e02047981 */ /* 0x000f22000c1e1900 */
[----:B---3--:R-:W-:Y:S02]  /*7990*/  R2UR UR4, R0 ;  /* 0x00000000000472ca */ /* 0x008fe400000e0000 */
[----:B----4-:R-:W-:-:S13]  /*79a0*/  R2UR UR5, R4 ;  /* 0x00000000040572ca */ /* 0x010fda00000e0000 */
[----:B------:R-:W-:Y:S01]  /*79b0*/  UIADD3 UR4, -UR4, UR5, URZ ;  /* 0x0000000504047290 */ /* 0x000fe2000fffe13f */
[----:B------:R-:W-:Y:S11]  /*79c0*/  BRA `(.L_x_546) ;  /* 0x0000000000047947 */ /* 0x000ff60003800000 */
.L_x_547:
[----:B------:R-:W-:-:S05]  /*79d0*/  ULDC UR4, c[0x0][0x8bc] ;  /* 0x00022f0000047ab9 */ /* 0x000fca0000000800 */
.L_x_546:
[----:B------:R-:W3:Y:S01]  /*79e0*/  S2UR UR8, SR_CTAID.X ;  /* 0x00000000000879c3 */ /* 0x000ee20000002500 */
[----:B------:R-:W-:Y:S02]  /*79f0*/  IMAD.MOV.U32 R9, RZ, RZ, 0x1 ;  /* 0x00000001ff097424 */ /* 0x000fe400078e00ff */
[----:B------:R-:W-:Y:S01]  /*7a00*/  IMAD.MOV.U32 R0, RZ, RZ, RZ ;  /* 0x000000ffff007224 */ /* 0x000fe200078e00ff */
[----:B---3--:R-:W-:-:S04]  /*7a10*/  USHF.L.U32 UR8, UR8, 0x7, URZ ;  /* 0x0000000708087899 */ /* 0x008fc8000800063f */
[----:B------:R-:W-:-:S04]  /*7a20*/  UISETP.GE.AND UP0, UPT, UR8, UR4, UPT ;  /* 0x000000040800728c */ /* 0x000fc8000bf06270 */
[----:B-1----:R-:W-:-:S06]  /*7a30*/  USEL UR13, UR13, 0xffffffff, !UP0 ;  /* 0xffffffff0d0d7887 */ /* 0x002fcc000c000000 */
[----:B------:R-:W-:-:S13]  /*7a40*/  ISETP.LE.AND P0, PT, RZ, UR13, PT ;  /* 0x0000000dff007c0c */ /* 0x000fda000bf03270 */
[----:B------:R-:W-:Y:S05]  /*7a50*/  @!P0 BRA `(.L_x_548) ;  /* 0x0000002400308947 */ /* 0x000fea0003800000 */
[----:B------:R-:W-:Y:S01]  /*7a60*/  ULDC.64 UR14, c[0x0][0x770] ;  /* 0x0001dc00000e7ab9 */ /* 0x000fe20000000a00 */
[----:B------:R-:W-:Y:S01]  /*7a70*/  ULDC.64 UR4, c[0x0][0x778] ;  /* 0x0001de0000047ab9 */ /* 0x000fe20000000a00 */
[----:B------:R-:W-:Y:S01]  /*7a80*/  UISETP.NE.U32.AND UP1, UPT, UR14, URZ, UPT ;  /* 0x0000003f0e00728c */ /* 0x000fe2000bf25070 */
[----:B------:R-:W-:Y:S01]  /*7a90*/  ULDC.64 UR6, c[0x0][0x770] ;  /* 0x0001dc0000067ab9 */ /* 0x000fe20000000a00 */
[----:B------:R-:W-:Y:S02]  /*7aa0*/  UISETP.NE.U32.AND UP0, UPT, UR4, URZ, UPT ;  /* 0x0000003f0400728c */ /* 0x000fe4000bf05070 */
[----:B------:R-:W-:Y:S02]  /*7ab0*/  UISETP.NE.AND.EX UP1, UPT, UR15, URZ, UPT, UP1 ;  /* 0x0000003f0f00728c */ /* 0x000fe4000bf25310 */
[----:B------:R-:W-:Y:S02]  /*7ac0*/  UIMAD.WIDE UR6, UR13, 0x4, UR6 ;  /* 0x000000040d0678a5 */ /* 0x000fe4000f8e0206 */
[----:B------:R-:W-:-:S02]  /*7ad0*/  UISETP.NE.AND.EX UP0, UPT, UR5, URZ, UPT, UP0 ;  /* 0x0000003f0500728c */ /* 0x000fc4000bf05300 */
[----:B------:R-:W-:Y:S01]  /*7ae0*/  PLOP3.LUT P0, PT, PT, PT, UP1, 0x80, 0x0 ;  /* 0x000000000000781c */ /* 0x000fe20003f0f018 */
[----:B------:R-:W-:Y:S01]  /*7af0*/  ULDC.64 UR10, c[0x0][0x780] ;  /* 0x0001e000000a7ab9 */ /* 0x000fe20000000a00 */
[----:B------:R-:W-:Y:S02]  /*7b00*/  IMAD.U32 R2, RZ, RZ, UR6 ;  /* 0x00000006ff027e24 */ /* 0x000fe4000f8e00ff */
[----:B------:R-:W-:Y:S01]  /*7b10*/  IMAD.U32 R3, RZ, RZ, UR7 ;  /* 0x00000007ff037e24 */ /* 0x000fe2000f8e00ff */
[----:B------:R-:W-:-:S04]  /*7b20*/  UISETP.NE.U32.AND UP2, UPT, UR10, URZ, UPT ;  /* 0x0000003f0a00728c */ /* 0x000fc8000bf45070 */
[----:B------:R-:W-:Y:S01]  /*7b30*/  UISETP.NE.AND.EX UP2, UPT, UR11, URZ, UPT, UP2 ;  /* 0x0000003f0b00728c */ /* 0x000fe2000bf45320 */
[----:B------:R-:W-:-:S03]  /*7b40*/  @UP0 ULDC.64 UR4, c[0x0][0x778] ;  /* 0x0001de0000040ab9 */ /* 0x000fc60000000a00 */
[----:B------:R1:W3:Y:S01]  /*7b50*/  @P0 LDG.E R6, desc[UR46][R2.64] ;  /* 0x0000002e02060981 */ /* 0x0002e2000c1e1900 */
[----:B------:R-:W-:Y:S01]  /*7b60*/  @UP0 UIMAD.WIDE UR4, UR13, 0x4, UR4 ;  /* 0x000000040d0408a5 */ /* 0x000fe2000f8e0204 */
[----:B------:R-:W-:Y:S02]  /*7b70*/  PLOP3.LUT P1, PT, PT, PT, UP0, 0x80, 0x0 ;  /* 0x000000000000781c */ /* 0x000fe40003f2f008 */
[----:B------:R-:W-:-:S03]  /*7b80*/  PLOP3.LUT P2, PT, PT, PT, UP2, 0x80, 0x0 ;  /* 0x000000000000781c */ /* 0x000fc60003f4f028 */
[----:B-1----:R-:W-:Y:S02]  /*7b90*/  IMAD.U32 R2, RZ, RZ, UR4 ;  /* 0x00000004ff027e24 */ /* 0x002fe4000f8e00ff */
[----:B------:R-:W-:Y:S01]  /*7ba0*/  IMAD.U32 R3, RZ, RZ, UR5 ;  /* 0x00000005ff037e24 */ /* 0x000fe2000f8e00ff */
[----:B------:R-:W-:Y:S02]  /*7bb0*/  @UP2 ULDC.64 UR4, c[0x0][0x780] ;  /* 0x0001e00000042ab9 */ /* 0x000fe40000000a00 */
[----:B------:R-:W-:-:S03]  /*7bc0*/  @UP2 UIMAD.WIDE UR4, UR13, 0x4, UR4 ;  /* 0x000000040d0428a5 */ /* 0x000fc6000f8e0204 */
[----:B------:R1:W4:Y:S03]  /*7bd0*/  @P1 LDG.E R4, desc[UR46][R2.64] ;  /* 0x0000002e02041981 */ /* 0x000326000c1e1900 */
[----:B-1----:R-:W-:Y:S02]  /*7be0*/  IMAD.U32 R2, RZ, RZ, UR4 ;  /* 0x00000004ff027e24 */ /* 0x002fe4000f8e00ff */
[----:B------:R-:W-:-:S05]  /*7bf0*/  IMAD.U32 R3, RZ, RZ, UR5 ;  /* 0x00000005ff037e24 */ /* 0x000fca000f8e00ff */
[----:B------:R1:W2:Y:S02]  /*7c00*/  @P2 LDG.E R5, desc[UR46][R2.64] ;  /* 0x0000002e02052981 */ /* 0x0002a4000c1e1900 */
[----:B-1----:R-:W-:Y:S02]  /*7c10*/  IMAD.U32 R2, RZ, RZ, UR6 ;  /* 0x00000006ff027e24 */ /* 0x002fe4000f8e00ff */
[----:B------:R-:W-:-:S05]  /*7c20*/  IMAD.U32 R3, RZ, RZ, UR7 ;  /* 0x00000007ff037e24 */ /* 0x000fca000f8e00ff */
[----:B------:R1:W5:Y:S01]  /*7c30*/  @P0 LDG.E R0, desc[UR46][R2.64] ;  /* 0x0000002e02000981 */ /* 0x000362000c1e1900 */
[----:B------:R-:W-:Y:S01]  /*7c40*/  UMOV UR11, URZ ;  /* 0x0000003f000b7c82 */ /* 0x000fe20008000000 */
[----:B---3--:R-:W-:-:S13]  /*7c50*/  @P0 R2UR UR4, R6 ;  /* 0x00000000060402ca */ /* 0x008fda00000e0000 */
[----:B------:R-:W-:-:S04]  /*7c60*/  @UP1 ULEA UR4, UR13, UR4, 0x6 ;  /* 0x000000040d041291 */ /* 0x000fc8000f8e303f */
[----:B------:R-:W-:Y:S01]  /*7c70*/  @UP1 USHF.R.S32.HI UR5, URZ, 0x1f, UR4 ;  /* 0x0000001f3f051899 */ /* 0x000fe20008011404 */
[----:B----4-:R-:W-:Y:S02]  /*7c80*/  @P1 R2UR UR11, R4 ;  /* 0x00000000040b12ca */ /* 0x010fe400000e0000 */
[----:B------:R-:W-:Y:S01]  /*7c90*/  PLOP3.LUT P1, PT, PT, PT, UP1, 0x80, 0x0 ;  /* 0x000000000000781c */ /* 0x000fe20003f2f018 */
[----:B------:R-:W-:-:S03]  /*7ca0*/  @UP1 ULEA.HI UR4, UR5, UR4, URZ, 0x6 ;  /* 0x0000000405041291 */ /* 0x000fc6000f8f303f */
[----:B------:R-:W-:Y:S01]  /*7cb0*/  ULDC UR5, c[0x0][0x280] ;  /* 0x0000a00000057ab9 */ /* 0x000fe20000000800 */
[----:B--2---:R-:W-:Y:S01]  /*7cc0*/  @P2 R2UR UR5, R5 ;  /* 0x00000000050522ca */ /* 0x004fe200000e0000 */
[----:B-1----:R-:W-:-:S14]  /*7cd0*/  @P2 BRA `(.L_x_549) ;  /* 0x0000000000202947 */ /* 0x002fdc0003800000 */
[----:B------:R-:W-:Y:S05]  /*7ce0*/  @!P0 BRA `(.L_x_549) ;  /* 0x00000000001c8947 */ /* 0x000fea0003800000 */
[----:B------:R-:W-:Y:S02]  /*7cf0*/  IMAD.U32 R2, RZ, RZ, UR6 ;  /* 0x00000006ff027e24 */ /* 0x000fe4000f8e00ff */
[----:B------:R-:W-:-:S05]  /*7d00*/  IMAD.U32 R3, RZ, RZ, UR7 ;  /* 0x00000007ff037e24 */ /* 0x000fca000f8e00ff */
[----:B------:R-:W2:Y:S04]  /*7d10*/  LDG.E R4, desc[UR46][R2.64] ;  /* 0x0000002e02047981 */ /* 0x000ea8000c1e1900 */
[----:B------:R-:W3:Y:S01]  /*7d20*/  LDG.E R5, desc[UR46][R2.64+0x4] ;  /* 0x0000042e02057981 */ /* 0x000ee2000c1e1900 */
[----:B--2---:R-:W-:Y:S02]  /*7d30*/  R2UR UR6, R4 ;  /* 0x00000000040672ca */ /* 0x004fe400000e0000 */
[----:B---3--:R-:W-:-:S13]  /*7d40*/  R2UR UR5, R5 ;  /* 0x00000000050572ca */ /* 0x008fda00000e0000 */
[----:B------:R-:W-:-:S12]  /*7d50*/  UIADD3 UR5, -UR6, UR5, URZ ;  /* 0x0000000506057290 */ /* 0x000fd8000fffe13f */
.L_x_549:
[----:B------:R-:W-:Y:S02]  /*7d60*/  UISETP.GE.AND UP2, UPT, UR5, 0x1, UPT ;  /* 0x000000010500788c */ /* 0x000fe4000bf46270 */
[----:B------:R-:W-:Y:S01]  /*7d70*/  @UP1 ULOP3.LUT UR4, UR4, 0xffffffc0, URZ, 0xc0, !UPT ;  /* 0xffffffc004041892 */ /* 0x000fe2000f8ec03f */
[----:B------:R-:W-:Y:S01]  /*7d80*/  UMOV UR43, URZ ;  /* 0x0000003f002b7c82 */ /* 0x000fe20008000000 */
[----:B------:R-:W-:Y:S02]  /*7d90*/  UMOV UR6, URZ ;  /* 0x0000003f00067c82 */ /* 0x000fe40008000000 */
[----:B------:R-:W-:Y:S01]  /*7da0*/  PLOP3.LUT P0, PT, PT, PT, UP2, 0x80, 0x0 ;  /* 0x000000000000781c */ /* 0x000fe20003f0f028 */
[----:B------:R-:W-:Y:S01]  /*7db0*/  @UP1 USHF.R.S32.HI UR9, URZ, 0x1f, UR4 ;  /* 0x0000001f3f091899 */ /* 0x000fe20008011404 */
[----:B-----5:R-:W-:Y:S01]  /*7dc0*/  @P1 R2UR UR43, R0 ;  /* 0x00000000002b12ca */ /* 0x020fe200000e0000 */
[----:B------:R-:W-:Y:S01]  /*7dd0*/  UMOV UR7, URZ ;  /* 0x0000003f00077c82 */ /* 0x000fe20008000000 */
[----:B------:R-:W-:Y:S01]  /*7de0*/  @UP1 UMOV UR6, UR4 ;  /* 0x0000000400061c82 */ /* 0x000fe20008000000 */
[----:B------:R-:W-:-:S03]  /*7df0*/  IMAD.MOV.U32 R0, RZ, RZ, RZ ;  /* 0x000000ffff007224 */ /* 0x000fc600078e00ff */
[----:B------:R-:W-:-:S05]  /*7e00*/  @UP1 UMOV UR7, UR9 ;  /* 0x0000000900071c82 */ /* 0x000fca0008000000 */
[----:B------:R-:W-:Y:S05]  /*7e10*/  @!P0 BRA `(.L_x_548) ;  /* 0x0000002000408947 */ /* 0x000fea0003800000 */
[----:B------:R-:W-:Y:S01]  /*7e20*/  USHF.R.S32.HI UR10, URZ, 0x1f, UR20 ;  /* 0x0000001f3f0a7899 */ /* 0x000fe20008011414 */
[----:B------:R-:W-:Y:S01]  /*7e30*/  BSSY B0, `(.L_x_548) ;  /* 0x000020e000007945 */ /* 0x000fe20003800000 */
[----:B------:R-:W-:Y:S01]  /*7e40*/  ULDC.64 UR16, c[0x0][0x718] ;  /* 0x0001c60000107ab9 */ /* 0x000fe20000000a00 */
[----:B------:R-:W-:Y:S01]  /*7e50*/  UISETP.NE.U32.AND UP1, UPT, UR14, URZ, UPT ;  /* 0x0000003f0e00728c */ /* 0x000fe2000bf25070 */
[----:B------:R-:W-:Y:S01]  /*7e60*/  IMAD.MOV.U32 R0, RZ, RZ, RZ ;  /* 0x000000ffff007224 */ /* 0x000fe200078e00ff */
[----:B------:R-:W-:Y:S02]  /*7e70*/  UIMAD UR4, UR10, UR16, URZ ;  /* 0x000000100a0472a4 */ /* 0x000fe4000f8e023f */
[----:B------:R-:W-:Y:S02]  /*7e80*/  UISETP.NE.AND.EX UP1, UPT, UR15, URZ, UPT, UP1 ;  /* 0x0000003f0f00728c */ /* 0x000fe4000bf25310 */
[----:B------:R-:W-:Y:S02]  /*7e90*/  UIMAD UR9, UR20, UR17, UR4 ;  /* 0x00000011140972a4 */ /* 0x000fe4000f8e0204 */
[----:B------:R-:W-:Y:S01]  /*7ea0*/  USHF.R.S32.HI UR4, URZ, 0x1f, UR13 ;  /* 0x0000001f3f047899 */ /* 0x000fe2000801140d */
[----:B------:R-:W-:Y:S01]  /*7eb0*/  UMOV UR14, UR6 ;  /* 0x00000006000e7c82 */ /* 0x000fe20008000000 */
[----:B------:R-:W-:-:S02]  /*7ec0*/  UMOV UR15, UR7 ;  /* 0x00000007000f7c82 */ /* 0x000fc40008000000 */
[----:B------:R-:W-:Y:S02]  /*7ed0*/  USEL UR4, UR4, URZ, !UP1 ;  /* 0x0000003f04047287 */ /* 0x000fe4000c800000 */
[----:B------:R-:W-:Y:S02]  /*7ee0*/  UIMAD.WIDE.U32 UR6, UR20, UR16, UR14 ;  /* 0x00000010140672a5 */ /* 0x000fe4000f8e000e */
[----:B------:R-:W-:Y:S01]  /*7ef0*/  USEL UR21, UR13, URZ, !UP1 ;  /* 0x0000003f0d157287 */ /* 0x000fe2000c800000 */
[----:B------:R-:W-:Y:S01]  /*7f00*/  ULDC.64 UR16, c[0x0][0x720] ;  /* 0x0001c80000107ab9 */ /* 0x000fe20000000a00 */
[----:B------:R-:W-:Y:S02]  /*7f10*/  UIADD3 UR7, UR7, UR9, URZ ;  /* 0x0000000907077290 */ /* 0x000fe4000fffe03f */
[----:B------:R-:W-:Y:S01]  /*7f20*/  UIMAD UR9, UR4, UR16, URZ ;  /* 0x00000010040972a4 */ /* 0x000fe2000f8e023f */
[----:B------:R-:W-:Y:S01]  /*7f30*/  ULDC.64 UR22, c[0x0][0x730] ;  /* 0x0001cc0000167ab9 */ /* 0x000fe20000000a00 */
[----:B------:R-:W-:-:S02]  /*7f40*/  ELECT P0, URZ, PT ;  /* 0x00000000003f782f */ /* 0x000fc40003800000 */
[----:B------:R-:W-:Y:S02]  /*7f50*/  UIMAD UR9, UR17, UR21, UR9 ;  /* 0x00000015110972a4 */ /* 0x000fe4000f8e0209 */
[----:B------:R-:W-:Y:S02]  /*7f60*/  UIMAD.WIDE.U32 UR16, UR16, UR21, UR6 ;  /* 0x00000015101072a5 */ /* 0x000fe4000f8e0006 */
[----:B------:R-:W-:Y:S01]  /*7f70*/  UIMAD.WIDE.U32 UR18, UR20, UR22, UR14 ;  /* 0x00000016141272a5 */ /* 0x000fe2000f8e000e */
[----:B------:R-:W-:Y:S02]  /*7f80*/  ULDC UR6, c[0x0][0x2e8] ;  /* 0x0000ba0000067ab9 */ /* 0x000fe40000000800 */
[----:B------:R-:W-:Y:S01]  /*7f90*/  ULDC.64 UR14, c[0x0][0x700] ;  /* 0x0001c000000e7ab9 */ /* 0x000fe20000000a00 */
[----:B------:R-:W-:Y:S02]  /*7fa0*/  UISETP.NE.AND UP1, UPT, UR6, 0x1, UPT ;  /* 0x000000010600788c */ /* 0x000fe4000bf25270 */
[----:B------:R-:W-:-:S02]  /*7fb0*/  UIMAD UR10, UR10, UR22, URZ ;  /* 0x000000160a0a72a4 */ /* 0x000fc4000f8e023f */
[----:B------:R-:W-:Y:S02]  /*7fc0*/  UIADD3 UR9, UR17, UR9, URZ ;  /* 0x0000000911097290 */ /* 0x000fe4000fffe03f */
[----:B------:R-:W-:Y:S02]  /*7fd0*/  ULEA UR14, UP2, UR16, UR14, 0x2 ;  /* 0x0000000e100e7291 */ /* 0x000fe4000f84103f */
[----:B------:R-:W-:Y:S02]  /*7fe0*/  UIMAD UR10, UR20, UR23, UR10 ;  /* 0x00000017140a72a4 */ /* 0x000fe4000f8e020a */
[----:B------:R-:W-:Y:S01]  /*7ff0*/  ULEA.HI.X UR15, UR16, UR15, UR9, 0x2, UP2 ;  /* 0x0000000f100f7291 */ /* 0x000fe200090f1409 */
[----:B------:R-:W-:Y:S02]  /*8000*/  ULDC.64 UR22, c[0x0][0x738] ;  /* 0x0001ce0000167ab9 */ /* 0x000fe40000000a00 */
[----:B------:R-:W-:Y:S01]  /*8010*/  @UP1 ULDC UR16, c[0x0][0x2ec] ;  /* 0x0000bb0000101ab9 */ /* 0x000fe20000000800 */
[----:B------:R-:W-:-:S02]  /*8020*/  UIADD3 UR7, UR19, UR10, URZ ;  /* 0x0000000a13077290 */ /* 0x000fc4000fffe03f */
[----:B------:R-:W-:Y:S02]  /*8030*/  UIMAD UR4, UR4, UR22, URZ ;  /* 0x00000016040472a4 */ /* 0x000fe4000f8e023f */
[----:B------:R-:W-:Y:S02]  /*8040*/  UIMAD.WIDE.U32 UR16, UR20, UR16, URZ ;  /* 0x00000010141072a5 */ /* 0x000fe4000f8e003f */
[----:B------:R-:W-:Y:S01]  /*8050*/  UIADD3 UR11, UR8, UR11, URZ ;  /* 0x0000000b080b7290 */ /* 0x000fe2000fffe03f */
[----:B------:R-:W-:Y:S02]  /*8060*/  UMOV UR6, UR18 ;  /* 0x0000001200067c82 */ /* 0x000fe40008000000 */
[----:B------:R-:W-:Y:S01]  /*8070*/  @UP1 ULDC UR8, c[0x0][0x2f0] ;  /* 0x0000bc0000081ab9 */ /* 0x000fe20000000800 */
[----:B------:R-:W-:Y:S01]  /*8080*/  UMOV UR12, UR20 ;  /* 0x00000014000c7c82 */ /* 0x000fe20008000000 */
[----:B------:R-:W-:Y:S02]  /*8090*/  UIMAD UR4, UR23, UR21, UR4 ;  /* 0x00000015170472a4 */ /* 0x000fe4000f8e0204 */
[----:B------:R-:W-:-:S02]  /*80a0*/  UIMAD.WIDE.U32 UR6, UR22, UR21, UR6 ;  /* 0x00000015160672a5 */ /* 0x000fc4000f8e0006 */
[----:B------:R-:W-:Y:S02]  /*80b0*/  USEL UR13, UR13, URZ, !UP0 ;  /* 0x0000003f0d0d7287 */ /* 0x000fe4000c000000 */
[----:B------:R-:W-:Y:S01]  /*80c0*/  @UP1 USHF.R.U32.HI UR12, URZ, UR8, UR17 ;  /* 0x000000083f0c1299 */ /* 0x000fe20008011611 */
[----:B------:R-:W-:Y:S11]  /*80d0*/  @!P0 BRA `(.L_x_550) ;  /* 0x0000001c008c8947 */ /* 0x000ff60003800000 */
[----:B------:R-:W1:Y:S01]  /*80e0*/  S2R R3, SR_CgaCtaId ;  /* 0x0000000000037919 */ /* 0x000e620000008800 */
[----:B------:R-:W-:Y:S01]  /*80f0*/  MOV R0, 0x400 ;  /* 0x0000040000007802 */ /* 0x000fe20000000f00 */
[----:B------:R-:W-:-:S03]  /*8100*/  IMAD.MOV.U32 R2, RZ, RZ, 0x1 ;  /* 0x00000001ff027424 */ /* 0x000fc600078e00ff */
[----:B-1----:R-:W-:Y:S02]  /*8110*/  LEA R0, R3, R0, 0x18 ;  /* 0x0000000003007211 */ /* 0x002fe400078ec0ff */
[----:B------:R-:W-:-:S04]  /*8120*/  SHF.L.U32 R3, R2, 0x1f, RZ ;  /* 0x0000001f02037819 */ /* 0x000fc800000006ff */
[----:B------:R-:W1:Y:S02]  /*8130*/  SYNCS.PHASECHK.TRANS64.TRYWAIT P0, [R0+URZ+0x26820], R3 ;  /* 0x02682003000075a7 */ /* 0x000e64000800017f */
[----:B-1----:R-:W-:Y:S05]  /*8140*/  @!P0 BRA `(.L_x_551) ;  /* 0x0000002000748947 */ /* 0x002fea0003800000 */
.L_x_579:
[----:B------:R-:W2:Y:S01]  /*8150*/  S2R R2, SR_TID.X ;  /* 0x0000000000027919 */ /* 0x000ea20000002100 */
[----:B------:R-:W-:Y:S02]  /*8160*/  IMAD.U32 R8, RZ, RZ, UR7 ;  /* 0x00000007ff087e24 */ /* 0x000fe4000f8e00ff */
        /* <DEDUP_REMOVED lines=11> */
.L_x_552:
[----:B------:R-:W2:Y:S01]  /*8220*/  LDC.64 R6, c[0x0][0x198] ;  /* 0x00006600ff067b82 */ /* 0x000ea20000000a00 */
        /* <DEDUP_REMOVED lines=19> */
[----:B------:R-:W-:-:S02]  /*8360*/  UIADD3 UR16, UR8, 0x14000, URZ ;  /* 0x0001400008107890 */ /* 0x000fc4000fffe03f */
[----:B------:R-:W-:Y:S01]  /*8370*/  UIADD3 UR36, UR8, 0x1e000, URZ ;  /* 0x0001e00008247890 */ /* 0x000fe2000fffe03f */
[----:B--2---:R-:W-:Y:S01]  /*8380*/  IMAD.MOV.U32 R10, RZ, RZ, R6 ;  /* 0x000000ffff0a7224 */ /* 0x004fe200078e0006 */
[----:B------:R-:W-:Y:S01]  /*8390*/  UMOV UR25, UR41 ;  /* 0x0000002900197c82 */ /* 0x000fe20008000000 */
[----:B------:R-:W-:Y:S01]  /*83a0*/  IMAD.MOV.U32 R11, RZ, RZ, R7 ;  /* 0x000000ffff0b7224 */ /* 0x000fe200078e0007 */
[----:B------:R-:W-:Y:S01]  /*83b0*/  UMOV UR17, UR41 ;  /* 0x0000002900117c82 */ /* 0x000fe20008000000 */
[----:B------:R-:W-:Y:S01]  /*83c0*/  UMOV UR37, UR41 ;  /* 0x0000002900257c82 */ /* 0x000fe20008000000 */
[----:B------:R-:W-:Y:S01]  /*83d0*/  IADD3 R2, P1, R10, 0x2f0, RZ ;  /* 0x000002f00a027810 */ /* 0x000fe20007f3e0ff */
[----:B------:R-:W-:Y:S01]  /*83e0*/  UISETP.GE.AND UP0, UPT, UR5, 0x41, UPT ;  /* 0x000000410500788c */ /* 0x000fe2000bf06270 */
[----:B------:R-:W-:Y:S02]  /*83f0*/  UMOV UR10, UR42 ;  /* 0x0000002a000a7c82 */ /* 0x000fe40008000000 */
[----:B------:R-:W-:Y:S01]  /*8400*/  R2UR UR30, R2 ;  /* 0x00000000021e72ca */ /* 0x000fe200000e0000 */
[----:B------:R-:W-:Y:S01]  /*8410*/  UIADD3 UR56, UR8, 0x4000, URZ ;  /* 0x0000400008387890 */ /* 0x000fe2000fffe03f */
[----:B------:R-:W-:Y:S01]  /*8420*/  IADD3 R2, P2, R10, 0x3f0, RZ ;  /* 0x000003f00a027810 */ /* 0x000fe20007f5e0ff */
[----:B------:R-:W-:Y:S01]  /*8430*/  UIADD3 UR48, UR8, 0x5000, URZ ;  /* 0x0000500008307890 */ /* 0x000fe2000fffe03f */
[----:B------:R-:W-:-:S02]  /*8440*/  UMOV UR58, 0x40 ;  /* 0x00000040003a7882 */ /* 0x000fc40000000000 */
[----:B------:R-:W-:Y:S01]  /*8450*/  R2UR UR22, R2 ;  /* 0x00000000021672ca */ /* 0x000fe200000e0000 */
[--C-:B------:R-:W-:Y:S01]  /*8460*/  IMAD.X R2, RZ, RZ, R11.reuse, P1 ;  /* 0x000000ffff027224 */ /* 0x100fe200008e060b */
[----:B------:R-:W-:Y:S01]  /*8470*/  UMOV UR59, UR11 ;  /* 0x0000000b003b7c82 */ /* 0x000fe20008000000 */
[----:B------:R-:W-:Y:S01]  /*8480*/  UMOV UR60, UR12 ;  /* 0x0000000c003c7c82 */ /* 0x000fe20008000000 */
[----:B------:R-:W-:Y:S01]  /*8490*/  UMOV UR61, UR13 ;  /* 0x0000000d003d7c82 */ /* 0x000fe20008000000 */
[----:B------:R-:W-:Y:S01]  /*84a0*/  UMOV UR50, 0x50 ;  /* 0x0000005000327882 */ /* 0x000fe20000000000 */
[----:B------:R-:W-:Y:S01]  /*84b0*/  R2UR UR31, R2 ;  /* 0x00000000021f72ca */ /* 0x000fe200000e0000 */
[----:B------:R-:W-:Y:S01]  /*84c0*/  IMAD.X R2, RZ, RZ, R11, P2 ;  /* 0x000000ffff027224 */ /* 0x000fe200010e060b */
[----:B------:R-:W-:Y:S01]  /*84d0*/  UMOV UR51, UR11 ;  /* 0x0000000b00337c82 */ /* 0x000fe20008000000 */
[----:B------:R-:W-:Y:S01]  /*84e0*/  UMOV UR52, UR12 ;  /* 0x0000000c00347c82 */ /* 0x000fe20008000000 */
[----:B------:R-:W-:-:S02]  /*84f0*/  UMOV UR53, UR13 ;  /* 0x0000000d00357c82 */ /* 0x000fc40008000000 */
[----:B------:R-:W-:Y:S02]  /*8500*/  R2UR UR23, R2 ;  /* 0x00000000021772ca */ /* 0x000fe400000e0000 */
[----:B------:R-:W-:Y:S02]  /*8510*/  IADD3 R2, P1, R10, 0xf0, RZ ;  /* 0x000000f00a027810 */ /* 0x000fe40007f3e0ff */
[----:B------:R-:W-:Y:S02]  /*8520*/  MOV R12, UR22 ;  /* 0x00000016000c7c02 */ /* 0x000fe40008000f00 */
[----:B------:R-:W-:Y:S01]  /*8530*/  R2UR UR32, R2 ;  /* 0x00000000022072ca */ /* 0x000fe200000e0000 */
[----:B-1----:R-:W-:Y:S01]  /*8540*/  IMAD.X R3, RZ, RZ, R11, P1 ;  /* 0x000000ffff037224 */ /* 0x002fe200008e060b */
[----:B------:R-:W-:Y:S01]  /*8550*/  R2UR UR22, R12 ;  /* 0x000000000c1672ca */ /* 0x000fe200000e0000 */
[----:B------:R-:W-:Y:S01]  /*8560*/  IMAD.MOV.U32 R12, RZ, RZ, RZ ;  /* 0x000000ffff0c7224 */ /* 0x000fe200078e00ff */
[----:B------:R-:W-:-:S02]  /*8570*/  PLOP3.LUT P1, PT, PT, PT, UP0, 0x80, 0x0 ;  /* 0x000000000000781c */ /* 0x000fc40003f2f008 */
        /* <DEDUP_REMOVED lines=8> */
[----:B-1----:R-:W-:Y:S01]  /*8600*/  UMOV UR40, 0x0 ;  /* 0x0000000000287882 */ /* 0x002fe20000000000 */
[----:B------:R-:W-:Y:S01]  /*8610*/  UMOV UR41, 0x10000000 ;  /* 0x1000000000297882 */ /* 0x000fe20000000000 */
[----:B--2---:R-:W-:Y:S01]  /*8620*/  UIADD3 UR24, UR8, 0x2000, URZ ;  /* 0x0000200008187890 */ /* 0x004fe2000fffe03f */
[----:B----4-:R-:W-:Y:S01]  /*8630*/  IMAD.MOV.U32 R5, RZ, RZ, RZ ;  /* 0x000000ffff057224 */ /* 0x010fe200078e00ff */
[----:B------:R-:W-:Y:S01]  /*8640*/  UMOV UR27, UR11 ;  /* 0x0000000b001b7c82 */ /* 0x000fe20008000000 */
[----:B------:R-:W-:Y:S01]  /*8650*/  UMOV UR28, UR12 ;  /* 0x0000000c001c7c82 */ /* 0x000fe20008000000 */
[----:B------:R-:W-:Y:S01]  /*8660*/  UMOV UR29, UR13 ;  /* 0x0000000d001d7c82 */ /* 0x000fe20008000000 */
[----:B---3--:R-:W-:-:S02]  /*8670*/  UIADD3 UR9, UR8, 0x26800, URZ ;  /* 0x0002680008097890 */ /* 0x008fc4000fffe03f */
[----:B------:R-:W-:Y:S02]  /*8680*/  UIADD3 UR16, UR8, 0x1000, URZ ;  /* 0x0000100008107890 */ /* 0x000fe4000fffe03f */
[----:B------:R-:W-:Y:S01]  /*8690*/  UIADD3 UR32, UR8, 0x3000, URZ ;  /* 0x0000300008207890 */ /* 0x000fe2000fffe03f */
[----:B------:R-:W-:Y:S01]  /*86a0*/  UMOV UR18, 0x10 ;  /* 0x0000001000127882 */ /* 0x000fe20000000000 */
[----:B------:R-:W-:Y:S01]  /*86b0*/  UMOV UR19, UR11 ;  /* 0x0000000b00137c82 */ /* 0x000fe20008000000 */
[----:B------:R-:W-:Y:S01]  /*86c0*/  UMOV UR20, UR12 ;  /* 0x0000000c00147c82 */ /* 0x000fe20008000000 */
[----:B------:R-:W-:Y:S01]  /*86d0*/  UMOV UR21, UR13 ;  /* 0x0000000d00157c82 */ /* 0x000fe20008000000 */
[----:B------:R-:W-:Y:S01]  /*86e0*/  UMOV UR17, UR9 ;  /* 0x0000000900117c82 */ /* 0x000fe20008000000 */
[----:B------:R1:W-:Y:S01]  /*86f0*/  UTMALDG.4D [UR8], [UR30], desc[UR40] ;  /* 0x000028081e0075b4 */ /* 0x0003e20008019000 */
[----:B------:R-:W-:Y:S01]  /*8700*/  UMOV UR25, UR9 ;  /* 0x0000000900197c82 */ /* 0x000fe20008000000 */
[----:B------:R-:W-:Y:S01]  /*8710*/  UMOV UR34, 0x30 ;  /* 0x0000003000227882 */ /* 0x000fe20000000000 */
[----:B------:R-:W-:Y:S01]  /*8720*/  UMOV UR35, UR11 ;  /* 0x0000000b00237c82 */ /* 0x000fe20008000000 */
[----:B------:R-:W-:Y:S01]  /*8730*/  UMOV UR36, UR12 ;  /* 0x0000000c00247c82 */ /* 0x000fe20008000000 */
[----:B------:R-:W-:Y:S01]  /*8740*/  UMOV UR37, UR13 ;  /* 0x0000000d00257c82 */ /* 0x000fe20008000000 */
[----:B------:R-:W-:Y:S01]  /*8750*/  UMOV UR33, UR9 ;  /* 0x0000000900217c82 */ /* 0x000fe20008000000 */
[----:B------:R-:W-:Y:S01]  /*8760*/  UMOV UR57, UR9 ;  /* 0x0000000900397c82 */ /* 0x000fe20008000000 */
[----:B------:R2:W-:Y:S01]  /*8770*/  UTMALDG.4D [UR16], [UR30], desc[UR40] ;  /* 0x000028101e0075b4 */ /* 0x0005e20008019000 */
[----:B------:R-:W-:Y:S01]  /*8780*/  UMOV UR49, UR9 ;  /* 0x0000000900317c82 */ /* 0x000fe20008000000 */
[----:B------:R3:W-:Y:S01]  /*8790*/  UTMALDG.4D [UR24], [UR30], desc[UR40] ;  /* 0x000028181e0075b4 */ /* 0x0007e20008019000 */
[----:B------:R4:W-:Y:S01]  /*87a0*/  UTMALDG.4D [UR32], [UR30], desc[UR40] ;  /* 0x000028201e0075b4 */ /* 0x0009e20008019000 */
[----:B-1----:R-:W-:Y:S01]  /*87b0*/  UMOV UR10, 0x40 ;  /* 0x00000040000a7882 */ /* 0x002fe20000000000 */
[----:B------:R1:W-:Y:S01]  /*87c0*/  UTMALDG.4D [UR56], [UR30], desc[UR40] ;  /* 0x000028381e0075b4 */ /* 0x0003e20008019000 */
[----:B--2---:R-:W-:-:S02]  /*87d0*/  R2UR UR21, R13 ;  /* 0x000000000d1572ca */ /* 0x004fc400000e0000 */
[----:B------:R-:W-:Y:S01]  /*87e0*/  R2UR UR20, R14 ;  /* 0x000000000e1472ca */ /* 0x000fe200000e0000 */
[----:B------:R1:W-:Y:S01]  /*87f0*/  UTMALDG.4D [UR48], [UR30], desc[UR40] ;  /* 0x000028301e0075b4 */ /* 0x0003e20008019000 */
[----:B---3--:R-:W-:Y:S01]  /*8800*/  UIADD3 UR24, UR8, 0x6000, URZ ;  /* 0x0000600008187890 */ /* 0x008fe2000fffe03f */
[----:B------:R-:W-:Y:S01]  /*8810*/  UMOV UR26, UR42 ;  /* 0x0000002a001a7c82 */ /* 0x000fe20008000000 */
[----:B----4-:R-:W-:-:S07]  /*8820*/  UIADD3 UR32, UR8, 0x8000, URZ ;  /* 0x0000800008207890 */ /* 0x010fce000fffe03f */
[----:B------:R1:W-:Y:S01]  /*8830*/  UTMALDG.4D [UR24], [UR22], desc[UR40] ;  /* 0x00002818160075b4 */ /* 0x0003e20008019000 */
[----:B------:R-:W-:Y:S01]  /*8840*/  UIADD3 UR8, UR8, 0xa000, URZ ;  /* 0x0000a00008087890 */ /* 0x000fe2000fffe03f */
[----:B------:R-:W-:Y:S02]  /*8850*/  UMOV UR34, 0x20 ;  /* 0x0000002000227882 */ /* 0x000fe40000000000 */
[----:B------:R1:W-:Y:S06]  /*8860*/  UTMALDG.4D [UR32], [UR22], desc[UR40] ;  /* 0x00002820160075b4 */ /* 0x0003ec0008019000 */
[----:B------:R1:W-:Y:S02]  /*8870*/  UTMALDG.4D [UR8], [UR22], desc[UR40] ;  /* 0x00002808160075b4 */ /* 0x0003e40008019000 */
[----:B-1----:R-:W-:Y:S05]  /*8880*/  @!P1 BRA `(.L_x_553) ;  /* 0x0000001000a89947 */ /* 0x002fea0003800000 */
[----:B------:R-:W-:Y:S01]  /*8890*/  UIADD3 UR8, UR5, 0x3f, URZ ;  /* 0x0000003f05087890 */ /* 0x000fe2000fffe03f */
[----:B------:R-:W1:Y:S01]  /*88a0*/  S2R R15, SR_TID.X ;  /* 0x00000000000f7919 */ /* 0x000e620000002100 */
[----:B------:R-:W-:Y:S02]  /*88b0*/  IMAD.MOV.U32 R9, RZ, RZ, 0x1 ;  /* 0x00000001ff097424 */ /* 0x000fe400078e00ff */
[----:B------:R-:W-:Y:S01]  /*88c0*/  USHF.R.S32.HI UR9, URZ, 0x1f, UR8 ;  /* 0x0000001f3f097899 */ /* 0x000fe20008011408 */
[----:B------:R-:W-:Y:S02]  /*88d0*/  IMAD.MOV.U32 R12, RZ, RZ, RZ ;  /* 0x000000ffff0c7224 */ /* 0x000fe400078e00ff */
[----:B------:R-:W-:Y:S01]  /*88e0*/  IMAD.MOV.U32 R5, RZ, RZ, RZ ;  /* 0x000000ffff057224 */ /* 0x000fe200078e00ff */
[----:B------:R-:W-:Y:S01]  /*88f0*/  ULEA.HI UR9, UR9, UR8, URZ, 0x6 ;  /* 0x0000000809097291 */ /* 0x000fe2000f8f303f */
[----:B------:R-:W-:-:S03]  /*8900*/  IMAD.MOV.U32 R17, RZ, RZ, RZ ;  /* 0x000000ffff117224 */ /* 0x000fc600078e00ff */
[----:B------:R-:W-:-:S04]  /*8910*/  ULEA.HI.SX32 UR9, UR9, 0xffffffff, 0x1a ;  /* 0xffffffff09097891 */ /* 0x000fc8000f8fd23f */
[----:B------:R-:W-:-:S04]  /*8920*/  UISETP.LT.AND UP0, UPT, UR9, 0x1, UPT ;  /* 0x000000010900788c */ /* 0x000fc8000bf01270 */
[----:B------:R-:W-:Y:S02]  /*8930*/  USEL UR8, UR9, 0x1, !UP0 ;  /* 0x0000000109087887 */ /* 0x000fe4000c000000 */
[----:B------:R-:W-:-:S04]  /*8940*/  UISETP.GE.AND UP0, UPT, UR5, 0x81, UPT ;  /* 0x000000810500788c */ /* 0x000fc8000bf06270 */
[----:B------:R-:W-:Y:S02]  /*8950*/  IMAD.U32 R13, RZ, RZ, UR8 ;  /* 0x00000008ff0d7e24 */ /* 0x000fe4000f8e00ff */
[----:B------:R-:W-:-:S03]  /*8960*/  PLOP3.LUT P1, PT, PT, PT, UP0, 0x80, 0x0 ;  /* 0x000000000000781c */ /* 0x000fc60003f2f008 */
[----:B------:R-:W-:Y:S02]  /*8970*/  LOP3.LUT R13, R13, 0x1, RZ, 0xc0, !PT ;  /* 0x000000010d0d7812 */ /* 0x000fe400078ec0ff */
[----:B-1----:R-:W-:-:S08]  /*8980*/  LOP3.LUT R16, R15, 0x1f, RZ, 0xc0, !PT ;  /* 0x0000001f0f107812 */ /* 0x002fd000078ec0ff */
[----:B------:R-:W-:Y:S05]  /*8990*/  @!P1 BRA `(.L_x_554) ;  /* 0x0000000800f49947 */ /* 0x000fea0003800000 */
[----:B------:R-:W-:Y:S01]  /*89a0*/  R2UR UR9, R13 ;  /* 0x000000000d0972ca */ /* 0x000fe200000e0000 */
[----:B------:R-:W-:Y:S02]  /*89b0*/  IMAD.MOV.U32 R17, RZ, RZ, RZ ;  /* 0x000000ffff117224 */ /* 0x000fe400078e00ff */
[----:B------:R-:W-:-:S10]  /*89c0*/  IMAD.MOV.U32 R9, RZ, RZ, 0x1 ;  /* 0x00000001ff097424 */ /* 0x000fd400078e00ff */
[----:B------:R-:W-:-:S06]  /*89d0*/  UIADD3 UR8, UR8, -UR9, URZ ;  /* 0x8000000908087290 */ /* 0x000fcc000fffe03f */
[----:B------:R-:W-:-:S07]  /*89e0*/  IMAD.U32 R18, RZ, RZ, UR8 ;  /* 0x00000008ff127e24 */ /* 0x000fce000f8e00ff */
.L_x_563:
[----:B------:R-:W-:-:S04]  /*89f0*/  SHF.L.U32 R21, R9, 0x1f, RZ ;  /* 0x0000001f09157819 */ /* 0x000fc800000006ff */
[----:B-1----:R-:W1:Y:S02]  /*8a00*/  SYNCS.PHASECHK.TRANS64.TRYWAIT P1, [R0+URZ+0x26840], R21 ;  /* 0x02684015000075a7 */ /* 0x002e64000802017f */
[----:B-12---:R-:W-:Y:S05]  /*8a10*/  @!P1 BRA `(.L_x_555) ;  /* 0x0000001800549947 */ /* 0x006fea0003800000 */
.L_x_580:
[----:B------:R-:W-:Y:S05]  /*8a20*/  @P0 BRA `(.L_x_556) ;  /* 0x0000000000140947 */ /* 0x000fea0003800000 */
[----:B------:R-:W-:Y:S01]  /*8a30*/  ISETP.NE.AND P1, PT, R16, RZ, PT ;  /* 0x000000ff1000720c */ /* 0x000fe20003f25270 */
[----:B------:R-:W-:-:S04]  /*8a40*/  IMAD.MOV.U32 R3, RZ, RZ, 0x3100 ;  /* 0x00003100ff037424 */ /* 0x000fc800078e00ff */
[----:B------:R2:W-:Y:S08]  /*8a50*/  SYNCS.ARRIVE.TRANS64 RZ, [R0+URZ+0x26830], R3 ;  /* 0x0268300300ff79a7 */ /* 0x0005f0000800003f */
[----:B------:R-:W-:Y:S05]  /*8a60*/  @!P1 BRA `(.L_x_556) ;  /* 0x0000000000049947 */ /* 0x000fea0003800000 */
[----:B------:R-:W-:Y:S01]  /*8a70*/  BPT.TRAP 0x1 ;  /* 0x000000040000795c */ /* 0x000fe20000300000 */
.L_x_556:
        /* <DEDUP_REMOVED lines=18> */
[----:B------:R-:W-:Y:S02]  /*8ba0*/  UIADD3 UR19, UR19, UR43, URZ ;  /* 0x0000002b13137290 */ /* 0x000fe4000fffe03f */
        /* <DEDUP_REMOVED lines=14> */
[----:B------:R-:W-:Y:S01]  /*8c90*/  R2UR UR41, R2 ;  /* 0x00000000022972ca */ /* 0x000fe200000e0000 */
[----:B------:R-:W-:Y:S01]  /*8ca0*/  UMOV UR10, 0x10 ;  /* 0x00000010000a7882 */ /* 0x000fe20000000000 */
[----:B------:R-:W-:-:S02]  /*8cb0*/  UMOV UR31, UR17 ;  /* 0x00000011001f7c82 */ /* 0x000fc40008000000 */
[----:B------:R-:W-:-:S13]  /*8cc0*/  R2UR UR9, R5 ;  /* 0x00000000050972ca */ /* 0x000fda00000e0000 */
[----:B------:R2:W-:Y:S01]  /*8cd0*/  UTMALDG.4D [UR16], [UR8], desc[UR22] ;  /* 0x00001610080075b4 */ /* 0x0005e20008019000 */
[----:B------:R2:W-:Y:S01]  /*8ce0*/  UTMALDG.4D [UR32], [UR8], desc[UR22] ;  /* 0x00001620080075b4 */ /* 0x0005e20008019000 */
[----:B------:R2:W-:Y:S01]  /*8cf0*/  UTMALDG.4D [UR24], [UR8], desc[UR22] ;  /* 0x00001618080075b4 */ /* 0x0005e20008019000 */
[----:B------:R2:W-:Y:S01]  /*8d00*/  UBLKCP.S.G [UR30], [UR40], UR10 ;  /* 0x0000001e280073ba */ /* 0x0005e2000800020a */
[----:B------:R-:W3:Y:S02]  /*8d10*/  SYNCS.PHASECHK.TRANS64.TRYWAIT P1, [R0+URZ+0x26828], R21 ;  /* 0x02682815000075a7 */ /* 0x000ee4000802017f */
[----:B--23--:R-:W-:Y:S05]  /*8d20*/  @!P1 BRA `(.L_x_557) ;  /* 0x0000001400a49947 */ /* 0x00cfea0003800000 */
.L_x_581:
[----:B------:R-:W-:Y:S05]  /*8d30*/  @P0 BRA `(.L_x_558) ;  /* 0x0000000000140947 */ /* 0x000fea0003800000 */
[----:B------:R-:W-:Y:S01]  /*8d40*/  ISETP.NE.AND P1, PT, R16, RZ, PT ;  /* 0x000000ff1000720c */ /* 0x000fe20003f25270 */
[----:B------:R-:W-:-:S04]  /*8d50*/  IMAD.MOV.U32 R3, RZ, RZ, 0x3100 ;  /* 0x00003100ff037424 */ /* 0x000fc800078e00ff */
[----:B------:R3:W-:Y:S08]  /*8d60*/  SYNCS.ARRIVE.TRANS64 RZ, [R0+URZ+0x26818], R3 ;  /* 0x0268180300ff79a7 */ /* 0x0007f0000800003f */
[----:B------:R-:W-:Y:S05]  /*8d70*/  @!P1 BRA `(.L_x_558) ;  /* 0x0000000000049947 */ /* 0x000fea0003800000 */
[----:B------:R-:W-:Y:S01]  /*8d80*/  BPT.TRAP 0x1 ;  /* 0x000000040000795c */ /* 0x000fe20000300000 */
.L_x_558:
[----:B------:R-:W-:Y:S01]  /*8d90*/  VIADD R19, R19, 0x40 ;  /* 0x0000004013137836 */ /* 0x000fe20000000000 */
[----:B------:R-:W-:Y:S01]  /*8da0*/  IADD3 R2, P1, R10, 0xf0, RZ ;  /* 0x000000f00a027810 */ /* 0x000fe20007f3e0ff */
[----:B------:R-:W-:Y:S01]  /*8db0*/  UMOV UR30, 0x0 ;  /* 0x00000000001e7882 */ /* 0x000fe20000000000 */
[----:B------:R-:W-:Y:S01]  /*8dc0*/  R2UR UR16, R0 ;  /* 0x00000000001072ca */ /* 0x000fe200000e0000 */
[C---:B------:R-:W-:Y:S01]  /*8dd0*/  VIADD R20, R19.reuse, UR43 ;  /* 0x0000002b13147c36 */ /* 0x040fe20008000000 */
[----:B------:R-:W-:Y:S01]  /*8de0*/  R2UR UR8, R19 ;  /* 0x00000000130872ca */ /* 0x000fe200000e0000 */
[----:B---3--:R-:W-:Y:S01]  /*8df0*/  IMAD.X R3, RZ, RZ, R11, P1 ;  /* 0x000000ffff037224 */ /* 0x008fe200008e060b */
        /* <DEDUP_REMOVED lines=13> */
[----:B------:R-:W-:Y:S02]  /*8ed0*/  UIADD3 UR16, UR16, 0x17000, URZ ;  /* 0x0001700010107890 */ /* 0x000fe4000fffe03f */
[----:B------:R-:W-:Y:S01]  /*8ee0*/  UIMAD.WIDE UR8, UR8, 0x4, UR14 ;  /* 0x00000004080878a5 */ /* 0x000fe2000f8e020e */
[----:B------:R3:W-:Y:S01]  /*8ef0*/  UTMALDG.4D [UR32], [UR22], desc[UR30] ;  /* 0x00001e20160075b4 */ /* 0x0007e20008019000 */
[----:B------:R-:W-:Y:S01]  /*8f00*/  UMOV UR29, UR21 ;  /* 0x00000015001d7c82 */ /* 0x000fe20008000000 */
[----:B------:R-:W-:Y:S01]  /*8f10*/  UMOV UR25, UR33 ;  /* 0x0000002100197c82 */ /* 0x000fe20008000000 */
[----:B------:R-:W-:Y:S01]  /*8f20*/  UMOV UR27, UR35 ;  /* 0x00000023001b7c82 */ /* 0x000fe20008000000 */
[----:B------:R-:W-:Y:S01]  /*8f30*/  UMOV UR18, 0x40 ;  /* 0x0000004000127882 */ /* 0x000fe20000000000 */
[----:B------:R-:W-:Y:S01]  /*8f40*/  UMOV UR17, UR33 ;  /* 0x0000002100117c82 */ /* 0x000fe20008000000 */
[----:B------:R-:W-:Y:S01]  /*8f50*/  UMOV UR19, UR35 ;  /* 0x0000002300137c82 */ /* 0x000fe20008000000 */
[----:B------:R-:W-:Y:S01]  /*8f60*/  UMOV UR41, UR33 ;  /* 0x0000002100297c82 */ /* 0x000fe20008000000 */
[----:B------:R3:W-:Y:S01]  /*8f70*/  UTMALDG.4D [UR24], [UR22], desc[UR30] ;  /* 0x00001e18160075b4 */ /* 0x0007e20008019000 */
[----:B------:R-:W-:Y:S01]  /*8f80*/  UMOV UR10, 0x10 ;  /* 0x00000010000a7882 */ /* 0x000fe20000000000 */
[----:B------:R3:W-:Y:S01]  /*8f90*/  UTMALDG.4D [UR16], [UR22], desc[UR30] ;  /* 0x00001e10160075b4 */ /* 0x0007e20008019000 */
[----:B------:R3:W-:Y:S01]  /*8fa0*/  UBLKCP.S.G [UR40], [UR8], UR10 ;  /* 0x00000028080073ba */ /* 0x0007e2000800020a */
[----:B------:R-:W4:Y:S02]  /*8fb0*/  SYNCS.PHASECHK.TRANS64.TRYWAIT P1, [R0+URZ+0x26848], R21 ;  /* 0x02684815000075a7 */ /* 0x000f24000802017f */
[----:B---34-:R-:W-:Y:S05]  /*8fc0*/  @!P1 BRA `(.L_x_559) ;  /* 0x0000001400109947 */ /* 0x018fea0003800000 */
.L_x_582:
[----:B-123--:R-:W-:Y:S01]  /*8fd0*/  SHF.R.S32.HI R21, RZ, 0x1f, R19 ;  /* 0x0000001fff157819 */ /* 0x00efe20000011413 */
[----:B------:R-:W-:Y:S06]  /*8fe0*/  @P0 BRA `(.L_x_560) ;  /* 0x00000000001c0947 */ /* 0x000fec0003800000 */
[----:B------:R-:W-:-:S04]  /*8ff0*/  IMAD.MOV.U32 R16, RZ, RZ, 0x3100 ;  /* 0x00003100ff107424 */ /* 0x000fc800078e00ff */
[----:B------:R1:W-:Y:S02]  /*9000*/  SYNCS.ARRIVE.TRANS64 RZ, [R0+URZ+0x26838], R16 ;  /* 0x0268381000ff79a7 */ /* 0x0003e4000800003f */
[----:B-1----:R-:W1:Y:S02]  /*9010*/  S2R R16, SR_TID.X ;  /* 0x0000000000107919 */ /* 0x002e640000002100 */
[----:B-1----:R-:W-:-:S04]  /*9020*/  LOP3.LUT R16, R16, 0x1f, RZ, 0xc0, !PT ;  /* 0x0000001f10107812 */ /* 0x002fc800078ec0ff */
[----:B------:R-:W-:-:S13]  /*9030*/  ISETP.NE.AND P1, PT, R16, RZ, PT ;  /* 0x000000ff1000720c */ /* 0x000fda0003f25270 */
[----:B------:R-:W-:Y:S05]  /*9040*/  @!P1 BRA `(.L_x_560) ;  /* 0x0000000000049947 */ /* 0x000fea0003800000 */
[----:B------:R-:W-:Y:S01]  /*9050*/  BPT.TRAP 0x1 ;  /* 0x000000040000795c */ /* 0x000fe20000300000 */
.L_x_560:
[----:B------:R-:W-:Y:S01]  /*9060*/  IADD3 R19, P1, R19, UR6, RZ ;  /* 0x0000000613137c10 */ /* 0x000fe2000ff3e0ff */
[----:B------:R-:W-:Y:S01]  /*9070*/  UMOV UR22, 0x0 ;  /* 0x0000000000167882 */ /* 0x000fe20000000000 */
[----:B------:R-:W-:Y:S01]  /*9080*/  R2UR UR30, R0 ;  /* 0x00000000001e72ca */ /* 0x000fe200000e0000 */
[----:B------:R-:W-:Y:S01]  /*9090*/  UMOV UR23, 0x14f00000 ;  /* 0x14f0000000177882 */ /* 0x000fe20000000000 */
[----:B------:R-:W-:Y:S01]  /*90a0*/  R2UR UR8, R4 ;  /* 0x00000000040872ca */ /* 0x000fe200000e0000 */
[----:B------:R-:W-:Y:S01]  /*90b0*/  IMAD.X R4, R21, 0x1, R8, P1 ;  /* 0x0000000115047824 */ /* 0x000fe200008e0608 */
[C---:B------:R-:W-:Y:S01]  /*90c0*/  LEA R14, P1, R19.reuse, R14, 0x2 ;  /* 0x0000000e130e7211 */ /* 0x040fe200078210ff */
[----:B------:R-:W-:Y:S01]  /*90d0*/  UMOV UR34, URZ ;  /* 0x0000003f00227c82 */ /* 0x000fe20008000000 */
[----:B------:R-:W-:Y:S01]  /*90e0*/  R2UR UR35, R20 ;  /* 0x00000000142372ca */ /* 0x000fe200000e0000 */
[----:B------:R-:W-:Y:S01]  /*90f0*/  UMOV UR36, UR20 ;  /* 0x0000001400247c82 */ /* 0x000fe20008000000 */
[----:B------:R-:W-:Y:S01]  /*9100*/  LEA.HI.X R15, R19, R15, R4, 0x2, P1 ;  /* 0x0000000f130f7211 */ /* 0x000fe200008f1404 */
[----:B------:R-:W-:Y:S01]  /*9110*/  UMOV UR37, UR21 ;  /* 0x0000001500257c82 */ /* 0x000fe20008000000 */
[----:B------:R-:W-:Y:S01]  /*9120*/  R2UR UR9, R5 ;  /* 0x00000000050972ca */ /* 0x000fe200000e0000 */
[----:B------:R-:W-:Y:S01]  /*9130*/  UMOV UR26, 0x20 ;  /* 0x00000020001a7882 */ /* 0x000fe20000000000 */
[----:B------:R-:W-:Y:S01]  /*9140*/  R2UR UR40, R14 ;  /* 0x000000000e2872ca */ /* 0x000fe200000e0000 */
[----:B------:R-:W-:Y:S01]  /*9150*/  UIADD3 UR32, UR30, 0x1b000, URZ ;  /* 0x0001b0001e207890 */ /* 0x000fe2000fffe03f */
[----:B------:R-:W-:Y:S01]  /*9160*/  R2UR UR41, R15 ;  /* 0x000000000f2972ca */ /* 0x000fe200000e0000 */
[----:B------:R-:W-:Y:S01]  /*9170*/  UIADD3 UR33, UR30, 0x26838, URZ ;  /* 0x000268381e217890 */ /* 0x000fe2000fffe03f */
[----:B------:R-:W-:Y:S01]  /*9180*/  LOP3.LUT R9, R9, 0x1, RZ, 0x3c, !PT ;  /* 0x0000000109097812 */ /* 0x000fe200078e3cff */
[----:B------:R-:W-:-:S02]  /*9190*/  UIADD3 UR24, UR30, 0x1c000, URZ ;  /* 0x0001c0001e187890 */ /* 0x000fc4000fffe03f */
[----:B------:R-:W-:Y:S01]  /*91a0*/  UIADD3 UR16, UR30, 0x1d000, URZ ;  /* 0x0001d0001e107890 */ /* 0x000fe2000fffe03f */
[----:B------:R-:W-:Y:S01]  /*91b0*/  SHF.L.U32 R5, R9, 0x1f, RZ ;  /* 0x0000001f09057819 */ /* 0x000fe200000006ff */
[----:B------:R-:W-:Y:S01]  /*91c0*/  UIADD3 UR30, UR30, 0x1e300, URZ ;  /* 0x0001e3001e1e7890 */ /* 0x000fe2000fffe03f */
[----:B------:R-:W-:Y:S01]  /*91d0*/  UMOV UR28, UR20 ;  /* 0x00000014001c7c82 */ /* 0x000fe20008000000 */
        /* <DEDUP_REMOVED lines=12> */
[----:B------:R-:W2:Y:S02]  /*92a0*/  SYNCS.PHASECHK.TRANS64.TRYWAIT P1, [R0+URZ+0x26820], R5 ;  /* 0x02682005000075a7 */ /* 0x000ea4000802017f */
[----:B-12---:R-:W-:Y:S05]  /*92b0*/  @!P1 BRA `(.L_x_561) ;  /* 0x0000001000689947 */ /* 0x006fea0003800000 */
.L_x_584:
[----:B------:R-:W-:Y:S05]  /*92c0*/  @P0 BRA `(.L_x_562) ;  /* 0x0000000000140947 */ /* 0x000fea0003800000 */
[----:B------:R-:W-:Y:S01]  /*92d0*/  ISETP.NE.AND P1, PT, R16, RZ, PT ;  /* 0x000000ff1000720c */ /* 0x000fe20003f25270 */
[----:B-1----:R-:W-:-:S04]  /*92e0*/  IMAD.MOV.U32 R5, RZ, RZ, 0x3100 ;  /* 0x00003100ff057424 */ /* 0x002fc800078e00ff */
[----:B------:R2:W-:Y:S08]  /*92f0*/  SYNCS.ARRIVE.TRANS64 RZ, [R0+URZ+0x26810], R5 ;  /* 0x0268100500ff79a7 */ /* 0x0005f0000800003f */
[----:B------:R-:W-:Y:S05]  /*9300*/  @!P1 BRA `(.L_x_562) ;  /* 0x0000000000049947 */ /* 0x000fea0003800000 */
[----:B------:R-:W-:Y:S01]  /*9310*/  BPT.TRAP 0x1 ;  /* 0x000000040000795c */ /* 0x000fe20000300000 */
.L_x_562:
        /* <DEDUP_REMOVED lines=18> */
[----:B------:R-:W-:Y:S02]  /*9440*/  UIADD3 UR35, UR40, UR43, URZ ;  /* 0x0000002b28237290 */ /* 0x000fe4000fffe03f */
[----:B------:R-:W-:Y:S02]  /*9450*/  UIADD3 UR24, UR16, 0x13000, URZ ;  /* 0x0001300010187890 */ /* 0x000fe4000fffe03f */
[----:B------:R-:W-:-:S02]  /*9460*/  UIADD3 UR44, UR16, 0x1e000, URZ ;  /* 0x0001e000102c7890 */ /* 0x000fc4000fffe03f */
        /* <DEDUP_REMOVED lines=13> */
[----:B------:R3:W-:Y:S02]  /*9540*/  UBLKCP.S.G [UR44], [UR8], UR39 ;  /* 0x0000002c080073ba */ /* 0x0007e40008000227 */
[----:B---3--:R-:W-:Y:S05]  /*9550*/  @P1 BRA `(.L_x_563) ;  /* 0xfffffff400241947 */ /* 0x008fea000383ffff */
[----:B-12---:R-:W-:-:S07]  /*9560*/  IMAD.U32 R5, RZ, RZ, UR40 ;  /* 0x00000028ff057e24 */ /* 0x006fce000f8e00ff */
.L_x_554:
[----:B------:R-:W-:-:S13]  /*9570*/  ISETP.NE.AND P1, PT, R13, RZ, PT ;  /* 0x000000ff0d00720c */ /* 0x000fda0003f25270 */
[----:B------:R-:W-:Y:S05]  /*9580*/  @!P1 BRA `(.L_x_553) ;  /* 0x0000000400689947 */ /* 0x000fea0003800000 */
[----:B------:R-:W-:-:S04]  /*9590*/  SHF.L.U32 R7, R9, 0x1f, RZ ;  /* 0x0000001f09077819 */ /* 0x000fc800000006ff */
[----:B------:R-:W1:Y:S02]  /*95a0*/  SYNCS.PHASECHK.TRANS64.TRYWAIT P1, [R0+URZ+0x26840], R7 ;  /* 0x02684007000075a7 */ /* 0x000e64000802017f */
[----:B-1----:R-:W-:Y:S05]  /*95b0*/  @!P1 BRA `(.L_x_564) ;  /* 0x0000000c00c09947 */ /* 0x002fea0003800000 */
.L_x_585:
[----:B------:R-:W-:Y:S05]  /*95c0*/  @P0 BRA `(.L_x_565) ;  /* 0x0000000000140947 */ /* 0x000fea0003800000 */
[----:B------:R-:W-:Y:S01]  /*95d0*/  ISETP.NE.AND P1, PT, R16, RZ, PT ;  /* 0x000000ff1000720c */ /* 0x000fe20003f25270 */
[----:B------:R-:W-:-:S04]  /*95e0*/  IMAD.MOV.U32 R5, RZ, RZ, 0x3100 ;  /* 0x00003100ff057424 */ /* 0x000fc800078e00ff */
[----:B------:R2:W-:Y:S08]  /*95f0*/  SYNCS.ARRIVE.TRANS64 RZ, [R0+URZ+0x26830], R5 ;  /* 0x0268300500ff79a7 */ /* 0x0005f0000800003f */
[----:B------:R-:W-:Y:S05]  /*9600*/  @!P1 BRA `(.L_x_565) ;  /* 0x0000000000049947 */ /* 0x000fea0003800000 */
[----:B------:R-:W-:Y:S01]  /*9610*/  BPT.TRAP 0x1 ;  /* 0x000000040000795c */ /* 0x000fe20000300000 */
.L_x_565:
[----:B--2---:R-:W2:Y:S01]  /*9620*/  LDC.64 R4, c[0x0][0x728] ;  /* 0x0001ca00ff047b82 */ /* 0x004ea20000000a00 */
        /* <DEDUP_REMOVED lines=31> */
[----:B------:R-:W-:Y:S01]  /*9820*/  UMOV UR41, UR33 ;  /* 0x0000002100297c82 */ /* 0x000fe20008000000 */
[----:B------:R-:W-:-:S02]  /*9830*/  UMOV UR10, 0x10 ;  /* 0x00000010000a7882 */ /* 0x000fc40000000000 */
[----:B------:R-:W-:-:S13]  /*9840*/  R2UR UR9, R4 ;  /* 0x00000000040972ca */ /* 0x000fda00000e0000 */
[----:B------:R2:W-:Y:S01]  /*9850*/  UTMALDG.4D [UR32], [UR8], desc[UR22] ;  /* 0x00001620080075b4 */ /* 0x0005e20008019000 */
[----:B------:R2:W-:Y:S01]  /*9860*/  UTMALDG.4D [UR24], [UR8], desc[UR22] ;  /* 0x00001618080075b4 */ /* 0x0005e20008019000 */
[----:B------:R2:W-:Y:S01]  /*9870*/  UTMALDG.4D [UR16], [UR8], desc[UR22] ;  /* 0x00001610080075b4 */ /* 0x0005e20008019000 */
[----:B------:R2:W-:Y:S01]  /*9880*/  UBLKCP.S.G [UR40], [UR30], UR10 ;  /* 0x000000281e0073ba */ /* 0x0005e2000800020a */
[----:B------:R-:W3:Y:S02]  /*9890*/  SYNCS.PHASECHK.TRANS64.TRYWAIT P1, [R0+URZ+0x26828], R7 ;  /* 0x02682807000075a7 */ /* 0x000ee4000802017f */
[----:B--23--:R-:W-:Y:S05]  /*98a0*/  @!P1 BRA `(.L_x_566) ;  /* 0x0000000c00189947 */ /* 0x00cfea0003800000 */
.L_x_586:
[----:B------:R-:W-:Y:S05]  /*98b0*/  @P0 BRA `(.L_x_567) ;  /* 0x0000000000140947 */ /* 0x000fea0003800000 */
[----:B------:R-:W-:Y:S01]  /*98c0*/  ISETP.NE.AND P0, PT, R16, RZ, PT ;  /* 0x000000ff1000720c */ /* 0x000fe20003f05270 */
[----:B------:R-:W-:-:S04]  /*98d0*/  IMAD.MOV.U32 R5, RZ, RZ, 0x3100 ;  /* 0x00003100ff057424 */ /* 0x000fc800078e00ff */
[----:B------:R3:W-:Y:S08]  /*98e0*/  SYNCS.ARRIVE.TRANS64 RZ, [R0+URZ+0x26818], R5 ;  /* 0x0268180500ff79a7 */ /* 0x0007f0000800003f */
[----:B------:R-:W-:Y:S05]  /*98f0*/  @!P0 BRA `(.L_x_567) ;  /* 0x0000000000048947 */ /* 0x000fea0003800000 */
[----:B------:R-:W-:Y:S01]  /*9900*/  BPT.TRAP 0x1 ;  /* 0x000000040000795c */ /* 0x000fe20000300000 */
.L_x_567:
        /* <DEDUP_REMOVED lines=17> */
[----:B------:R-:W-:Y:S02]  /*9a20*/  UIADD3 UR35, UR10, UR43, URZ ;  /* 0x0000002b0a237290 */ /* 0x000fe4000fffe03f */
[----:B---3--:R-:W-:Y:S01]  /*9a30*/  IMAD.U32 R5, RZ, RZ, UR10 ;  /* 0x0000000aff057e24 */ /* 0x008fe2000f8e00ff */
        /* <DEDUP_REMOVED lines=13> */
[----:B------:R3:W-:Y:S02]  /*9b10*/  UBLKCP.S.G [UR40], [UR8], UR39 ;  /* 0x00000028080073ba */ /* 0x0007e40008000227 */
[----:B---3--:R-:W-:Y:S01]  /*9b20*/  NOP ;  /* 0x0000000000007918 */ /* 0x008fe20000000000 */
.L_x_553:
[----:B------:R-:W3:Y:S01]  /*9b30*/  S2R R2, SR_TID.X ;  /* 0x0000000000027919 */ /* 0x000ee20000002100 */
[----:B------:R-:W-:Y:S01]  /*9b40*/  IMAD R3, R12, 0x8, R0 ;  /* 0x000000080c037824 */ /* 0x000fe200078e0200 */
[----:B---3--:R-:W-:Y:S02]  /*9b50*/  LOP3.LUT R4, R2, 0x7f, RZ, 0xc0, !PT ;  /* 0x0000007f02047812 */ /* 0x008fe400078ec0ff */
[----:B------:R-:W-:Y:S02]  /*9b60*/  SHF.L.U32 R2, R9, 0x1f, RZ ;  /* 0x0000001f09027819 */ /* 0x000fe400000006ff */
[----:B------:R-:W-:Y:S02]  /*9b70*/  ISETP.NE.AND P1, PT, R4, RZ, PT ;  /* 0x000000ff0400720c */ /* 0x000fe40003f25270 */
[----:B------:R-:W3:Y:S02]  /*9b80*/  SYNCS.PHASECHK.TRANS64.TRYWAIT P0, [R3+URZ+0x26840], R2 ;  /* 0x02684002030075a7 */ /* 0x000ee4000800017f */
[----:B---3--:R-:W-:Y:S09]  /*9b90*/  @!P0 BRA `(.L_x_568) ;  /* 0x0000000800708947 */ /* 0x008ff20003800000 */
.L_x_587:
[----:B------:R-:W-:Y:S05]  /*9ba0*/  @P1 BRA `(.L_x_569) ;  /* 0x0000000000181947 */ /* 0x000fea0003800000 */
[----:B------:R-:W4:Y:S01]  /*9bb0*/  S2R R4, SR_TID.X ;  /* 0x0000000000047919 */ /* 0x000f220000002100 */
[----:B---3--:R-:W-:-:S04]  /*9bc0*/  IMAD.MOV.U32 R2, RZ, RZ, 0x3100 ;  /* 0x00003100ff027424 */ /* 0x008fc800078e00ff */
[----:B------:R3:W-:Y:S01]  /*9bd0*/  SYNCS.ARRIVE.TRANS64 RZ, [R3+URZ+0x26830], R2 ;  /* 0x0268300203ff79a7 */ /* 0x0007e2000800003f */
[----:B----4-:R-:W-:-:S13]  /*9be0*/  LOP3.LUT P0, RZ, R4, 0x1f, RZ, 0xc0, !PT ;  /* 0x0000001f04ff7812 */ /* 0x010fda000780c0ff */
[----:B---3--:R-:W-:Y:S05]  /*9bf0*/  @!P0 BRA `(.L_x_569) ;  /* 0x0000000000048947 */ /* 0x008fea0003800000 */
[----:B------:R-:W-:Y:S01]  /*9c00*/  BPT.TRAP 0x1 ;  /* 0x000000040000795c */ /* 0x000fe20000300000 */
.L_x_569:
[----:B------:R-:W-:Y:S01]  /*9c10*/  R2UR UR35, R5 ;  /* 0x00000000052372ca */ /* 0x000fe200000e0000 */
[C-C-:B---3--:R-:W-:Y:S01]  /*9c20*/  IMAD R2, R12.reuse, 0x3000, R0.reuse ;  /* 0x000030000c027824 */ /* 0x148fe200078e0200 */
[----:B------:R-:W-:Y:S01]  /*9c30*/  R2UR UR33, R3 ;  /* 0x00000000032172ca */ /* 0x000fe200000e0000 */
[----:B-12---:R-:W-:Y:S01]  /*9c40*/  IMAD R0, R12, 0x100, R0 ;  /* 0x000001000c007824 */ /* 0x006fe200078e0200 */
        /* <DEDUP_REMOVED lines=11> */
[----:B------:R-:W-:-:S02]  /*9d00*/  UIADD3 UR35, UR35, UR43, URZ ;  /* 0x0000002b23237290 */ /* 0x000fc4000fffe03f */
[----:B------:R-:W-:Y:S02]  /*9d10*/  UIADD3 UR33, UR33, 0x26830, URZ ;  /* 0x0002683021217890 */ /* 0x000fe4000fffe03f */
        /* <DEDUP_REMOVED lines=13> */
[----:B------:R-:W-:Y:S01]  /*9df0*/  UMOV UR25, UR33 ;  /* 0x0000002100197c82 */ /* 0x000fe20008000000 */
[----:B------:R-:W-:Y:S01]  /*9e00*/  UMOV UR27, UR35 ;  /* 0x00000023001b7c82 */ /* 0x000fe20008000000 */
[----:B------:R-:W-:Y:S01]  /*9e10*/  R2UR UR23, R11 ;  /* 0x000000000b1772ca */ /* 0x000fe200000e0000 */
[----:B------:R-:W-:Y:S01]  /*9e20*/  UMOV UR19, UR35 ;  /* 0x0000002300137c82 */ /* 0x000fe20008000000 */
[----:B------:R-:W-:Y:S01]  /*9e30*/  UMOV UR41, UR33 ;  /* 0x0000002100297c82 */ /* 0x000fe20008000000 */
[----:B------:R-:W-:Y:S01]  /*9e40*/  UMOV UR10, 0x10 ;  /* 0x00000010000a7882 */ /* 0x000fe20000000000 */
[----:B------:R-:W-:Y:S01]  /*9e50*/  ISETP.NE.AND P0, PT, R0, 0x2, PT ;  /* 0x000000020000780c */ /* 0x000fe20003f05270 */
[----:B------:R-:W-:-:S03]  /*9e60*/  ULEA.HI.X UR9, UR17, UR9, UR18, 0x2, UP0 ;  /* 0x0000000911097291 */ /* 0x000fc600080f1412 */
[----:B------:R-:W-:Y:S01]  /*9e70*/  UMOV UR18, 0x40 ;  /* 0x0000004000127882 */ /* 0x000fe20000000000 */
[----:B------:R-:W-:Y:S01]  /*9e80*/  UMOV UR17, UR33 ;  /* 0x0000002100117c82 */ /* 0x000fe20008000000 */
[----:B------:R-:W-:Y:S02]  /*9e90*/  SEL R2, RZ, 0x1, P0 ;  /* 0x00000001ff027807 */ /* 0x000fe40000000000 */
[----:B------:R-:W-:Y:S01]  /*9ea0*/  SEL R0, R0, RZ, P0 ;  /* 0x000000ff00007207 */ /* 0x000fe20000000000 */
[----:B------:R1:W-:Y:S01]  /*9eb0*/  UTMALDG.4D [UR32], [UR22], desc[UR30] ;  /* 0x00001e20160075b4 */ /* 0x0003e20008019000 */
[----:B------:R-:W-:Y:S01]  /*9ec0*/  LOP3.LUT R9, R9, R2, RZ, 0x3c, !PT ;  /* 0x0000000209097212 */ /* 0x000fe200078e3cff */
[----:B------:R1:W-:Y:S01]  /*9ed0*/  UTMALDG.4D [UR24], [UR22], desc[UR30] ;  /* 0x00001e18160075b4 */ /* 0x0003e20008019000 */
[----:B------:R1:W-:Y:S01]  /*9ee0*/  UTMALDG.4D [UR16], [UR22], desc[UR30] ;  /* 0x00001e10160075b4 */ /* 0x0003e20008019000 */
[----:B------:R1:W-:Y:S02]  /*9ef0*/  UBLKCP.S.G [UR40], [UR8], UR10 ;  /* 0x00000028080073ba */ /* 0x0003e4000800020a */
[----:B-1----:R-:W-:-:S02]  /*9f00*/  NOP ;  /* 0x0000000000007918 */ /* 0x002fc40000000000 */
.L_x_550:
[----:B------:R-:W-:Y:S05]  /*9f10*/  BSYNC B0 ;  /* 0x0000000000007941 */ /* 0x000fea0003800000 */
.L_x_548:
[----:B------:R-:W-:-:S03]  /*9f20*/  UMOV UR8, 0xffffffff ;  /* 0xffffffff00087882 */ /* 0x000fc60000000000 */
[----:B------:R-:W-:Y:S05]  /*9f30*/  BRA.DIV UR8, `(.L_x_570) ;  /* 0x00000006089c7947 */ /* 0x000fea000b800000 */
[----:B------:R-:W-:-:S13]  /*9f40*/  ELECT P0, URZ, PT ;  /* 0x00000000003f782f */ /* 0x000fda0003800000 */
.L_x_590:
[----:B------:R-:W-:Y:S05]  /*9f50*/  @!P0 BRA `(.L_x_480) ;  /* 0x0000000000848947 */ /* 0x000fea0003800000 */
[----:B------:R-:W-:-:S06]  /*9f60*/  ULOP3.LUT UR8, UR38, 0x2, URZ, 0xfc, !UPT ;  /* 0x0000000226087892 */ /* 0x000fcc000f8efc3f */
[----:B------:R-:W-:-:S05]  /*9f70*/  IMAD.U32 R2, RZ, RZ, UR8 ;  /* 0x00000008ff027e24 */ /* 0x000fca000f8e00ff */
[----:B------:R-:W-:-:S13]  /*9f80*/  ISETP.NE.AND P2, PT, R2, 0x3, PT ;  /* 0x000000030200780c */ /* 0x000fda0003f45270 */
[----:B------:R-:W-:Y:S05]  /*9f90*/  @!P2 BRA `(.L_x_571) ;  /* 0x000000000004a947 */ /* 0x000fea0003800000 */
[----:B--2---:R-:W-:Y:S01]  /*9fa0*/  BPT.TRAP 0x1 ;  /* 0x000000040000795c */ /* 0x004fe20000300000 */
.L_x_571:
        /* <DEDUP_REMOVED lines=15> */
.L_x_591:
[----:B------:R-:W3:Y:S02]  /*a0a0*/  SYNCS.PHASECHK.TRANS64.TRYWAIT P0, [R3+URZ], R2 ;  /* 0x00000002030075a7 */ /* 0x000ee4000800017f */
[----:B---3--:R-:W-:Y:S05]  /*a0b0*/  @!P0 BRA `(.L_x_573) ;  /* 0x0000000400748947 */ /* 0x008fea0003800000 */
.L_x_592:
[----:B------:R-:W-:Y:S05]  /*a0c0*/  @!P2 BRA `(.L_x_574) ;  /* 0x000000000004a947 */ /* 0x000fea0003800000 */
[----:B--2---:R-:W-:Y:S01]  /*a0d0*/  BPT.TRAP 0x1 ;  /* 0x000000040000795c */ /* 0x004fe20000300000 */
.L_x_574:
[----:B---3--:R-:W-:-:S04]  /*a0e0*/  VIADD R3, R7, 0x26840 ;  /* 0x0002684007037836 */ /* 0x008fc80000000000 */
[----:B------:R-:W-:-:S04]  /*a0f0*/  IMAD R0, R0, 0x8, R3 ;  /* 0x0000000800007824 */ /* 0x000fc800078e0203 */
[----:B------:R-:W3:Y:S02]  /*a100*/  SYNCS.PHASECHK.TRANS64.TRYWAIT P0, [R0+URZ], R5 ;  /* 0x00000005000075a7 */ /* 0x000ee4000800017f */
[----:B---3--:R-:W-:Y:S05]  /*a110*/  @!P0 BRA `(.L_x_575) ;  /* 0x0000000400708947 */ /* 0x008fea0003800000 */
.L_x_593:
[----:B------:R-:W-:-:S07]  /*a120*/  IMAD R3, R4, 0x8, R3 ;  /* 0x0000000804037824 */ /* 0x000fce00078e0203 */
.L_x_576:
[----:B----4-:R4:W1:Y:S02]  /*a130*/  SYNCS.PHASECHK.TRANS64.TRYWAIT P0, [R3+URZ], R2 ;  /* 0x00000002030075a7 */ /* 0x010864000800017f */
[----:B-1----:R-:W-:Y:S05]  /*a140*/  @!P0 NANOSLEEP.SYNCS 0x989680 ;  /* 0x009896800000895d */ /* 0x002fea0003900000 */
[----:B------:R-:W1:Y:S02]  /*a150*/  @!P0 SYNCS.PHASECHK.TRANS64 P0, [R3+URZ], R2 ;  /* 0x00000002030085a7 */ /* 0x000e64000800007f */
[----:B-1----:R-:W-:Y:S05]  /*a160*/  @!P0 BRA `(.L_x_576) ;  /* 0xfffffffc00f08947 */ /* 0x002fea000383ffff */
.L_x_480:
[----:B--2---:R-:W-:Y:S05]  /*a170*/  BSYNC B6 ;  /* 0x0000000000067941 */ /* 0x004fea0003800000 */
.L_x_474:
[----:B------:R-:W-:Y:S05]  /*a180*/  EXIT ;  /* 0x000000000000794d */ /* 0x000fea0003800000 */
.L_x_490:
[----:B------:R-:W-:Y:S02]  /*a190*/  IMAD.MOV.U32 R13, RZ, RZ, R16 ;  /* 0x000000ffff0d7224 */ /* 0x000fe400078e0010 */
[----:B------:R-:W-:Y:S02]  /*a1a0*/  IMAD.MOV.U32 R12, RZ, RZ, RZ ;  /* 0x000000ffff0c7224 */ /* 0x000fe400078e00ff */
[----:B------:R-:W-:Y:S02]  /*a1b0*/  IMAD.MOV.U32 R11, RZ, RZ, 0x1f ;  /* 0x0000001fff0b7424 */ /* 0x000fe400078e00ff */
[----:B------:R-:W-:-:S07]  /*a1c0*/  IMAD.MOV.U32 R15, RZ, RZ, -0x1 ;  /* 0xffffffffff0f7424 */ /* 0x000fce00078e00ff */
[----:B-1---5:R-:W-:Y:S05]  /*a1d0*/  WARPSYNC.COLLECTIVE R15, `(.L_x_577) ;  /* 0x000000000f087348 */ /* 0x022fea0003c00000 */
[----:B------:R2:W3:Y:S02]  /*a1e0*/  SHFL.IDX P6, R14, R13, R12, R11 ;  /* 0x0000000c0d0e7389 */ /* 0x0004e400000c000b */
[----:B-123-5:R-:W-:Y:S01]  /*a1f0*/  ENDCOLLECTIVE ;  /* 0x000000000000791b */ /* 0x02efe20003800000 */
.L_x_577:
[----:B------:R-:W-:Y:S05]  /*a200*/  BRA `(.L_x_578) ;  /* 0xffffff7000587947 */ /* 0x000fea000383ffff */
.L_x_492:
[----:B-1----:R1:W3:Y:S02]  /*a210*/  SYNCS.PHASECHK.TRANS64.TRYWAIT P0, [R18+URZ+0x26800], R5 ;  /* 0x02680005120075a7 */ /* 0x0022e4000800017f */
[----:B---3--:R-:W-:Y:S05]  /*a220*/  @!P0 NANOSLEEP.SYNCS 0x989680 ;  /* 0x009896800000895d */ /* 0x008fea0003900000 */
[----:B------:R-:W3:Y:S02]  /*a230*/  @!P0 SYNCS.PHASECHK.TRANS64 P0, [R18+URZ+0x26800], R5 ;  /* 0x02680005120085a7 */ /* 0x000ee4000800007f */
[----:B---3--:R-:W-:Y:S05]  /*a240*/  @!P0 BRA `(.L_x_492) ;  /* 0xfffffffc00f08947 */ /* 0x008fea000383ffff */
[----:B------:R-:W-:Y:S05]  /*a250*/  BRA `(.L_x_491) ;  /* 0xffffff70007c7947 */ /* 0x000fea000383ffff */
.L_x_497:
[----:B--2---:R-:W-:-:S04]  /*a260*/  IMAD.U32 R5, RZ, RZ, UR10 ;  /* 0x0000000aff057e24 */ /* 0x004fc8000f8e00ff */
[----:B------:R2:W3:Y:S03]  /*a270*/  SYNCS.PHASECHK.TRANS64.TRYWAIT P1, [R5+URZ+0x26810], R16 ;  /* 0x02681010050075a7 */ /* 0x0004e6000802017f */
[----:B---3--:R-:W-:Y:S05]  /*a280*/  @!P1 NANOSLEEP.SYNCS 0x989680 ;  /* 0x009896800000995d */ /* 0x008fea0003900000 */
[----:B------:R-:W3:Y:S02]  /*a290*/  @!P1 SYNCS.PHASECHK.TRANS64 P1, [R5+URZ+0x26810], R16 ;  /* 0x02681010050095a7 */ /* 0x000ee4000802007f */
[----:B---3--:R-:W-:Y:S05]  /*a2a0*/  @!P1 BRA `(.L_x_497) ;  /* 0xfffffffc00ec9947 */ /* 0x008fea000383ffff */
[----:B------:R-:W-:Y:S05]  /*a2b0*/  BRA `(.L_x_496) ;  /* 0xffffff7800e07947 */ /* 0x000fea000383ffff */
.L_x_501:
[----:B------:R-:W-:-:S04]  /*a2c0*/  IMAD.U32 R121, RZ, RZ, UR10 ;  /* 0x0000000aff797e24 */ /* 0x000fc8000f8e00ff */
[----:B------:R1:W1:Y:S03]  /*a2d0*/  SYNCS.PHASECHK.TRANS64.TRYWAIT P1, [R121+URZ+0x26830], R16 ;  /* 0x02683010790075a7 */ /* 0x000266000802017f */
[----:B-1----:R-:W-:Y:S05]  /*a2e0*/  @!P1 NANOSLEEP.SYNCS 0x989680 ;  /* 0x009896800000995d */ /* 0x002fea0003900000 */
[----:B------:R-:W1:Y:S02]  /*a2f0*/  @!P1 SYNCS.PHASECHK.TRANS64 P1, [R121+URZ+0x26830], R16 ;  /* 0x02683010790095a7 */ /* 0x000e64000802007f */
[----:B-1----:R-:W-:Y:S05]  /*a300*/  @!P1 BRA `(.L_x_501) ;  /* 0xfffffffc00ec9947 */ /* 0x002fea000383ffff */
[----:B------:R-:W-:Y:S05]  /*a310*/  BRA `(.L_x_500) ;  /* 0xffffff7c00ec7947 */ /* 0x000fea000383ffff */
.L_x_551:
[----:B-1----:R1:W2:Y:S02]  /*a320*/  SYNCS.PHASECHK.TRANS64.TRYWAIT P0, [R0+URZ+0x26820], R3 ;  /* 0x02682003000075a7 */ /* 0x0022a4000800017f */
[----:B--2---:R-:W-:Y:S05]  /*a330*/  @!P0 NANOSLEEP.SYNCS 0x989680 ;  /* 0x009896800000895d */ /* 0x004fea0003900000 */
[----:B------:R-:W2:Y:S02]  /*a340*/  @!P0 SYNCS.PHASECHK.TRANS64 P0, [R0+URZ+0x26820], R3 ;  /* 0x02682003000085a7 */ /* 0x000ea4000800007f */
[----:B--2---:R-:W-:Y:S05]  /*a350*/  @!P0 BRA `(.L_x_551) ;  /* 0xfffffffc00f08947 */ /* 0x004fea000383ffff */
[----:B------:R-:W-:Y:S05]  /*a360*/  BRA `(.L_x_579) ;  /* 0xffffffdc00787947 */ /* 0x000fea000383ffff */
.L_x_555:
[----:B-1----:R1:W2:Y:S02]  /*a370*/  SYNCS.PHASECHK.TRANS64.TRYWAIT P1, [R0+URZ+0x26840], R21 ;  /* 0x02684015000075a7 */ /* 0x0022a4000802017f */
[----:B--2---:R-:W-:Y:S05]  /*a380*/  @!P1 NANOSLEEP.SYNCS 0x989680 ;  /* 0x009896800000995d */ /* 0x004fea0003900000 */
[----:B------:R-:W2:Y:S02]  /*a390*/  @!P1 SYNCS.PHASECHK.TRANS64 P1, [R0+URZ+0x26840], R21 ;  /* 0x02684015000095a7 */ /* 0x000ea4000802007f */
[----:B--2---:R-:W-:Y:S05]  /*a3a0*/  @!P1 BRA `(.L_x_555) ;  /* 0xfffffffc00f09947 */ /* 0x004fea000383ffff */
[----:B------:R-:W-:Y:S05]  /*a3b0*/  BRA `(.L_x_580) ;  /* 0xffffffe400987947 */ /* 0x000fea000383ffff */
.L_x_557:
[----:B--2---:R2:W3:Y:S02]  /*a3c0*/  SYNCS.PHASECHK.TRANS64.TRYWAIT P1, [R0+URZ+0x26828], R21 ;  /* 0x02682815000075a7 */ /* 0x0044e4000802017f */
[----:B---3--:R-:W-:Y:S05]  /*a3d0*/  @!P1 NANOSLEEP.SYNCS 0x989680 ;  /* 0x009896800000995d */ /* 0x008fea0003900000 */
[----:B------:R-:W3:Y:S02]  /*a3e0*/  @!P1 SYNCS.PHASECHK.TRANS64 P1, [R0+URZ+0x26828], R21 ;  /* 0x02682815000095a7 */ /* 0x000ee4000802007f */
[----:B---3--:R-:W-:Y:S05]  /*a3f0*/  @!P1 BRA `(.L_x_557) ;  /* 0xfffffffc00f09947 */ /* 0x008fea000383ffff */
[----:B------:R-:W-:Y:S05]  /*a400*/  BRA `(.L_x_581) ;  /* 0xffffffe800487947 */ /* 0x000fea000383ffff */
.L_x_559:
[----:B---3--:R3:W4:Y:S02]  /*a410*/  SYNCS.PHASECHK.TRANS64.TRYWAIT P1, [R0+URZ+0x26848], R21 ;  /* 0x02684815000075a7 */ /* 0x008724000802017f */
[----:B----4-:R-:W-:Y:S05]  /*a420*/  @!P1 NANOSLEEP.SYNCS 0x989680 ;  /* 0x009896800000995d */ /* 0x010fea0003900000 */
[----:B------:R-:W4:Y:S02]  /*a430*/  @!P1 SYNCS.PHASECHK.TRANS64 P1, [R0+URZ+0x26848], R21 ;  /* 0x02684815000095a7 */ /* 0x000f24000802007f */
[----:B----4-:R-:W-:Y:S05]  /*a440*/  @!P1 BRA `(.L_x_559) ;  /* 0xfffffffc00f09947 */ /* 0x010fea000383ffff */
[----:B------:R-:W-:Y:S05]  /*a450*/  BRA `(.L_x_582) ;  /* 0xffffffe800dc7947 */ /* 0x000fea000383ffff */
.L_x_561:
[----:B------:R-:W-:-:S07]  /*a460*/  SHF.L.U32 R5, R9, 0x1f, RZ ;  /* 0x0000001f09057819 */ /* 0x000fce00000006ff */
.L_x_583:
[----:B-1----:R1:W2:Y:S02]  /*a470*/  SYNCS.PHASECHK.TRANS64.TRYWAIT P1, [R0+URZ+0x26820], R5 ;  /* 0x02682005000075a7 */ /* 0x0022a4000802017f */
[----:B--2---:R-:W-:Y:S05]  /*a480*/  @!P1 NANOSLEEP.SYNCS 0x989680 ;  /* 0x009896800000995d */ /* 0x004fea0003900000 */
[----:B------:R-:W2:Y:S02]  /*a490*/  @!P1 SYNCS.PHASECHK.TRANS64 P1, [R0+URZ+0x26820], R5 ;  /* 0x02682005000095a7 */ /* 0x000ea4000802007f */
[----:B--2---:R-:W-:Y:S05]  /*a4a0*/  @!P1 BRA `(.L_x_583) ;  /* 0xfffffffc00f09947 */ /* 0x004fea000383ffff */
[----:B------:R-:W-:Y:S05]  /*a4b0*/  BRA `(.L_x_584) ;  /* 0xffffffec00807947 */ /* 0x000fea000383ffff */
.L_x_564:
[----:B-1----:R1:W2:Y:S02]  /*a4c0*/  SYNCS.PHASECHK.TRANS64.TRYWAIT P1, [R0+URZ+0x26840], R7 ;  /* 0x02684007000075a7 */ /* 0x0022a4000802017f */
[----:B--2---:R-:W-:Y:S05]  /*a4d0*/  @!P1 NANOSLEEP.SYNCS 0x989680 ;  /* 0x009896800000995d */ /* 0x004fea0003900000 */
[----:B------:R-:W2:Y:S02]  /*a4e0*/  @!P1 SYNCS.PHASECHK.TRANS64 P1, [R0+URZ+0x26840], R7 ;  /* 0x02684007000095a7 */ /* 0x000ea4000802007f */
[----:B--2---:R-:W-:Y:S05]  /*a4f0*/  @!P1 BRA `(.L_x_564) ;  /* 0xfffffffc00f09947 */ /* 0x004fea000383ffff */
[----:B------:R-:W-:Y:S05]  /*a500*/  BRA `(.L_x_585) ;  /* 0xfffffff0002c7947 */ /* 0x000fea000383ffff */
.L_x_566:
[----:B--2---:R2:W3:Y:S02]  /*a510*/  SYNCS.PHASECHK.TRANS64.TRYWAIT P1, [R0+URZ+0x26828], R7 ;  /* 0x02682807000075a7 */ /* 0x0044e4000802017f */
[----:B---3--:R-:W-:Y:S05]  /*a520*/  @!P1 NANOSLEEP.SYNCS 0x989680 ;  /* 0x009896800000995d */ /* 0x008fea0003900000 */
[----:B------:R-:W3:Y:S02]  /*a530*/  @!P1 SYNCS.PHASECHK.TRANS64 P1, [R0+URZ+0x26828], R7 ;  /* 0x02682807000095a7 */ /* 0x000ee4000802007f */
[----:B---3--:R-:W-:Y:S05]  /*a540*/  @!P1 BRA `(.L_x_566) ;  /* 0xfffffffc00f09947 */ /* 0x008fea000383ffff */
[----:B------:R-:W-:Y:S05]  /*a550*/  BRA `(.L_x_586) ;  /* 0xfffffff000d47947 */ /* 0x000fea000383ffff */
.L_x_568:
[----:B---3--:R3:W4:Y:S02]  /*a560*/  SYNCS.PHASECHK.TRANS64.TRYWAIT P0, [R3+URZ+0x26840], R2 ;  /* 0x02684002030075a7 */ /* 0x008724000800017f */
[----:B----4-:R-:W-:Y:S05]  /*a570*/  @!P0 NANOSLEEP.SYNCS 0x989680 ;  /* 0x009896800000895d */ /* 0x010fea0003900000 */
[----:B------:R-:W4:Y:S02]  /*a580*/  @!P0 SYNCS.PHASECHK.TRANS64 P0, [R3+URZ+0x26840], R2 ;  /* 0x02684002030085a7 */ /* 0x000f24000800007f */
[----:B----4-:R-:W-:Y:S05]  /*a590*/  @!P0 BRA `(.L_x_568) ;  /* 0xfffffffc00f08947 */ /* 0x010fea000383ffff */
[----:B------:R-:W-:Y:S05]  /*a5a0*/  BRA `(.L_x_587) ;  /* 0xfffffff4007c7947 */ /* 0x000fea000383ffff */
.L_x_570:
[----:B------:R-:W-:Y:S01]  /*a5b0*/  BSSY B0, `(.L_x_588) ;  /* 0x0000006000007945 */ /* 0x000fe20003800000 */
[----:B------:R-:W-:-:S07]  /*a5c0*/  IMAD.MOV.U32 R15, RZ, RZ, -0x1 ;  /* 0xffffffffff0f7424 */ /* 0x000fce00078e00ff */
[----:B--2---:R-:W-:Y:S05]  /*a5d0*/  WARPSYNC.COLLECTIVE R15, `(.L_x_589) ;  /* 0x000000000f0c7348 */ /* 0x004fea0003c00000 */
[----:B------:R-:W-:Y:S02]  /*a5e0*/  ELECT P6, UR62, PT ;  /* 0x00000000003e782f */ /* 0x000fe400038c0000 */
[----:B------:R-:W-:Y:S01]  /*a5f0*/  MOV R14, UR62 ;  /* 0x0000003e000e7c02 */ /* 0x000fe20008000f00 */
[----:B--2---:R-:W-:Y:S10]  /*a600*/  ENDCOLLECTIVE ;  /* 0x000000000000791b */ /* 0x004ff40003800000 */
.L_x_589:
[----:B------:R-:W-:Y:S05]  /*a610*/  BSYNC B0 ;  /* 0x0000000000007941 */ /* 0x000fea0003800000 */
.L_x_588:
[----:B------:R-:W-:Y:S01]  /*a620*/  PLOP3.LUT P0, PT, P6, PT, PT, 0x80, 0x0 ;  /* 0x000000000000781c */ /* 0x000fe2000370f070 */
[----:B------:R-:W-:-:S12]  /*a630*/  BRA `(.L_x_590) ;  /* 0xfffffff800447947 */ /* 0x000fd8000383ffff */
.L_x_572:
[----:B-1----:R1:W3:Y:S02]  /*a640*/  SYNCS.PHASECHK.TRANS64.TRYWAIT P0, [R6+URZ], R5 ;  /* 0x00000005060075a7 */ /* 0x0022e4000800017f */
[----:B---3--:R-:W-:Y:S05]  /*a650*/  @!P0 NANOSLEEP.SYNCS 0x989680 ;  /* 0x009896800000895d */ /* 0x008fea0003900000 */
[----:B------:R-:W3:Y:S02]  /*a660*/  @!P0 SYNCS.PHASECHK.TRANS64 P0, [R6+URZ], R5 ;  /* 0x00000005060085a7 */ /* 0x000ee4000800007f */
[----:B---3--:R-:W-:Y:S05]  /*a670*/  @!P0 BRA `(.L_x_572) ;  /* 0xfffffffc00f08947 */ /* 0x008fea000383ffff */
[----:B------:R-:W-:Y:S05]  /*a680*/  BRA `(.L_x_591) ;  /* 0xfffffff800847947 */ /* 0x000fea000383ffff */
.L_x_573:
[----:B---3--:R3:W4:Y:S02]  /*a690*/  SYNCS.PHASECHK.TRANS64.TRYWAIT P0, [R3+URZ], R2 ;  /* 0x00000002030075a7 */ /* 0x008724000800017f */
[----:B----4-:R-:W-:Y:S05]  /*a6a0*/  @!P0 NANOSLEEP.SYNCS 0x989680 ;  /* 0x009896800000895d */ /* 0x010fea0003900000 */
[----:B------:R-:W4:Y:S02]  /*a6b0*/  @!P0 SYNCS.PHASECHK.TRANS64 P0, [R3+URZ], R2 ;  /* 0x00000002030085a7 */ /* 0x000f24000800007f */
[----:B----4-:R-:W-:Y:S05]  /*a6c0*/  @!P0 BRA `(.L_x_573) ;  /* 0xfffffffc00f08947 */ /* 0x010fea000383ffff */
[----:B------:R-:W-:Y:S05]  /*a6d0*/  BRA `(.L_x_592) ;  /* 0xfffffff800787947 */ /* 0x000fea000383ffff */
.L_x_575:
[----:B---3--:R3:W4:Y:S02]  /*a6e0*/  SYNCS.PHASECHK.TRANS64.TRYWAIT P0, [R0+URZ], R5 ;  /* 0x00000005000075a7 */ /* 0x008724000800017f */
[----:B----4-:R-:W-:Y:S05]  /*a6f0*/  @!P0 NANOSLEEP.SYNCS 0x989680 ;  /* 0x009896800000895d */ /* 0x010fea0003900000 */
[----:B------:R-:W4:Y:S02]  /*a700*/  @!P0 SYNCS.PHASECHK.TRANS64 P0, [R0+URZ], R5 ;  /* 0x00000005000085a7 */ /* 0x000f24000800007f */
[----:B----4-:R-:W-:Y:S05]  /*a710*/  @!P0 BRA `(.L_x_575) ;  /* 0xfffffffc00f08947 */ /* 0x010fea000383ffff */
[----:B------:R-:W-:Y:S05]  /*a720*/  BRA `(.L_x_593) ;  /* 0xfffffff8007c7947 */ /* 0x000fea000383ffff */
.L_x_594:
        /* <DEDUP_REMOVED lines=13> */
.L_x_3297:


//--------------------- .text._ZN7cutlass13device_kernelIN5flash11enable_sm90INS1_16FlashAttnBwdSm90INS1_25CollectiveMainloopBwdSm90ILi2ELi2ELi2EN4cute5tupleIJNS5_1CILi1EEES8_S8_EEENS6_IJNS7_ILi64EEENS7_ILi128EEENS7_ILi96EEEEEENS_10bfloat16_tEfNS_4arch4Sm90ELb0ELb0ELb1ELb1ELb1ELb1ELb0ELb0ELi2ELi1ELi2ELi1ELb1EEENS1_21CollectiveEpilogueBwdISD_SE_SG_Li256ELb1ELb0ELi1EEENS1_19SingleTileSchedulerILb1ELb0ELb0ELi128EEEEEEEEEvNT_6ParamsE --------------------------
	.section	.text._ZN7cutlass13device_kernelIN5flash11enable_sm90INS1_16FlashAttnBwdSm90INS1_25CollectiveMainloopBwdSm90ILi2ELi2ELi2EN4cute5tupleIJNS5_1CILi1EEES8_S8_EEENS6_IJNS7_ILi64EEENS7_ILi128EEENS7_ILi96EEEEEENS_10bfloat16_tEfNS_4arch4Sm90ELb0ELb0ELb1ELb1ELb1ELb1ELb0ELb0ELi2ELi1ELi2ELi1ELb1EEENS1_21CollectiveEpilogueBwdISD_SE_SG_Li256ELb1ELb0ELi1EEENS1_19SingleTileSchedulerILb1ELb0ELb0ELi128EEEEEEEEEvNT_6ParamsE,"ax",@progbits
	.align	128
.text._ZN7cutlass13device_kernelIN5flash11enable_sm90INS1_16FlashAttnBwdSm90INS1_25CollectiveMainloopBwdSm90ILi2ELi2ELi2EN4cute5tupleIJNS5_1CILi1EEES8_S8_EEENS6_IJNS7_ILi64EEENS7_ILi128EEENS7_ILi96EEEEEENS_10bfloat16_tEfNS_4arch4Sm90ELb0ELb0ELb1ELb1ELb1ELb1ELb0ELb0ELi2ELi1ELi2ELi1ELb1EEENS1_21CollectiveEpilogueBwdISD_SE_SG_Li256ELb1ELb0ELi1EEENS1_19SingleTileSchedulerILb1ELb0ELb0ELi128EEEEEEEEEvNT_6ParamsE:
        .type           _ZN7cutlass13device_kernelIN5flash11enable_sm90INS1_16FlashAttnBwdSm90INS1_25CollectiveMainloopBwdSm90ILi2ELi2ELi2EN4cute5tupleIJNS5_1CILi1EEES8_S8_EEENS6_IJNS7_ILi64EEENS7_ILi128EEENS7_ILi96EEEEEENS_10bfloat16_tEfNS_4arch4Sm90ELb0ELb0ELb1ELb1ELb1ELb1ELb0ELb0ELi2ELi1ELi2ELi1ELb1EEENS1_21CollectiveEpilogueBwdISD_SE_SG_Li256ELb1ELb0ELi1EEENS1_19SingleTileSchedulerILb1ELb0ELb0ELi128EEEEEEEEEvNT_6ParamsE,@function
        .size           _ZN7cutlass13device_kernelIN5flash11enable_sm90INS1_16FlashAttnBwdSm90INS1_25CollectiveMainloopBwdSm90ILi2ELi2ELi2EN4cute5tupleIJNS5_1CILi1EEES8_S8_EEENS6_IJNS7_ILi64EEENS7_ILi128EEENS7_ILi96EEEEEENS_10bfloat16_tEfNS_4arch4Sm90ELb0ELb0ELb1ELb1ELb1ELb1ELb0ELb0ELi2ELi1ELi2ELi1ELb1EEENS1_21CollectiveEpilogueBwdISD_SE_SG_Li256ELb1ELb0ELi1EEENS1_19SingleTileSchedulerILb1ELb0ELb0ELi128EEEEEEEEEvNT_6ParamsE,(.L_x_3298 - _ZN7cutlass13device_kernelIN5flash11enable_sm90INS1_16FlashAttnBwdSm90INS1_25CollectiveMainloopBwdSm90ILi2ELi2ELi2EN4cute5tupleIJNS5_1CILi1EEES8_S8_EEENS6_IJNS7_ILi64EEENS7_ILi128EEENS7_ILi96EEEEEENS_10bfloat16_tEfNS_4arch4Sm90ELb0ELb0ELb1ELb1ELb1ELb1ELb0ELb0ELi2ELi1ELi2ELi1ELb1EEENS1_21CollectiveEpilogueBwdISD_SE_SG_Li256ELb1ELb0ELi1EEENS1_19SingleTileSchedulerILb1ELb0ELb0ELi128EEEEEEEEEvNT_6ParamsE)
        .other          _ZN7cutlass13device_kernelIN5flash11enable_sm90INS1_16FlashAttnBwdSm90INS1_25CollectiveMainloopBwdSm90ILi2ELi2ELi2EN4cute5tupleIJNS5_1CILi1EEES8_S8_EEENS6_IJNS7_ILi64EEENS7_ILi128EEENS7_ILi96EEEEEENS_10bfloat16_tEfNS_4arch4Sm90ELb0ELb0ELb1ELb1ELb1ELb1ELb0ELb0ELi2ELi1ELi2ELi1ELb1EEENS1_21CollectiveEpilogueBwdISD_SE_SG_Li256ELb1ELb0ELi1EEENS1_19SingleTileSchedulerILb1ELb0ELb0ELi128EEEEEEEEEvNT_6ParamsE,@"STO_CUDA_ENTRY STV_DEFAULT"
_ZN7cutlass13device_kernelIN5flash11enable_sm90INS1_16FlashAttnBwdSm90INS1_25CollectiveMainloopBwdSm90ILi2ELi2ELi2EN4cute5tupleIJNS5_1CILi1EEES8_S8_EEENS6_IJNS7_ILi64EEENS7_ILi128EEENS7_ILi96EEEEEENS_10bfloat16_tEfNS_4arch4Sm90ELb0ELb0ELb1ELb1ELb1ELb1ELb0ELb0ELi2ELi1ELi2ELi1ELb1EEENS1_21CollectiveEpilogueBwdISD_SE_SG_Li256ELb1ELb0ELi1EEENS1_19SingleTileSchedulerILb1ELb0ELb0ELi128EEEEEEEEEvNT_6ParamsE:
        /* <DEDUP_REMOVED lines=23> */
.L_x_596:
[----:B------:R-:W-:Y:S05]  /*0170*/  BSYNC B0 ;  /* 0x0000000000007941 */ /* 0x000fea0003800000 */
.L_x_595:
        /* <DEDUP_REMOVED lines=37> */
.L_x_597:
        /* <DEDUP_REMOVED lines=22> */
.L_x_598:
[----:B------:R-:W-:Y:S01]  /*0530*/  PLOP3.LUT P0, PT, PT, PT, UP0, 0x80, 0x0 ;  /* 0x000000000000781c */ /* 0x000fe20003f0f008 */
[----:B------:R-:W-:Y:S01]  /*0540*/  NOP ;  /* 0x0000000000007918 */ /* 0x000fe20000000000 */
[----:B------:R-:W-:Y:S01]  /*0550*/  ULDC.64 UR46, c[0x0][0x208] ;  /* 0x00008200002e7ab9 */ /* 0x000fe20000000a00 */
[----:B------:R-:W-:Y:S01]  /*0560*/  BSSY B6, `(.L_x_599) ;  /* 0x0000a46000067945 */ /* 0x000fe20003800000 */
[----:B-12-4-:R-:W-:Y:S09]  /*0570*/  BAR.SYNC.DEFER_BLOCKING 0x0 ;  /* 0x0000000000007b1d */ /* 0x016ff20000010000 */
[----:B------:R-:W-:Y:S05]  /*0580*/  @!P0 BRA `(.L_x_600) ;  /* 0x0000006000b88947 */ /* 0x000fea0003800000 */
.L_x_601:
        /* <DEDUP_REMOVED lines=21> */
.L_x_602:
        /* <DEDUP_REMOVED lines=14> */
.L_x_604:
[----:B------:R-:W-:-:S05]  /*07c0*/  ULDC UR4, c[0x0][0x8bc] ;  /* 0x00022f0000047ab9 */ /* 0x000fca0000000800 */
.L_x_603:
        /* <DEDUP_REMOVED lines=21> */
.L_x_606:
        /* <DEDUP_REMOVED lines=14> */
.L_x_607:
        /* <DEDUP_REMOVED lines=10> */
.L_x_608:
        /* <DEDUP_REMOVED lines=11> */
.L_x_609:
        /* <DEDUP_REMOVED lines=72> */
.L_x_612:
        /* <DEDUP_REMOVED lines=15> */
.L_x_611:
        /* <DEDUP_REMOVED lines=22> */
.L_x_614:
        /* <DEDUP_REMOVED lines=15> */
.L_x_613:
[----:B------:R-:W-:Y:S01]  /*1310*/  SHF.R.S32.HI R25, RZ, 0x1f, R22 ;  /* 0x0000001fff197819 */ /* 0x000fe20000011416 */
[----:B------:R-:W-:-:S03]  /*1320*/  UMOV UR4, 0xffffffff ;  /* 0xffffffff00047882 */ /* 0x000fc60000000000 */
[----:B------:R-:W-:-:S04]  /*1330*/  LEA.HI R0, R25, R22, RZ, 0x7 ;  /* 0x0000001619007211 */ /* 0x000fc800078f38ff */
[----:B------:R-:W-:Y:S01]  /*1340*/  SHF.R.S32.HI R16, RZ, 0x7, R0 ;  /* 0x00000007ff107819 */ /* 0x000fe20000011400 */
[----:B------:R-:W-:Y:S06]  /*1350*/  BRA.DIV UR4, `(.L_x_615) ;  /* 0x0000009604a07947 */ /* 0x000fec000b800000 */
[----:B------:R2:W3:Y:S02]  /*1360*/  SHFL.IDX PT, R14, R16, RZ, 0x1f ;  /* 0x00001fff100e7589 */ /* 0x0004e400000e0000 */
.L_x_719:
        /* <DEDUP_REMOVED lines=14> */
.L_x_616:
        /* <DEDUP_REMOVED lines=19> */
.L_x_618:
        /* <DEDUP_REMOVED lines=126> */
.L_x_629:
[----:B------:R-:W-:-:S06]  /*1d60*/  UISETP.NE.AND UP0, UPT, UR20, 0x3, UPT ;  /* 0x000000031400788c */ /* 0x000fcc000bf05270 */
[----:B------:R-:W-:-:S13]  /*1d70*/  PLOP3.LUT P0, PT, PT, PT, UP0, 0x80, 0x0 ;  /* 0x000000000000781c */ /* 0x000fda0003f0f008 */
[----:B-1----:R-:W-:Y:S05]  /*1d80*/  @!P0 BRA `(.L_x_619) ;  /* 0x0000000000048947 */ /* 0x002fea0003800000 */
[----:B------:R-:W-:Y:S01]  /*1d90*/  BPT.TRAP 0x1 ;  /* 0x000000040000795c */ /* 0x000fe20000300000 */
.L_x_619:
[----:B------:R-:W-:Y:S01]  /*1da0*/  R2UR UR10, R18 ;  /* 0x00000000120a72ca */ /* 0x000fe200000e0000 */
[----:B------:R-:W-:-:S05]  /*1db0*/  IMAD.U32 R16, RZ, RZ, UR5 ;  /* 0x00000005ff107e24 */ /* 0x000fca000f8e00ff */
[----:B------:R-:W-:-:S07]  /*1dc0*/  SHF.L.U32 R16, R16, 0x1f, RZ ;  /* 0x0000001f10107819 */ /* 0x000fce00000006ff */
[----:B------:R-:W-:-:S09]  /*1dd0*/  ULEA UR10, UR6, UR10, 0x3 ;  /* 0x0000000a060a7291 */ /* 0x000fd2000f8e183f */
[----:B------:R1:W2:Y:S01]  /*1de0*/  SYNCS.PHASECHK.TRANS64.TRYWAIT P1, [UR10+0x26810], R16 ;  /* 0x02681010ff0075a7 */ /* 0x0002a2000802014a */
[----:B------:R-:W-:Y:S05]  /*1df0*/  @!P0 BRA `(.L_x_620) ;  /* 0x0000000000048947 */ /* 0x000fea0003800000 */
[----:B------:R-:W-:Y:S01]  /*1e00*/  BPT.TRAP 0x1 ;  /* 0x000000040000795c */ /* 0x000fe20000300000 */
.L_x_620:
[----:B--2---:R-:W-:Y:S05]  /*1e10*/  @P1 BRA `(.L_x_621) ;  /* 0x0000000000081947 */ /* 0x004fea0003800000 */
[----:B------:R-:W2:Y:S02]  /*1e20*/  SYNCS.PHASECHK.TRANS64.TRYWAIT P1, [UR10+0x26810], R16 ;  /* 0x02681010ff0075a7 */ /* 0x000ea4000802014a */
[----:B--2---:R-:W-:Y:S05]  /*1e30*/  @!P1 BRA `(.L_x_622) ;  /* 0x0000008c001c9947 */ /* 0x004fea0003800000 */
.L_x_621:
        /* <DEDUP_REMOVED lines=67> */
.L_x_623:
[----:B------:R1:W1:Y:S01]  /*2270*/  SYNCS.PHASECHK.TRANS64.TRYWAIT P1, [UR10+0x26830], R16 ;  /* 0x02683010ff0075a7 */ /* 0x000262000802014a */
[----:B------:R-:W-:Y:S05]  /*2280*/  @!P0 BRA `(.L_x_624) ;  /* 0x0000000000048947 */ /* 0x000fea0003800000 */
[----:B------:R-:W-:Y:S01]  /*2290*/  BPT.TRAP 0x1 ;  /* 0x000000040000795c */ /* 0x000fe20000300000 */
.L_x_624:
[----:B-1----:R-:W-:Y:S05]  /*22a0*/  @P1 BRA `(.L_x_625) ;  /* 0x0000000000081947 */ /* 0x002fea0003800000 */
[----:B------:R-:W1:Y:S02]  /*22b0*/  SYNCS.PHASECHK.TRANS64.TRYWAIT P1, [UR10+0x26830], R16 ;  /* 0x02683010ff0075a7 */ /* 0x000e64000802014a */
[----:B-1----:R-:W-:Y:S05]  /*22c0*/  @!P1 BRA `(.L_x_626) ;  /* 0x0000008800109947 */ /* 0x002fea0003800000 */
.L_x_625:
        /* <DEDUP_REMOVED lines=565> */
.L_x_627:
        /* <DEDUP_REMOVED lines=44> */
.L_x_628:
        /* <DEDUP_REMOVED lines=62> */
.L_x_610:
        /* <DEDUP_REMOVED lines=150> */
.L_x_631:
        /* <DEDUP_REMOVED lines=60> */
.L_x_633:
[----:B------:R-:W-:Y:S05]  /*59e0*/  BSYNC B0 ;  /* 0x0000000000007941 */ /* 0x000fea0003800000 */
.L_x_632:
        /* <DEDUP_REMOVED lines=22> */
.L_x_635:
[----:B------:R-:W-:Y:S05]  /*5b50*/  BSYNC B0 ;  /* 0x0000000000007941 */ /* 0x000fea0003800000 */
.L_x_634:
        /* <DEDUP_REMOVED lines=26> */
.L_x_637:
[----:B------:R-:W-:Y:S05]  /*5d00*/  BSYNC B0 ;  /* 0x0000000000007941 */ /* 0x000fea0003800000 */
.L_x_636:
        /* <DEDUP_REMOVED lines=23> */
.L_x_630:
        /* <DEDUP_REMOVED lines=41> */
.L_x_638:
        /* <DEDUP_REMOVED lines=47> */
.L_x_640:
[----:B------:R-:W-:Y:S05]  /*6400*/  BSYNC B0 ;  /* 0x0000000000007941 */ /* 0x000fea0003800000 */
.L_x_639:
        /* <DEDUP_REMOVED lines=21> */
.L_x_642:
[----:B------:R-:W-:Y:S05]  /*6560*/  BSYNC B0 ;  /* 0x0000000000007941 */ /* 0x000fea0003800000 */
.L_x_641:
        /* <DEDUP_REMOVED lines=25> */
.L_x_644:
[----:B------:R-:W-:Y:S05]  /*6700*/  BSYNC B0 ;  /* 0x0000000000007941 */ /* 0x000fea0003800000 */
.L_x_643:
        /* <DEDUP_REMOVED lines=22> */
.L_x_600:
        /* <DEDUP_REMOVED lines=9> */
[----:B------:R-:W1:Y:S01]  /*6900*/  S2UR UR25, SR_CTAID.X ;  /* 0x00000000001979c3 */ /* 0x000e620000002500 */
[----:B------:R-:W-:-:S04]  /*6910*/  ISETP.NE.U32.AND P0, PT, RZ, UR4, PT ;  /* 0x00000004ff007c0c */ /* 0x000fc8000bf05070 */
[----:B------:R-:W-:-:S03]  /*6920*/  ISETP.NE.AND.EX P0, PT, RZ, UR5, PT, P0 ;  /* 0x00000005ff007c0c */ /* 0x000fc6000bf05300 */
[----:B------:R-:W2:Y:S10]  /*6930*/  S2UR UR12, SR_CTAID.Z ;  /* 0x00000000000c79c3 */ /* 0x000eb40000002700 */
[----:B------:R-:W-:Y:S05]  /*6940*/  @!P0 BRA `(.L_x_646) ;  /* 0x00000000001c8947 */ /* 0x000fea0003800000 */
[----:B------:R-:W-:Y:S02]  /*6950*/  ULDC.64 UR4, c[0x0][0x8d8] ;  /* 0x0002360000047ab9 */ /* 0x000fe40000000a00 */
[----:B--2---:R-:W-:-:S06]  /*6960*/  UIMAD.WIDE UR4, UR12, 0x4, UR4 ;  /* 0x000000040c0478a5 */ /* 0x004fcc000f8e0204 */
[----:B------:R-:W-:Y:S02]  /*6970*/  IMAD.U32 R2, RZ, RZ, UR4 ;  /* 0x00000004ff027e24 */ /* 0x000fe4000f8e00ff */
[----:B------:R-:W-:-:S05]  /*6980*/  IMAD.U32 R3, RZ, RZ, UR5 ;  /* 0x00000005ff037e24 */ /* 0x000fca000f8e00ff */
[----:B------:R-:W2:Y:S02]  /*6990*/  LDG.E R2, desc[UR46][R2.64] ;  /* 0x0000002e02027981 */ /* 0x000ea4000c1e1900 */
[----:B--2---:R-:W-:Y:S01]  /*69a0*/  R2UR UR4, R2 ;  /* 0x00000000020472ca */ /* 0x004fe200000e0000 */
[----:B------:R-:W-:-:S14]  /*69b0*/  BRA `(.L_x_647) ;  /* 0x0000000000387947 */ /* 0x000fdc0003800000 */
.L_x_646:
[----:B------:R-:W-:Y:S02]  /*69c0*/  ULDC.64 UR4, c[0x0][0x8d0] ;  /* 0x0002340000047ab9 */ /* 0x000fe40000000a00 */
[----:B------:R-:W-:-:S04]  /*69d0*/  ISETP.NE.U32.AND P0, PT, RZ, UR4, PT ;  /* 0x00000004ff007c0c */ /* 0x000fc8000bf05070 */
[----:B------:R-:W-:-:S13]  /*69e0*/  ISETP.NE.AND.EX P0, PT, RZ, UR5, PT, P0 ;  /* 0x00000005ff007c0c */ /* 0x000fda000bf05300 */
[----:B------:R-:W-:Y:S05]  /*69f0*/  @!P0 BRA `(.L_x_648) ;  /* 0x0000000000248947 */ /* 0x000fea0003800000 */
[----:B------:R-:W-:Y:S02]  /*6a00*/  ULDC.64 UR4, c[0x0][0x8d0] ;  /* 0x0002340000047ab9 */ /* 0x000fe40000000a00 */
[----:B--2---:R-:W-:-:S06]  /*6a10*/  UIMAD.WIDE UR4, UR12, 0x4, UR4 ;  /* 0x000000040c0478a5 */ /* 0x004fcc000f8e0204 */
[----:B------:R-:W-:Y:S02]  /*6a20*/  IMAD.U32 R2, RZ, RZ, UR4 ;  /* 0x00000004ff027e24 */ /* 0x000fe4000f8e00ff */
[----:B------:R-:W-:-:S05]  /*6a30*/  IMAD.U32 R3, RZ, RZ, UR5 ;  /* 0x00000005ff037e24 */ /* 0x000fca000f8e00ff */
[----:B------:R-:W2:Y:S04]  /*6a40*/  LDG.E R0, desc[UR46][R2.64] ;  /* 0x0000002e02007981 */ /* 0x000ea8000c1e1900 */
[----:B------:R-:W2:Y:S02]  /*6a50*/  LDG.E R5, desc[UR46][R2.64+0x4] ;  /* 0x0000042e02057981 */ /* 0x000ea4000c1e1900 */
[----:B--2---:R-:W-:-:S05]  /*6a60*/  IMAD.IADD R0, R5, 0x1, -R0 ;  /* 0x0000000105007824 */ /* 0x004fca00078e0a00 */
[----:B------:R-:W-:Y:S01]  /*6a70*/  R2UR UR4, R0 ;  /* 0x00000000000472ca */ /* 0x000fe200000e0000 */
[----:B------:R-:W-:-:S14]  /*6a80*/  BRA `(.L_x_647) ;  /* 0x0000000000047947 */ /* 0x000fdc0003800000 */
.L_x_648:
[----:B------:R-:W-:-:S05]  /*6a90*/  ULDC UR4, c[0x0][0x8bc] ;  /* 0x00022f0000047ab9 */ /* 0x000fca0000000800 */
.L_x_647:
[----:B-1----:R-:W-:-:S04]  /*6aa0*/  USHF.L.U32 UR5, UR25, 0x7, URZ ;  /* 0x0000000719057899 */ /* 0x002fc8000800063f */
[----:B------:R-:W-:-:S04]  /*6ab0*/  UISETP.GE.AND UP0, UPT, UR5, UR4, UPT ;  /* 0x000000040500728c */ /* 0x000fc8000bf06270 */
[----:B--2---:R-:W-:-:S06]  /*6ac0*/  USEL UR12, UR12, 0xffffffff, !UP0 ;  /* 0xffffffff0c0c7887 */ /* 0x004fcc000c000000 */
        /* <DEDUP_REMOVED lines=10> */
[----:B------:R-:W-:Y:S02]  /*6b70*/  ULDC.64 UR4, c[0x0][0x780] ;  /* 0x0001e00000047ab9 */ /* 0x000fe40000000a00 */
[----:B------:R-:W-:-:S03]  /*6b80*/  UISETP.NE.U32.AND UP1, UPT, UR4, URZ, UPT ;  /* 0x0000003f0400728c */ /* 0x000fc6000bf25070 */
[----:B------:R-:W2:Y:S01]  /*6b90*/  @P0 LDG.E R0, desc[UR46][R2.64] ;  /* 0x0000002e02000981 */ /* 0x000ea2000c1e1900 */
[----:B------:R-:W-:-:S06]  /*6ba0*/  UISETP.NE.AND.EX UP1, UPT, UR5, URZ, UPT, UP1 ;  /* 0x0000003f0500728c */ /* 0x000fcc000bf25310 */
[----:B------:R-:W-:-:S05]  /*6bb0*/  PLOP3.LUT P1, PT, PT, PT, UP1, 0x80, 0x0 ;  /* 0x000000000000781c */ /* 0x000fca0003f2f018 */
[----:B------:R-:W-:Y:S02]  /*6bc0*/  @UP1 ULDC.64 UR4, c[0x0][0x780] ;  /* 0x0001e00000041ab9 */ /* 0x000fe40000000a00 */
[----:B------:R-:W-:-:S06]  /*6bd0*/  @UP1 UIMAD.WIDE UR4, UR12, 0x4, UR4 ;  /* 0x000000040c0418a5 */ /* 0x000fcc000f8e0204 */
[----:B------:R-:W-:Y:S02]  /*6be0*/  IMAD.U32 R4, RZ, RZ, UR4 ;  /* 0x00000004ff047e24 */ /* 0x000fe4000f8e00ff */
[----:B------:R-:W-:-:S05]  /*6bf0*/  IMAD.U32 R5, RZ, RZ, UR5 ;  /* 0x00000005ff057e24 */ /* 0x000fca000f8e00ff */
[----:B------:R-:W3:Y:S01]  /*6c00*/  @P1 LDG.E R4, desc[UR46][R4.64] ;  /* 0x0000002e04041981 */ /* 0x000ee2000c1e1900 */
[----:B------:R-:W-:Y:S01]  /*6c10*/  PLOP3.LUT P2, PT, PT, PT, UP0, 0x80, 0x0 ;  /* 0x000000000000781c */ /* 0x000fe20003f4f008 */
[----:B------:R-:W1:-:S12]  /*6c20*/  S2UR UR19, SR_CTAID.Y ;  /* 0x00000000001379c3 */ /* 0x000e580000002600 */
[----:B--2---:R-:W-:-:S13]  /*6c30*/  @P2 R2UR UR4, R0 ;  /* 0x00000000000422ca */ /* 0x004fda00000e0000 */
[----:B------:R-:W-:-:S04]  /*6c40*/  @UP0 ULEA UR4, UR12, UR4, 0x6 ;  /* 0x000000040c040291 */ /* 0x000fc8000f8e303f */
[----:B------:R-:W-:-:S04]  /*6c50*/  @UP0 USHF.R.S32.HI UR5, URZ, 0x1f, UR4 ;  /* 0x0000001f3f050899 */ /* 0x000fc80008011404 */
[----:B------:R-:W-:-:S03]  /*6c60*/  @UP0 ULEA.HI UR5, UR5, UR4, URZ, 0x6 ;  /* 0x0000000405050291 */ /* 0x000fc6000f8f303f */
[----:B------:R-:W-:Y:S01]  /*6c70*/  ULDC UR4, c[0x0][0x280] ;  /* 0x0000a00000047ab9 */ /* 0x000fe20000000800 */
[----:B------:R-:W-:Y:S01]  /*6c80*/  @UP0 USHF.R.S32.HI UR5, URZ, 0x6, UR5 ;  /* 0x000000063f050899 */ /* 0x000fe20008011405 */
[----:B---3--:R-:W-:Y:S01]  /*6c90*/  @P1 R2UR UR4, R4 ;  /* 0x00000000040412ca */ /* 0x008fe200000e0000 */
[----:B-1----:R-:W-:-:S14]  /*6ca0*/  @P1 BRA `(.L_x_649) ;  /* 0x0000000000181947 */ /* 0x002fdc0003800000 */
[----:B------:R-:W-:Y:S05]  /*6cb0*/  @!P0 BRA `(.L_x_649) ;  /* 0x0000000000148947 */ /* 0x000fea0003800000 */
[----:B------:R-:W2:Y:S04]  /*6cc0*/  LDG.E R4, desc[UR46][R2.64] ;  /* 0x0000002e02047981 */ /* 0x000ea8000c1e1900 */
[----:B------:R-:W3:Y:S01]  /*6cd0*/  LDG.E R0, desc[UR46][R2.64+0x4] ;  /* 0x0000042e02007981 */ /* 0x000ee2000c1e1900 */
[----:B--2---:R-:W-:Y:S02]  /*6ce0*/  R2UR UR6, R4 ;  /* 0x00000000040672ca */ /* 0x004fe400000e0000 */
[----:B---3--:R-:W-:-:S13]  /*6cf0*/  R2UR UR4, R0 ;  /* 0x00000000000472ca */ /* 0x008fda00000e0000 */
[----:B------:R-:W-:-:S12]  /*6d00*/  UIADD3 UR4, -UR6, UR4, URZ ;  /* 0x0000000406047290 */ /* 0x000fd8000fffe13f */
.L_x_649:
[----:B------:R-:W-:Y:S02]  /*6d10*/  UISETP.GE.AND UP1, UPT, UR4, 0x1, UPT ;  /* 0x000000010400788c */ /* 0x000fe4000bf26270 */
[----:B------:R-:W-:Y:S01]  /*6d20*/  @UP0 UIMAD UR5, UR5, 0x1800, URZ ;  /* 0x00001800050508a4 */ /* 0x000fe2000f8e023f */
[----:B------:R-:W-:Y:S01]  /*6d30*/  UMOV UR6, URZ ;  /* 0x0000003f00067c82 */ /* 0x000fe20008000000 */
[----:B------:R-:W-:Y:S02]  /*6d40*/  UMOV UR7, URZ ;  /* 0x0000003f00077c82 */ /* 0x000fe40008000000 */
[----:B------:R-:W-:Y:S01]  /*6d50*/  PLOP3.LUT P0, PT, PT, PT, UP1, 0x80, 0x0 ;  /* 0x000000000000781c */ /* 0x000fe20003f0f018 */
[----:B------:R-:W-:Y:S02]  /*6d60*/  @UP0 USHF.R.S32.HI UR8, URZ, 0x1f, UR5 ;  /* 0x0000001f3f080899 */ /* 0x000fe40008011405 */
[----:B------:R-:W-:Y:S01]  /*6d70*/  USHF.R.S32.HI UR20, URZ, 0x1f, UR19 ;  /* 0x0000001f3f147899 */ /* 0x000fe20008011413 */
[----:B------:R-:W-:-:S04]  /*6d80*/  @UP0 UMOV UR6, UR5 ;  /* 0x0000000500060c82 */ /* 0x000fc80008000000 */
[----:B------:R-:W-:-:S05]  /*6d90*/  @UP0 UMOV UR7, UR8 ;  /* 0x0000000800070c82 */ /* 0x000fca0008000000 */
[----:B------:R-:W-:Y:S05]  /*6da0*/  @!P0 BRA `(.L_x_605) ;  /* 0x0000003c00048947 */ /* 0x000fea0003800000 */
[----:B------:R-:W1:Y:S01]  /*6db0*/  S2R R0, SR_TID.X ;  /* 0x0000000000007919 */ /* 0x000e620000002100 */
[----:B------:R-:W-:Y:S01]  /*6dc0*/  ULDC.64 UR10, c[0x0][0x2d8] ;  /* 0x0000b600000a7ab9 */ /* 0x000fe20000000a00 */
[----:B------:R-:W-:Y:S02]  /*6dd0*/  UIADD3 UR5, UR4, 0x3f, URZ ;  /* 0x0000003f04057890 */ /* 0x000fe4000fffe03f */
[----:B------:R-:W-:Y:S02]  /*6de0*/  UIMAD UR8, UR20, UR10, URZ ;  /* 0x0000000a140872a4 */ /* 0x000fe4000f8e023f */
[----:B------:R-:W-:Y:S02]  /*6df0*/  UISETP.GE.AND UP1, UPT, UR4, 0x41, UPT ;  /* 0x000000410400788c */ /* 0x000fe4000bf26270 */
[----:B------:R-:W-:Y:S02]  /*6e00*/  USHF.R.S32.HI UR4, URZ, 0x1f, UR5 ;  /* 0x0000001f3f047899 */ /* 0x000fe40008011405 */
[----:B------:R-:W-:-:S02]  /*6e10*/  UIMAD UR9, UR19, UR11, UR8 ;  /* 0x0000000b130972a4 */ /* 0x000fc4000f8e0208 */
[----:B------:R-:W-:Y:S01]  /*6e20*/  USHF.R.S32.HI UR8, URZ, 0x1f, UR12 ;  /* 0x0000001f3f087899 */ /* 0x000fe2000801140c */
[----:B------:R-:W-:Y:S01]  /*6e30*/  PLOP3.LUT P1, PT, PT, PT, UP1, 0x80, 0x0 ;  /* 0x000000000000781c */ /* 0x000fe20003f2f018 */
[----:B------:R-:W-:Y:S02]  /*6e40*/  UIMAD.WIDE.U32 UR14, UR19, UR10, URZ ;  /* 0x0000000a130e72a5 */ /* 0x000fe4000f8e003f */
[----:B------:R-:W-:Y:S02]  /*6e50*/  ULEA.HI UR4, UR4, UR5, URZ, 0x6 ;  /* 0x0000000504047291 */ /* 0x000fe4000f8f303f */
[----:B------:R-:W-:Y:S02]  /*6e60*/  USEL UR13, UR8, URZ, !UP0 ;  /* 0x0000003f080d7287 */ /* 0x000fe4000c000000 */
[----:B------:R-:W-:Y:S02]  /*6e70*/  UIADD3 UR8, UP2, UR6, UR14, URZ ;  /* 0x0000000e06087290 */ /* 0x000fe4000ff5e03f */
[----:B------:R-:W-:-:S02]  /*6e80*/  UIADD3 UR5, UR15, UR9, URZ ;  /* 0x000000090f057290 */ /* 0x000fc4000fffe03f */
[----:B------:R-:W-:Y:S01]  /*6e90*/  USHF.R.S32.HI UR4, URZ, 0x6, UR4 ;  /* 0x000000063f047899 */ /* 0x000fe20008011404 */
[----:B------:R-:W-:Y:S01]  /*6ea0*/  ULDC UR10, c[0x0][0x288] ;  /* 0x0000a200000a7ab9 */ /* 0x000fe20000000800 */
[----:B------:R-:W-:Y:S01]  /*6eb0*/  USEL UR18, UR12, URZ, !UP0 ;  /* 0x0000003f0c127287 */ /* 0x000fe2000c000000 */
[----:B------:R-:W-:Y:S01]  /*6ec0*/  ULDC.64 UR16, c[0x0][0x2e0] ;  /* 0x0000b80000107ab9 */ /* 0x000fe20000000a00 */
[----:B------:R-:W-:Y:S02]  /*6ed0*/  UIMAD UR12, UR12, UR10, URZ ;  /* 0x0000000a0c0c72a4 */ /* 0x000fe4000f8e023f */
[----:B------:R-:W-:Y:S01]  /*6ee0*/  UIADD3.X UR9, UR7, UR5, URZ, UP2, !UPT ;  /* 0x0000000507097290 */ /* 0x000fe200097fe43f */
[----:B-1----:R-:W-:Y:S01]  /*6ef0*/  LOP3.LUT R0, R0, 0x1f, RZ, 0xc0, !PT ;  /* 0x0000001f00007812 */ /* 0x002fe200078ec0ff */
[----:B------:R-:W-:Y:S01]  /*6f00*/  ULDC UR11, c[0x0][0x760] ;  /* 0x0001d800000b7ab9 */ /* 0x000fe20000000800 */
[----:B------:R-:W-:Y:S02]  /*6f10*/  UIMAD UR13, UR13, UR16, URZ ;  /* 0x000000100d0d72a4 */ /* 0x000fe4000f8e023f */
[----:B------:R-:W-:-:S02]  /*6f20*/  UISETP.LT.AND UP2, UPT, UR4, 0x1, UPT ;  /* 0x000000010400788c */ /* 0x000fc4000bf41270 */
[----:B------:R-:W-:Y:S02]  /*6f30*/  UIMAD UR10, UR10, UR11, URZ ;  /* 0x0000000b0a0a72a4 */ /* 0x000fe4000f8e023f */
[----:B------:R-:W-:Y:S02]  /*6f40*/  UIADD3 UR11, UP0, UR12, UR19, URZ ;  /* 0x000000130c0b7290 */ /* 0x000fe4000ff1e03f */
[----:B------:R-:W-:Y:S02]  /*6f50*/  UIMAD UR13, UR18, UR17, UR13 ;  /* 0x00000011120d72a4 */ /* 0x000fe4000f8e020d */
[----:B------:R-:W-:Y:S02]  /*6f60*/  USEL UR19, UR4, 0x1, !UP2 ;  /* 0x0000000104137887 */ /* 0x000fe4000d000000 */
[----:B------:R-:W-:Y:S01]  /*6f70*/  UIMAD.WIDE.U32 UR8, UR18, UR16, UR8 ;  /* 0x00000010120872a5 */ /* 0x000fe2000f8e0008 */
[----:B------:R-:W-:Y:S01]  /*6f80*/  ELECT P0, URZ, PT ;  /* 0x00000000003f782f */ /* 0x000fe20003800000 */
[----:B------:R-:W-:-:S02]  /*6f90*/  ULEA.HI.X.SX32 UR12, UR12, UR20, 0x1, UP0 ;  /* 0x000000140c0c7291 */ /* 0x000fc400080f0e3f */
[----:B------:R-:W-:Y:S02]  /*6fa0*/  ULOP3.LUT UR32, UR19, 0x1, URZ, 0xc0, !UPT ;  /* 0x0000000113207892 */ /* 0x000fe4000f8ec03f */
[----:B------:R-:W-:Y:S01]  /*6fb0*/  UIADD3 UR27, UR9, UR13, URZ ;  /* 0x0000000d091b7290 */ /* 0x000fe2000fffe03f */
[----:B------:R-:W-:Y:S01]  /*6fc0*/  UMOV UR4, URZ ;  /* 0x0000003f00047c82 */ /* 0x000fe20008000000 */
[----:B------:R-:W-:Y:S10]  /*6fd0*/  @!P1 BRA `(.L_x_650) ;  /* 0x0000000800bc9947 */ /* 0x000ff40003800000 */
[----:B------:R-:W-:Y:S01]  /*6fe0*/  UMOV UR15, UR5 ;  /* 0x00000005000f7c82 */ /* 0x000fe20008000000 */
[----:B------:R-:W-:Y:S01]  /*6ff0*/  ULDC.64 UR4, c[0x0][0x2c0] ;  /* 0x0000b00000047ab9 */ /* 0x000fe20000000a00 */
[----:B------:R-:W-:-:S04]  /*7000*/  UIMAD.WIDE.U32 UR16, UR18, UR16, UR14 ;  /* 0x00000010121072a5 */ /* 0x000fc8000f8e000e */
[----:B------:R-:W-:-:S04]  /*7010*/  UIADD3 UR23, UP0, UR6, UR16, URZ ;  /* 0x0000001006177290 */ /* 0x000fc8000ff1e03f */
[----:B------:R-:W-:Y:S02]  /*7020*/  UIADD3.X UR6, UR7, UR13, UR17, UP0, !UPT ;  /* 0x0000000d07067290 */ /* 0x000fe400087fe411 */
[----:B------:R-:W-:Y:S02]  /*7030*/  ULEA UR22, UP0, UR23, UR4, 0x2 ;  /* 0x0000000417167291 */ /* 0x000fe4000f80103f */
[----:B------:R-:W-:Y:S02]  /*7040*/  UIADD3 UR13, UR19, -UR32, URZ ;  /* 0x80000020130d7290 */ /* 0x000fe4000fffe03f */
[----:B------:R-:W-:Y:S02]  /*7050*/  ULEA.HI.X UR23, UR23, UR5, UR6, 0x2, UP0 ;  /* 0x0000000517177291 */ /* 0x000fe400080f1406 */
[----:B------:R-:W-:Y:S02]  /*7060*/  UIADD3 UR18, UP0, UR22, 0x3000, URZ ;  /* 0x0000300016127890 */ /* 0x000fe4000ff1e03f */
[----:B------:R-:W-:-:S02]  /*7070*/  UIADD3 UR20, UP1, UR22, 0x6000, URZ ;  /* 0x0000600016147890 */ /* 0x000fc4000ff3e03f */
[----:B------:R-:W-:Y:S02]  /*7080*/  UIADD3 UR22, UP2, UR22, 0x9000, URZ ;  /* 0x0000900016167890 */ /* 0x000fe4000ff5e03f */
[----:B------:R-:W-:Y:S02]  /*7090*/  UIADD3.X UR19, URZ, UR23, URZ, UP0, !UPT ;  /* 0x000000173f137290 */ /* 0x000fe400087fe43f */
[----:B------:R-:W-:Y:S02]  /*70a0*/  UIADD3.X UR21, URZ, UR23, URZ, UP1, !UPT ;  /* 0x000000173f157290 */ /* 0x000fe40008ffe43f */
[----:B------:R-:W-:Y:S01]  /*70b0*/  UIADD3.X UR23, URZ, UR23, URZ, UP2, !UPT ;  /* 0x000000173f177290 */ /* 0x000fe200097fe43f */
[----:B------:R-:W-:Y:S01]  /*70c0*/  UMOV UR5, URZ ;  /* 0x0000003f00057c82 */ /* 0x000fe20008000000 */
[----:B------:R-:W-:-:S10]  /*70d0*/  UMOV UR4, URZ ;  /* 0x0000003f00047c82 */ /* 0x000fd40008000000 */
.L_x_675:
        /* <DEDUP_REMOVED lines=17> */
.L_x_653:
[----:B------:R-:W2:Y:S04]  /*71f0*/  LDG.E.STRONG.GPU R4, desc[UR46][R2.64] ;  /* 0x0000002e02047981 */ /* 0x000ea8000c1ef900 */
[----:B--2---:R-:W-:Y:S01]  /*7200*/  CCTL.IVALL ;  /* 0x00000000ff00798f */ /* 0x004fe20002000000 */
[----:B------:R-:W-:Y:S05]  /*7210*/  YIELD ;  /* 0x0000000000007946 */ /* 0x000fea0003800000 */
[----:B------:R-:W-:-:S13]  /*7220*/  ISETP.NE.AND P2, PT, R4, UR25, PT ;  /* 0x0000001904007c0c */ /* 0x000fda000bf45270 */
[----:B------:R-:W-:Y:S05]  /*7230*/  @P2 BRA `(.L_x_653) ;  /* 0xfffffffc00ec2947 */ /* 0x000fea000383ffff */
.L_x_652:
[----:B------:R-:W-:Y:S05]  /*7240*/  BSYNC B0 ;  /* 0x0000000000007941 */ /* 0x000fea0003800000 */
.L_x_651:
[----:B------:R-:W-:-:S03]  /*7250*/  UMOV UR16, 0xffffffff ;  /* 0xffffffff00107882 */ /* 0x000fc60000000000 */
[----:B------:R-:W-:Y:S05]  /*7260*/  BRA.DIV UR16, `(.L_x_654) ;  /* 0x0000003a10407947 */ /* 0x000fea000b800000 */
[----:B------:R-:W-:Y:S01]  /*7270*/  NOP ;  /* 0x0000000000007918 */ /* 0x000fe20000000000 */
.L_x_722:
        /* <DEDUP_REMOVED lines=19> */
.L_x_656:
[----:B------:R-:W-:Y:S05]  /*73b0*/  BSYNC B0 ;  /* 0x0000000000007941 */ /* 0x000fea0003800000 */
.L_x_655:
        /* <DEDUP_REMOVED lines=13> */
.L_x_658:
[----:B------:R-:W-:Y:S05]  /*7490*/  BSYNC B0 ;  /* 0x0000000000007941 */ /* 0x000fea0003800000 */
.L_x_657:
[----:B------:R-:W-:Y:S06]  /*74a0*/  BAR.ARV 0xa, 0xa0 ;  /* 0x0282800000007b1d */ /* 0x000fec0000002000 */
[----:B------:R-:W-:Y:S04]  /*74b0*/  BSSY B0, `(.L_x_659) ;  /* 0x0000003000007945 */ /* 0x000fe80003800000 */
[----:B------:R-:W-:Y:S05]  /*74c0*/  @!P0 BRA `(.L_x_660) ;  /* 0x0000000000048947 */ /* 0x000fea0003800000 */
[----:B------:R-:W-:-:S04]  /*74d0*/  DEPBAR.LE SB0, 0x0 ;  /* 0x000080000000791a */ /* 0x000fc80000000000 */
.L_x_660:
[----:B------:R-:W-:Y:S05]  /*74e0*/  BSYNC B0 ;  /* 0x0000000000007941 */ /* 0x000fea0003800000 */
.L_x_659:
        /* <DEDUP_REMOVED lines=19> */
.L_x_662:
[----:B------:R-:W-:Y:S05]  /*7620*/  BSYNC B0 ;  /* 0x0000000000007941 */ /* 0x000fea0003800000 */
.L_x_661:
        /* <DEDUP_REMOVED lines=9> */
.L_x_665:
[----:B------:R-:W2:Y:S04]  /*76c0*/  LDG.E.STRONG.GPU R4, desc[UR46][R2.64] ;  /* 0x0000002e02047981 */ /* 0x000ea8000c1ef900 */
[----:B--2---:R-:W-:Y:S01]  /*76d0*/  CCTL.IVALL ;  /* 0x00000000ff00798f */ /* 0x004fe20002000000 */
[----:B------:R-:W-:Y:S05]  /*76e0*/  YIELD ;  /* 0x0000000000007946 */ /* 0x000fea0003800000 */
[----:B------:R-:W-:-:S13]  /*76f0*/  ISETP.NE.AND P2, PT, R4, UR25, PT ;  /* 0x0000001904007c0c */ /* 0x000fda000bf45270 */
[----:B------:R-:W-:Y:S05]  /*7700*/  @P2 BRA `(.L_x_665) ;  /* 0xfffffffc00ec2947 */ /* 0x000fea000383ffff */
.L_x_664:
[----:B------:R-:W-:Y:S05]  /*7710*/  BSYNC B0 ;  /* 0x0000000000007941 */ /* 0x000fea0003800000 */
.L_x_663:
[----:B------:R-:W-:-:S03]  /*7720*/  UMOV UR6, 0xffffffff ;  /* 0xffffffff00067882 */ /* 0x000fc60000000000 */
[----:B------:R-:W-:Y:S05]  /*7730*/  BRA.DIV UR6, `(.L_x_666) ;  /* 0x0000003606287947 */ /* 0x000fea000b800000 */
[----:B------:R-:W-:Y:S01]  /*7740*/  NOP ;  /* 0x0000000000007918 */ /* 0x000fe20000000000 */
.L_x_725:
        /* <DEDUP_REMOVED lines=13> */
.L_x_668:
[----:B------:R-:W-:Y:S05]  /*7820*/  BSYNC B0 ;  /* 0x0000000000007941 */ /* 0x000fea0003800000 */
.L_x_667:
        /* <DEDUP_REMOVED lines=13> */
.L_x_670:
[----:B------:R-:W-:Y:S05]  /*7900*/  BSYNC B0 ;  /* 0x0000000000007941 */ /* 0x000fea0003800000 */
.L_x_669:
[----:B------:R-:W-:Y:S06]  /*7910*/  BAR.ARV 0xa, 0xa0 ;  /* 0x0282800000007b1d */ /* 0x000fec0000002000 */
[----:B------:R-:W-:Y:S04]  /*7920*/  BSSY B0, `(.L_x_671) ;  /* 0x0000003000007945 */ /* 0x000fe80003800000 */
[----:B------:R-:W-:Y:S05]  /*7930*/  @!P0 BRA `(.L_x_672) ;  /* 0x0000000000048947 */ /* 0x000fea0003800000 */
[----:B------:R-:W-:-:S04]  /*7940*/  DEPBAR.LE SB0, 0x0 ;  /* 0x000080000000791a */ /* 0x000fc80000000000 */
.L_x_672:
[----:B------:R-:W-:Y:S05]  /*7950*/  BSYNC B0 ;  /* 0x0000000000007941 */ /* 0x000fea0003800000 */
.L_x_671:
        /* <DEDUP_REMOVED lines=19> */
.L_x_674:
[----:B------:R-:W-:Y:S05]  /*7a90*/  BSYNC B0 ;  /* 0x0000000000007941 */ /* 0x000fea0003800000 */
.L_x_673:
[----:B------:R-:W-:Y:S02]  /*7aa0*/  UIADD3 UR4, UR4, 0x2, URZ ;  /* 0x0000000204047890 */ /* 0x000fe4000fffe03f */
[----:B------:R-:W-:Y:S01]  /*7ab0*/  UIADD3 UR5, UR5, 0x1, URZ ;  /* 0x0000000105057890 */ /* 0x000fe2000fffe03f */
[----:B------:R-:W-:Y:S11]  /*7ac0*/  @P1 BRA `(.L_x_675) ;  /* 0xfffffff400841947 */ /* 0x000ff6000383ffff */
.L_x_650:
        /* <DEDUP_REMOVED lines=13> */
.L_x_678:
[----:B------:R-:W2:Y:S04]  /*7ba0*/  LDG.E.STRONG.GPU R0, desc[UR46][R2.64] ;  /* 0x0000002e02007981 */ /* 0x000ea8000c1ef900 */
[----:B--2---:R-:W-:Y:S01]  /*7bb0*/  CCTL.IVALL ;  /* 0x00000000ff00798f */ /* 0x004fe20002000000 */
[----:B------:R-:W-:Y:S05]  /*7bc0*/  YIELD ;  /* 0x0000000000007946 */ /* 0x000fea0003800000 */
[----:B------:R-:W-:-:S13]  /*7bd0*/  ISETP.NE.AND P1, PT, R0, UR25, PT ;  /* 0x0000001900007c0c */ /* 0x000fda000bf25270 */
[----:B------:R-:W-:Y:S05]  /*7be0*/  @P1 BRA `(.L_x_678) ;  /* 0xfffffffc00ec1947 */ /* 0x000fea000383ffff */
.L_x_677:
[----:B------:R-:W-:Y:S05]  /*7bf0*/  BSYNC B0 ;  /* 0x0000000000007941 */ /* 0x000fea0003800000 */
.L_x_676:
[----:B------:R-:W-:-:S03]  /*7c00*/  UMOV UR5, 0xffffffff ;  /* 0xffffffff00057882 */ /* 0x000fc60000000000 */
[----:B------:R-:W-:Y:S05]  /*7c10*/  BRA.DIV UR5, `(.L_x_679) ;  /* 0x00000032050c7947 */ /* 0x000fea000b800000 */
[----:B------:R-:W-:Y:S01]  /*7c20*/  NOP ;  /* 0x0000000000007918 */ /* 0x000fe20000000000 */
.L_x_728:
        /* <DEDUP_REMOVED lines=22> */
.L_x_681:
[----:B------:R-:W-:Y:S05]  /*7d90*/  BSYNC B0 ;  /* 0x0000000000007941 */ /* 0x000fea0003800000 */
.L_x_680:
[----:B------:R-:W-:Y:S06]  /*7da0*/  BAR.SYNC.DEFER_BLOCKING 0xe, 0xa0 ;  /* 0x0382800000007b1d */ /* 0x000fec0000010000 */
[----:B------:R-:W-:Y:S04]  /*7db0*/  BSSY B0, `(.L_x_682) ;  /* 0x0000013000007945 */ /* 0x000fe80003800000 */
[----:B------:R-:W-:Y:S05]  /*7dc0*/  @!P0 BRA `(.L_x_683) ;  /* 0x0000000000448947 */ /* 0x000fea0003800000 */
[----:B------:R-:W1:Y:S01]  /*7dd0*/  S2UR UR14, SR_CgaCtaId ;  /* 0x00000000000e79c3 */ /* 0x000e620000008800 */
[----:B------:R-:W-:Y:S01]  /*7de0*/  R2UR UR5, R6 ;  /* 0x00000000060572ca */ /* 0x000fe200000e0000 */
[----:B------:R-:W-:Y:S01]  /*7df0*/  UMOV UR13, 0x400 ;  /* 0x00000400000d7882 */ /* 0x000fe20000000000 */
[----:B------:R-:W-:-:S11]  /*7e00*/  ULDC.64 UR6, c[0x0][0x2c0] ;  /* 0x0000b00000067ab9 */ /* 0x000fd60000000a00 */
[----:B------:R-:W-:-:S04]  /*7e10*/  UIADD3 UR5, UR5, 0xc00, URZ ;  /* 0x00000c0005057890 */ /* 0x000fc8000fffe03f */
[----:B------:R-:W-:-:S04]  /*7e20*/  UIADD3 UR15, UP0, UR5, UR8, URZ ;  /* 0x00000008050f7290 */ /* 0x000fc8000ff1e03f */
[----:B------:R-:W-:Y:S02]  /*7e30*/  ULEA.HI.X.SX32 UR5, UR5, UR27, 0x1, UP0 ;  /* 0x0000001b05057291 */ /* 0x000fe400080f0e3f */
[----:B-1----:R-:W-:Y:S02]  /*7e40*/  ULEA UR13, UR14, UR13, 0x18 ;  /* 0x0000000d0e0d7291 */ /* 0x002fe4000f8ec03f */
[----:B------:R-:W-:Y:S02]  /*7e50*/  ULEA UR6, UP0, UR15, UR6, 0x2 ;  /* 0x000000060f067291 */ /* 0x000fe4000f80103f */
[----:B------:R-:W-:Y:S02]  /*7e60*/  UIADD3 UR13, UR13, 0xf000, URZ ;  /* 0x0000f0000d0d7890 */ /* 0x000fe4000fffe03f */
[----:B------:R-:W-:Y:S01]  /*7e70*/  ULEA.HI.X UR7, UR15, UR7, UR5, 0x2, UP0 ;  /* 0x000000070f077291 */ /* 0x000fe200080f1405 */
[----:B------:R-:W-:Y:S02]  /*7e80*/  UMOV UR14, 0x0 ;  /* 0x00000000000e7882 */ /* 0x000fe40000000000 */
[----:B------:R-:W-:Y:S01]  /*7e90*/  UMOV UR5, 0x300 ;  /* 0x0000030000057882 */ /* 0x000fe20000000000 */
[----:B------:R-:W-:-:S05]  /*7ea0*/  UMOV UR15, 0x14f00000 ;  /* 0x14f00000000f7882 */ /* 0x000fca0000000000 */
[----:B------:R1:W-:Y:S01]  /*7eb0*/  UBLKRED.G.S.ADD.F32.RN [UR6], [UR13], UR5, desc[UR14] ;  /* 0x00000e060d0073bb */ /* 0x0003e200080a1405 */
[----:B------:R0:W-:Y:S01]  /*7ec0*/  UTMACMDFLUSH ;  /* 0x00000000000079b7 */ /* 0x0001e20000000000 */
[----:B-1----:R-:W-:-:S04]  /*7ed0*/  DEPBAR.LE SB0, 0x1 ;  /* 0x000080400000791a */ /* 0x002fc80000000000 */
.L_x_683:
[----:B------:R-:W-:Y:S05]  /*7ee0*/  BSYNC B0 ;  /* 0x0000000000007941 */ /* 0x000fea0003800000 */
.L_x_682:
[----:B------:R-:W-:Y:S06]  /*7ef0*/  BAR.ARV 0xa, 0xa0 ;  /* 0x0282800000007b1d */ /* 0x000fec0000002000 */
[----:B------:R-:W-:Y:S04]  /*7f00*/  BSSY B0, `(.L_x_684) ;  /* 0x0000003000007945 */ /* 0x000fe80003800000 */
[----:B------:R-:W-:Y:S05]  /*7f10*/  @!P0 BRA `(.L_x_685) ;  /* 0x0000000000048947 */ /* 0x000fea0003800000 */
[----:B------:R-:W-:-:S04]  /*7f20*/  DEPBAR.LE SB0, 0x0 ;  /* 0x000080000000791a */ /* 0x000fc80000000000 */
.L_x_685:
[----:B------:R-:W-:Y:S05]  /*7f30*/  BSYNC B0 ;  /* 0x0000000000007941 */ /* 0x000fea0003800000 */
.L_x_684:
        /* <DEDUP_REMOVED lines=19> */
.L_x_645:
        /* <DEDUP_REMOVED lines=13> */
.L_x_686:
        /* <DEDUP_REMOVED lines=14> */
.L_x_688:
[----:B------:R-:W-:-:S05]  /*8220*/  ULDC UR4, c[0x0][0x8bc] ;  /* 0x00022f0000047ab9 */ /* 0x000fca0000000800 */
.L_x_687:
        /* <DEDUP_REMOVED lines=56> */
.L_x_690:
        /* <DEDUP_REMOVED lines=63> */
.L_x_729:
        /* <DEDUP_REMOVED lines=13> */
.L_x_693:
        /* <DEDUP_REMOVED lines=125> */
.L_x_704:
[----:B------:R-:W-:-:S04]  /*9240*/  SHF.L.U32 R21, R9, 0x1f, RZ ;  /* 0x0000001f09157819 */ /* 0x000fc800000006ff */
[----:B-1----:R-:W1:Y:S02]  /*9250*/  SYNCS.PHASECHK.TRANS64.TRYWAIT P1, [R0+URZ+0x26840], R21 ;  /* 0x02684015000075a7 */ /* 0x002e64000802017f */
[----:B-12---:R-:W-:Y:S05]  /*9260*/  @!P1 BRA `(.L_x_696) ;  /* 0x0000001800a89947 */ /* 0x006fea0003800000 */
.L_x_730:
[----:B------:R-:W-:Y:S05]  /*9270*/  @P0 BRA `(.L_x_697) ;  /* 0x0000000000140947 */ /* 0x000fea0003800000 */
[----:B------:R-:W-:Y:S01]  /*9280*/  ISETP.NE.AND P1, PT, R16, RZ, PT ;  /* 0x000000ff1000720c */ /* 0x000fe20003f25270 */
[----:B------:R-:W-:-:S04]  /*9290*/  IMAD.MOV.U32 R3, RZ, RZ, 0x3100 ;  /* 0x00003100ff037424 */ /* 0x000fc800078e00ff */
[----:B------:R2:W-:Y:S08]  /*92a0*/  SYNCS.ARRIVE.TRANS64 RZ, [R0+URZ+0x26830], R3 ;  /* 0x0268300300ff79a7 */ /* 0x0005f0000800003f */
[----:B------:R-:W-:Y:S05]  /*92b0*/  @!P1 BRA `(.L_x_697) ;  /* 0x0000000000049947 */ /* 0x000fea0003800000 */
[----:B------:R-:W-:Y:S01]  /*92c0*/  BPT.TRAP 0x1 ;  /* 0x000000040000795c */ /* 0x000fe20000300000 */
.L_x_697:
        /* <DEDUP_REMOVED lines=43> */
.L_x_731:
[----:B------:R-:W-:Y:S05]  /*9580*/  @P0 BRA `(.L_x_699) ;  /* 0x0000000000140947 */ /* 0x000fea0003800000 */
[----:B------:R-:W-:Y:S01]  /*9590*/  ISETP.NE.AND P1, PT, R16, RZ, PT ;  /* 0x000000ff1000720c */ /* 0x000fe20003f25270 */
[----:B------:R-:W-:-:S04]  /*95a0*/  IMAD.MOV.U32 R3, RZ, RZ, 0x3100 ;  /* 0x00003100ff037424 */ /* 0x000fc800078e00ff */
[----:B------:R3:W-:Y:S08]  /*95b0*/  SYNCS.ARRIVE.TRANS64 RZ, [R0+URZ+0x26818], R3 ;  /* 0x0268180300ff79a7 */ /* 0x0007f0000800003f */
[----:B------:R-:W-:Y:S05]  /*95c0*/  @!P1 BRA `(.L_x_699) ;  /* 0x0000000000049947 */ /* 0x000fea0003800000 */
[----:B------:R-:W-:Y:S01]  /*95d0*/  BPT.TRAP 0x1 ;  /* 0x000000040000795c */ /* 0x000fe20000300000 */
.L_x_699:
        /* <DEDUP_REMOVED lines=36> */
.L_x_732:
        /* <DEDUP_REMOVED lines=9> */
.L_x_701:
        /* <DEDUP_REMOVED lines=38> */
.L_x_734:
[----:B------:R-:W-:Y:S05]  /*9b10*/  @P0 BRA `(.L_x_703) ;  /* 0x0000000000140947 */ /* 0x000fea0003800000 */
[----:B------:R-:W-:Y:S01]  /*9b20*/  ISETP.NE.AND P1, PT, R16, RZ, PT ;  /* 0x000000ff1000720c */ /* 0x000fe20003f25270 */
[----:B-1----:R-:W-:-:S04]  /*9b30*/  IMAD.MOV.U32 R5, RZ, RZ, 0x3100 ;  /* 0x00003100ff057424 */ /* 0x002fc800078e00ff */
[----:B------:R2:W-:Y:S08]  /*9b40*/  SYNCS.ARRIVE.TRANS64 RZ, [R0+URZ+0x26810], R5 ;  /* 0x0268100500ff79a7 */ /* 0x0005f0000800003f */
[----:B------:R-:W-:Y:S05]  /*9b50*/  @!P1 BRA `(.L_x_703) ;  /* 0x0000000000049947 */ /* 0x000fea0003800000 */
[----:B------:R-:W-:Y:S01]  /*9b60*/  BPT.TRAP 0x1 ;  /* 0x000000040000795c */ /* 0x000fe20000300000 */
.L_x_703:
        /* <DEDUP_REMOVED lines=37> */
.L_x_695:
[----:B------:R-:W-:-:S13]  /*9dc0*/  ISETP.NE.AND P1, PT, R13, RZ, PT ;  /* 0x000000ff0d00720c */ /* 0x000fda0003f25270 */
[----:B------:R-:W-:Y:S05]  /*9dd0*/  @!P1 BRA `(.L_x_694) ;  /* 0x0000000400689947 */ /* 0x000fea0003800000 */
[----:B------:R-:W-:-:S04]  /*9de0*/  SHF.L.U32 R7, R9, 0x1f, RZ ;  /* 0x0000001f09077819 */ /* 0x000fc800000006ff */
[----:B------:R-:W1:Y:S02]  /*9df0*/  SYNCS.PHASECHK.TRANS64.TRYWAIT P1, [R0+URZ+0x26840], R7 ;  /* 0x02684007000075a7 */ /* 0x000e64000802017f */
[----:B-1----:R-:W-:Y:S05]  /*9e00*/  @!P1 BRA `(.L_x_705) ;  /* 0x0000001000149947 */ /* 0x002fea0003800000 */
.L_x_735:
[----:B------:R-:W-:Y:S05]  /*9e10*/  @P0 BRA `(.L_x_706) ;  /* 0x0000000000140947 */ /* 0x000fea0003800000 */
[----:B------:R-:W-:Y:S01]  /*9e20*/  ISETP.NE.AND P1, PT, R16, RZ, PT ;  /* 0x000000ff1000720c */ /* 0x000fe20003f25270 */
[----:B------:R-:W-:-:S04]  /*9e30*/  IMAD.MOV.U32 R5, RZ, RZ, 0x3100 ;  /* 0x00003100ff057424 */ /* 0x000fc800078e00ff */
[----:B------:R2:W-:Y:S08]  /*9e40*/  SYNCS.ARRIVE.TRANS64 RZ, [R0+URZ+0x26830], R5 ;  /* 0x0268300500ff79a7 */ /* 0x0005f0000800003f */
[----:B------:R-:W-:Y:S05]  /*9e50*/  @!P1 BRA `(.L_x_706) ;  /* 0x0000000000049947 */ /* 0x000fea0003800000 */
[----:B------:R-:W-:Y:S01]  /*9e60*/  BPT.TRAP 0x1 ;  /* 0x000000040000795c */ /* 0x000fe20000300000 */
.L_x_706:
        /* <DEDUP_REMOVED lines=41> */
.L_x_736:
[----:B------:R-:W-:Y:S05]  /*a100*/  @P0 BRA `(.L_x_708) ;  /* 0x0000000000140947 */ /* 0x000fea0003800000 */
[----:B------:R-:W-:Y:S01]  /*a110*/  ISETP.NE.AND P0, PT, R16, RZ, PT ;  /* 0x000000ff1000720c */ /* 0x000fe20003f05270 */
[----:B------:R-:W-:-:S04]  /*a120*/  IMAD.MOV.U32 R5, RZ, RZ, 0x3100 ;  /* 0x00003100ff057424 */ /* 0x000fc800078e00ff */
[----:B------:R3:W-:Y:S08]  /*a130*/  SYNCS.ARRIVE.TRANS64 RZ, [R0+URZ+0x26818], R5 ;  /* 0x0268180500ff79a7 */ /* 0x0007f0000800003f */
[----:B------:R-:W-:Y:S05]  /*a140*/  @!P0 BRA `(.L_x_708) ;  /* 0x0000000000048947 */ /* 0x000fea0003800000 */
[----:B------:R-:W-:Y:S01]  /*a150*/  BPT.TRAP 0x1 ;  /* 0x000000040000795c */ /* 0x000fe20000300000 */
.L_x_708:
        /* <DEDUP_REMOVED lines=34> */
.L_x_694:
[----:B------:R-:W3:Y:S01]  /*a380*/  S2R R2, SR_TID.X ;  /* 0x0000000000027919 */ /* 0x000ee20000002100 */
[----:B------:R-:W-:Y:S01]  /*a390*/  IMAD R3, R12, 0x8, R0 ;  /* 0x000000080c037824 */ /* 0x000fe200078e0200 */
[----:B---3--:R-:W-:Y:S02]  /*a3a0*/  LOP3.LUT R4, R2, 0x7f, RZ, 0xc0, !PT ;  /* 0x0000007f02047812 */ /* 0x008fe400078ec0ff */
[----:B------:R-:W-:Y:S02]  /*a3b0*/  SHF.L.U32 R2, R9, 0x1f, RZ ;  /* 0x0000001f09027819 */ /* 0x000fe400000006ff */
[----:B------:R-:W-:Y:S02]  /*a3c0*/  ISETP.NE.AND P1, PT, R4, RZ, PT ;  /* 0x000000ff0400720c */ /* 0x000fe40003f25270 */
[----:B------:R-:W3:Y:S02]  /*a3d0*/  SYNCS.PHASECHK.TRANS64.TRYWAIT P0, [R3+URZ+0x26840], R2 ;  /* 0x02684002030075a7 */ /* 0x000ee4000800017f */
[----:B---3--:R-:W-:Y:S09]  /*a3e0*/  @!P0 BRA `(.L_x_709) ;  /* 0x0000000800c48947 */ /* 0x008ff20003800000 */
.L_x_737:
[----:B------:R-:W-:Y:S05]  /*a3f0*/  @P1 BRA `(.L_x_710) ;  /* 0x0000000000181947 */ /* 0x000fea0003800000 */
[----:B------:R-:W4:Y:S01]  /*a400*/  S2R R4, SR_TID.X ;  /* 0x0000000000047919 */ /* 0x000f220000002100 */
[----:B---3--:R-:W-:-:S04]  /*a410*/  IMAD.MOV.U32 R2, RZ, RZ, 0x3100 ;  /* 0x00003100ff027424 */ /* 0x008fc800078e00ff */
[----:B------:R3:W-:Y:S01]  /*a420*/  SYNCS.ARRIVE.TRANS64 RZ, [R3+URZ+0x26830], R2 ;  /* 0x0268300203ff79a7 */ /* 0x0007e2000800003f */
[----:B----4-:R-:W-:-:S13]  /*a430*/  LOP3.LUT P0, RZ, R4, 0x1f, RZ, 0xc0, !PT ;  /* 0x0000001f04ff7812 */ /* 0x010fda000780c0ff */
[----:B---3--:R-:W-:Y:S05]  /*a440*/  @!P0 BRA `(.L_x_710) ;  /* 0x0000000000048947 */ /* 0x008fea0003800000 */
[----:B------:R-:W-:Y:S01]  /*a450*/  BPT.TRAP 0x1 ;  /* 0x000000040000795c */ /* 0x000fe20000300000 */
.L_x_710:
        /* <DEDUP_REMOVED lines=48> */
.L_x_691:
[----:B------:R-:W-:Y:S05]  /*a760*/  BSYNC B0 ;  /* 0x0000000000007941 */ /* 0x000fea0003800000 */
.L_x_689:
[----:B------:R-:W-:-:S03]  /*a770*/  UMOV UR8, 0xffffffff ;  /* 0xffffffff00087882 */ /* 0x000fc60000000000 */
[----:B------:R-:W-:Y:S05]  /*a780*/  BRA.DIV UR8, `(.L_x_711) ;  /* 0x0000000608f07947 */ /* 0x000fea000b800000 */
[----:B------:R-:W-:-:S13]  /*a790*/  ELECT P0, URZ, PT ;  /* 0x00000000003f782f */ /* 0x000fda0003800000 */
.L_x_740:
[----:B------:R-:W-:Y:S05]  /*a7a0*/  @!P0 BRA `(.L_x_605) ;  /* 0x0000000000848947 */ /* 0x000fea0003800000 */
[----:B------:R-:W-:-:S06]  /*a7b0*/  ULOP3.LUT UR8, UR38, 0x2, URZ, 0xfc, !UPT ;  /* 0x0000000226087892 */ /* 0x000fcc000f8efc3f */
[----:B------:R-:W-:-:S05]  /*a7c0*/  IMAD.U32 R2, RZ, RZ, UR8 ;  /* 0x00000008ff027e24 */ /* 0x000fca000f8e00ff */
[----:B------:R-:W-:-:S13]  /*a7d0*/  ISETP.NE.AND P2, PT, R2, 0x3, PT ;  /* 0x000000030200780c */ /* 0x000fda0003f45270 */
[----:B------:R-:W-:Y:S05]  /*a7e0*/  @!P2 BRA `(.L_x_712) ;  /* 0x000000000004a947 */ /* 0x000fea0003800000 */
[----:B--2---:R-:W-:Y:S01]  /*a7f0*/  BPT.TRAP 0x1 ;  /* 0x000000040000795c */ /* 0x004fe20000300000 */
.L_x_712:
        /* <DEDUP_REMOVED lines=15> */
.L_x_741:
[----:B------:R-:W3:Y:S02]  /*a8f0*/  SYNCS.PHASECHK.TRANS64.TRYWAIT P0, [R3+URZ], R2 ;  /* 0x00000002030075a7 */ /* 0x000ee4000800017f */
[----:B---3--:R-:W-:Y:S05]  /*a900*/  @!P0 BRA `(.L_x_714) ;  /* 0x0000000400c88947 */ /* 0x008fea0003800000 */
.L_x_742:
[----:B------:R-:W-:Y:S05]  /*a910*/  @!P2 BRA `(.L_x_715) ;  /* 0x000000000004a947 */ /* 0x000fea0003800000 */
[----:B--2---:R-:W-:Y:S01]  /*a920*/  BPT.TRAP 0x1 ;  /* 0x000000040000795c */ /* 0x004fe20000300000 */
.L_x_715:
[----:B---3--:R-:W-:-:S04]  /*a930*/  VIADD R3, R7, 0x26840 ;  /* 0x0002684007037836 */ /* 0x008fc80000000000 */
[----:B------:R-:W-:-:S04]  /*a940*/  IMAD R0, R0, 0x8, R3 ;  /* 0x0000000800007824 */ /* 0x000fc800078e0203 */
[----:B------:R-:W3:Y:S02]  /*a950*/  SYNCS.PHASECHK.TRANS64.TRYWAIT P0, [R0+URZ], R5 ;  /* 0x00000005000075a7 */ /* 0x000ee4000800017f */
[----:B---3--:R-:W-:Y:S05]  /*a960*/  @!P0 BRA `(.L_x_716) ;  /* 0x0000000400c48947 */ /* 0x008fea0003800000 */
.L_x_743:
[----:B------:R-:W-:-:S07]  /*a970*/  IMAD R3, R4, 0x8, R3 ;  /* 0x0000000804037824 */ /* 0x000fce00078e0203 */
.L_x_717:
[----:B----4-:R4:W1:Y:S02]  /*a980*/  SYNCS.PHASECHK.TRANS64.TRYWAIT P0, [R3+URZ], R2 ;  /* 0x00000002030075a7 */ /* 0x010864000800017f */
[----:B-1----:R-:W-:Y:S05]  /*a990*/  @!P0 NANOSLEEP.SYNCS 0x989680 ;  /* 0x009896800000895d */ /* 0x002fea0003900000 */
[----:B------:R-:W1:Y:S02]  /*a9a0*/  @!P0 SYNCS.PHASECHK.TRANS64 P0, [R3+URZ], R2 ;  /* 0x00000002030085a7 */ /* 0x000e64000800007f */
[----:B-1----:R-:W-:Y:S05]  /*a9b0*/  @!P0 BRA `(.L_x_717) ;  /* 0xfffffffc00f08947 */ /* 0x002fea000383ffff */
.L_x_605:
[----:B--2---:R-:W-:Y:S05]  /*a9c0*/  BSYNC B6 ;  /* 0x0000000000067941 */ /* 0x004fea0003800000 */
.L_x_599:
[----:B------:R-:W-:Y:S05]  /*a9d0*/  EXIT ;  /* 0x000000000000794d */ /* 0x000fea0003800000 */
.L_x_615:
[----:B------:R-:W-:Y:S02]  /*a9e0*/  IMAD.MOV.U32 R13, RZ, RZ, R16 ;  /* 0x000000ffff0d7224 */ /* 0x000fe400078e0010 */
[----:B------:R-:W-:Y:S02]  /*a9f0*/  IMAD.MOV.U32 R12, RZ, RZ, RZ ;  /* 0x000000ffff0c7224 */ /* 0x000fe400078e00ff */
[----:B------:R-:W-:Y:S02]  /*aa00*/  IMAD.MOV.U32 R11, RZ, RZ, 0x1f ;  /* 0x0000001fff0b7424 */ /* 0x000fe400078e00ff */
[----:B------:R-:W-:-:S07]  /*aa10*/  IMAD.MOV.U32 R15, RZ, RZ, -0x1 ;  /* 0xffffffffff0f7424 */ /* 0x000fce00078e00ff */
[----:B-1---5:R-:W-:Y:S05]  /*aa20*/  WARPSYNC.COLLECTIVE R15, `(.L_x_718) ;  /* 0x000000000f087348 */ /* 0x022fea0003c00000 */
[----:B------:R2:W3:Y:S02]  /*aa30*/  SHFL.IDX P6, R14, R13, R12, R11 ;  /* 0x0000000c0d0e7389 */ /* 0x0004e400000c000b */
[----:B-123-5:R-:W-:Y:S01]  /*aa40*/  ENDCOLLECTIVE ;  /* 0x000000000000791b */ /* 0x02efe20003800000 */
.L_x_718:
[----:B------:R-:W-:Y:S05]  /*aa50*/  BRA `(.L_x_719) ;  /* 0xffffff6800447947 */ /* 0x000fea000383ffff */
.L_x_617:
[----:B-1----:R1:W3:Y:S02]  /*aa60*/  SYNCS.PHASECHK.TRANS64.TRYWAIT P0, [R18+URZ+0x26800], R5 ;  /* 0x02680005120075a7 */ /* 0x0022e4000800017f */
[----:B---3--:R-:W-:Y:S05]  /*aa70*/  @!P0 NANOSLEEP.SYNCS 0x989680 ;  /* 0x009896800000895d */ /* 0x008fea0003900000 */
[----:B------:R-:W3:Y:S02]  /*aa80*/  @!P0 SYNCS.PHASECHK.TRANS64 P0, [R18+URZ+0x26800], R5 ;  /* 0x02680005120085a7 */ /* 0x000ee4000800007f */
[----:B---3--:R-:W-:Y:S05]  /*aa90*/  @!P0 BRA `(.L_x_617) ;  /* 0xfffffffc00f08947 */ /* 0x008fea000383ffff */
[----:B------:R-:W-:Y:S05]  /*aaa0*/  BRA `(.L_x_616) ;  /* 0xffffff6800687947 */ /* 0x000fea000383ffff */
.L_x_622:
[----:B--2---:R-:W-:-:S04]  /*aab0*/  IMAD.U32 R5, RZ, RZ, UR10 ;  /* 0x0000000aff057e24 */ /* 0x004fc8000f8e00ff */
[----:B------:R2:W3:Y:S03]  /*aac0*/  SYNCS.PHASECHK.TRANS64.TRYWAIT P1, [R5+URZ+0x26810], R16 ;  /* 0x02681010050075a7 */ /* 0x0004e6000802017f */
[----:B---3--:R-:W-:Y:S05]  /*aad0*/  @!P1 NANOSLEEP.SYNCS 0x989680 ;  /* 0x009896800000995d */ /* 0x008fea0003900000 */
[----:B------:R-:W3:Y:S02]  /*aae0*/  @!P1 SYNCS.PHASECHK.TRANS64 P1, [R5+URZ+0x26810], R16 ;  /* 0x02681010050095a7 */ /* 0x000ee4000802007f */
[----:B---3--:R-:W-:Y:S05]  /*aaf0*/  @!P1 BRA `(.L_x_622) ;  /* 0xfffffffc00ec9947 */ /* 0x008fea000383ffff */
[----:B------:R-:W-:Y:S05]  /*ab00*/  BRA `(.L_x_621) ;  /* 0xffffff7000cc7947 */ /* 0x000fea000383ffff */
.L_x_626:
[----:B------:R-:W-:-:S04]  /*ab10*/  IMAD.U32 R121, RZ, RZ, UR10 ;  /* 0x0000000aff797e24 */ /* 0x000fc8000f8e00ff */
[----:B------:R1:W1:Y:S03]  /*ab20*/  SYNCS.PHASECHK.TRANS64.TRYWAIT P1, [R121+URZ+0x26830], R16 ;  /* 0x02683010790075a7 */ /* 0x000266000802017f */
[----:B-1----:R-:W-:Y:S05]  /*ab30*/  @!P1 NANOSLEEP.SYNCS 0x989680 ;  /* 0x009896800000995d */ /* 0x002fea0003900000 */
[----:B------:R-:W1:Y:S02]  /*ab40*/  @!P1 SYNCS.PHASECHK.TRANS64 P1, [R121+URZ+0x26830], R16 ;  /* 0x02683010790095a7 */ /* 0x000e64000802007f */
[----:B-1----:R-:W-:Y:S05]  /*ab50*/  @!P1 BRA `(.L_x_626) ;  /* 0xfffffffc00ec9947 */ /* 0x002fea000383ffff */
[----:B------:R-:W-:Y:S05]  /*ab60*/  BRA `(.L_x_625) ;  /* 0xffffff7400d87947 */ /* 0x000fea000383ffff */
.L_x_654:
[----:B------:R-:W-:Y:S01]  /*ab70*/  BSSY B0, `(.L_x_720) ;  /* 0x0000005000007945 */ /* 0x000fe20003800000 */
[----:B------:R-:W-:-:S07]  /*ab80*/  IMAD.MOV.U32 R15, RZ, RZ, -0x1 ;  /* 0xffffffffff0f7424 */ /* 0x000fce00078e00ff */
[----:B------:R-:W-:Y:S05]  /*ab90*/  WARPSYNC.COLLECTIVE R15, `(.L_x_721) ;  /* 0x000000000f087348 */ /* 0x000fea0003c00000 */
[----:B------:R-:W-:Y:S01]  /*aba0*/  NOP ;  /* 0x0000000000007918 */ /* 0x000fe20000000000 */
[----:B------:R-:W-:Y:S01]  /*abb0*/  ENDCOLLECTIVE ;  /* 0x000000000000791b */ /* 0x000fe20003800000 */
.L_x_721:
[----:B------:R-:W-:Y:S05]  /*abc0*/  BSYNC B0 ;  /* 0x0000000000007941 */ /* 0x000fea0003800000 */
.L_x_720:
[----:B------:R-:W-:Y:S05]  /*abd0*/  BRA `(.L_x_722) ;  /* 0xffffffc400a87947 */ /* 0x000fea000383ffff */
.L_x_666:
[----:B------:R-:W-:Y:S01]  /*abe0*/  BSSY B0, `(.L_x_723) ;  /* 0x0000005000007945 */ /* 0x000fe20003800000 */
[----:B------:R-:W-:-:S07]  /*abf0*/  IMAD.MOV.U32 R15, RZ, RZ, -0x1 ;  /* 0xffffffffff0f7424 */ /* 0x000fce00078e00ff */
[----:B------:R-:W-:Y:S05]  /*ac00*/  WARPSYNC.COLLECTIVE R15, `(.L_x_724) ;  /* 0x000000000f087348 */ /* 0x000fea0003c00000 */
[----:B------:R-:W-:Y:S01]  /*ac10*/  NOP ;  /* 0x0000000000007918 */ /* 0x000fe20000000000 */
[----:B------:R-:W-:Y:S01]  /*ac20*/  ENDCOLLECTIVE ;  /* 0x000000000000791b */ /* 0x000fe20003800000 */
.L_x_724:
[----:B------:R-:W-:Y:S05]  /*ac30*/  BSYNC B0 ;  /* 0x0000000000007941 */ /* 0x000fea0003800000 */
.L_x_723:
[----:B------:R-:W-:Y:S05]  /*ac40*/  BRA `(.L_x_725) ;  /* 0xffffffc800c07947 */ /* 0x000fea000383ffff */
.L_x_679:
[----:B------:R-:W-:Y:S01]  /*ac50*/  BSSY B0, `(.L_x_726) ;  /* 0x0000005000007945 */ /* 0x000fe20003800000 */
[----:B------:R-:W-:-:S07]  /*ac60*/  IMAD.MOV.U32 R15, RZ, RZ, -0x1 ;  /* 0xffffffffff0f7424 */ /* 0x000fce00078e00ff */
[----:B------:R-:W-:Y:S05]  /*ac70*/  WARPSYNC.COLLECTIVE R15, `(.L_x_727) ;  /* 0x000000000f087348 */ /* 0x000fea0003c00000 */
[----:B------:R-:W-:Y:S01]  /*ac80*/  NOP ;  /* 0x0000000000007918 */ /* 0x000fe20000000000 */
[----:B------:R-:W-:Y:S01]  /*ac90*/  ENDCOLLECTIVE ;  /* 0x000000000000791b */ /* 0x000fe20003800000 */
.L_x_727:
[----:B------:R-:W-:Y:S05]  /*aca0*/  BSYNC B0 ;  /* 0x0000000000007941 */ /* 0x000fea0003800000 */
.L_x_726:
[----:B------:R-:W-:Y:S05]  /*acb0*/  BRA `(.L_x_728) ;  /* 0xffffffcc00dc7947 */ /* 0x000fea000383ffff */
.L_x_692:
[----:B-1----:R1:W2:Y:S02]  /*acc0*/  SYNCS.PHASECHK.TRANS64.TRYWAIT P0, [R0+URZ+0x26820], R3 ;  /* 0x02682003000075a7 */ /* 0x0022a4000800017f */
[----:B--2---:R-:W-:Y:S05]  /*acd0*/  @!P0 NANOSLEEP.SYNCS 0x989680 ;  /* 0x009896800000895d */ /* 0x004fea0003900000 */
[----:B------:R-:W2:Y:S02]  /*ace0*/  @!P0 SYNCS.PHASECHK.TRANS64 P0, [R0+URZ+0x26820], R3 ;  /* 0x02682003000085a7 */ /* 0x000ea4000800007f */
[----:B--2---:R-:W-:Y:S05]  /*acf0*/  @!P0 BRA `(.L_x_692) ;  /* 0xfffffffc00f08947 */ /* 0x004fea000383ffff */
[----:B------:R-:W-:Y:S05]  /*ad00*/  BRA `(.L_x_729) ;  /* 0xffffffdc00247947 */ /* 0x000fea000383ffff */
.L_x_696:
[----:B-1----:R1:W2:Y:S02]  /*ad10*/  SYNCS.PHASECHK.TRANS64.TRYWAIT P1, [R0+URZ+0x26840], R21 ;  /* 0x02684015000075a7 */ /* 0x0022a4000802017f */
[----:B--2---:R-:W-:Y:S05]  /*ad20*/  @!P1 NANOSLEEP.SYNCS 0x989680 ;  /* 0x009896800000995d */ /* 0x004fea0003900000 */
[----:B------:R-:W2:Y:S02]  /*ad30*/  @!P1 SYNCS.PHASECHK.TRANS64 P1, [R0+URZ+0x26840], R21 ;  /* 0x02684015000095a7 */ /* 0x000ea4000802007f */
[----:B--2---:R-:W-:Y:S05]  /*ad40*/  @!P1 BRA `(.L_x_696) ;  /* 0xfffffffc00f09947 */ /* 0x004fea000383ffff */
[----:B------:R-:W-:Y:S05]  /*ad50*/  BRA `(.L_x_730) ;  /* 0xffffffe400447947 */ /* 0x000fea000383ffff */
.L_x_698:
[----:B--2---:R2:W3:Y:S02]  /*ad60*/  SYNCS.PHASECHK.TRANS64.TRYWAIT P1, [R0+URZ+0x26828], R21 ;  /* 0x02682815000075a7 */ /* 0x0044e4000802017f */
[----:B---3--:R-:W-:Y:S05]  /*ad70*/  @!P1 NANOSLEEP.SYNCS 0x989680 ;  /* 0x009896800000995d */ /* 0x008fea0003900000 */
[----:B------:R-:W3:Y:S02]  /*ad80*/  @!P1 SYNCS.PHASECHK.TRANS64 P1, [R0+URZ+0x26828], R21 ;  /* 0x02682815000095a7 */ /* 0x000ee4000802007f */
[----:B---3--:R-:W-:Y:S05]  /*ad90*/  @!P1 BRA `(.L_x_698) ;  /* 0xfffffffc00f09947 */ /* 0x008fea000383ffff */
[----:B------:R-:W-:Y:S05]  /*ada0*/  BRA `(.L_x_731) ;  /* 0xffffffe400f47947 */ /* 0x000fea000383ffff */
.L_x_700:
[----:B---3--:R3:W4:Y:S02]  /*adb0*/  SYNCS.PHASECHK.TRANS64.TRYWAIT P1, [R0+URZ+0x26848], R21 ;  /* 0x02684815000075a7 */ /* 0x008724000802017f */
[----:B----4-:R-:W-:Y:S05]  /*adc0*/  @!P1 NANOSLEEP.SYNCS 0x989680 ;  /* 0x009896800000995d */ /* 0x010fea0003900000 */
[----:B------:R-:W4:Y:S02]  /*add0*/  @!P1 SYNCS.PHASECHK.TRANS64 P1, [R0+URZ+0x26848], R21 ;  /* 0x02684815000095a7 */ /* 0x000f24000802007f */
[----:B----4-:R-:W-:Y:S05]  /*ade0*/  @!P1 BRA `(.L_x_700) ;  /* 0xfffffffc00f09947 */ /* 0x010fea000383ffff */
[----:B------:R-:W-:Y:S05]  /*adf0*/  BRA `(.L_x_732) ;  /* 0xffffffe800887947 */ /* 0x000fea000383ffff */
.L_x_702:
[----:B------:R-:W-:-:S07]  /*ae00*/  SHF.L.U32 R5, R9, 0x1f, RZ ;  /* 0x0000001f09057819 */ /* 0x000fce00000006ff */
.L_x_733:
[----:B-1----:R1:W2:Y:S02]  /*ae10*/  SYNCS.PHASECHK.TRANS64.TRYWAIT P1, [R0+URZ+0x26820], R5 ;  /* 0x02682005000075a7 */ /* 0x0022a4000802017f */
[----:B--2---:R-:W-:Y:S05]  /*ae20*/  @!P1 NANOSLEEP.SYNCS 0x989680 ;  /* 0x009896800000995d */ /* 0x004fea0003900000 */
[----:B------:R-:W2:Y:S02]  /*ae30*/  @!P1 SYNCS.PHASECHK.TRANS64 P1, [R0+URZ+0x26820], R5 ;  /* 0x02682005000095a7 */ /* 0x000ea4000802007f */
[----:B--2---:R-:W-:Y:S05]  /*ae40*/  @!P1 BRA `(.L_x_733) ;  /* 0xfffffffc00f09947 */ /* 0x004fea000383ffff */
[----:B------:R-:W-:Y:S05]  /*ae50*/  BRA `(.L_x_734) ;  /* 0xffffffec002c7947 */ /* 0x000fea000383ffff */
.L_x_705:
[----:B-1----:R1:W2:Y:S02]  /*ae60*/  SYNCS.PHASECHK.TRANS64.TRYWAIT P1, [R0+URZ+0x26840], R7 ;  /* 0x02684007000075a7 */ /* 0x0022a4000802017f */
[----:B--2---:R-:W-:Y:S05]  /*ae70*/  @!P1 NANOSLEEP.SYNCS 0x989680 ;  /* 0x009896800000995d */ /* 0x004fea0003900000 */
[----:B------:R-:W2:Y:S02]  /*ae80*/  @!P1 SYNCS.PHASECHK.TRANS64 P1, [R0+URZ+0x26840], R7 ;  /* 0x02684007000095a7 */ /* 0x000ea4000802007f */
[----:B--2---:R-:W-:Y:S05]  /*ae90*/  @!P1 BRA `(.L_x_705) ;  /* 0xfffffffc00f09947 */ /* 0x004fea000383ffff */
[----:B------:R-:W-:Y:S05]  /*aea0*/  BRA `(.L_x_735) ;  /* 0xffffffec00d87947 */ /* 0x000fea000383ffff */
.L_x_707:
[----:B--2---:R2:W3:Y:S02]  /*aeb0*/  SYNCS.PHASECHK.TRANS64.TRYWAIT P1, [R0+URZ+0x26828], R7 ;  /* 0x02682807000075a7 */ /* 0x0044e4000802017f */
[----:B---3--:R-:W-:Y:S05]  /*aec0*/  @!P1 NANOSLEEP.SYNCS 0x989680 ;  /* 0x009896800000995d */ /* 0x008fea0003900000 */
[----:B------:R-:W3:Y:S02]  /*aed0*/  @!P1 SYNCS.PHASECHK.TRANS64 P1, [R0+URZ+0x26828], R7 ;  /* 0x02682807000095a7 */ /* 0x000ee4000802007f */
[----:B---3--:R-:W-:Y:S05]  /*aee0*/  @!P1 BRA `(.L_x_707) ;  /* 0xfffffffc00f09947 */ /* 0x008fea000383ffff */
[----:B------:R-:W-:Y:S05]  /*aef0*/  BRA `(.L_x_736) ;  /* 0xfffffff000807947 */ /* 0x000fea000383ffff */
.L_x_709:
[----:B---3--:R3:W4:Y:S02]  /*af00*/  SYNCS.PHASECHK.TRANS64.TRYWAIT P0, [R3+URZ+0x26840], R2 ;  /* 0x02684002030075a7 */ /* 0x008724000800017f */
[----:B----4-:R-:W-:Y:S05]  /*af10*/  @!P0 NANOSLEEP.SYNCS 0x989680 ;  /* 0x009896800000895d */ /* 0x010fea0003900000 */
[----:B------:R-:W4:Y:S02]  /*af20*/  @!P0 SYNCS.PHASECHK.TRANS64 P0, [R3+URZ+0x26840], R2 ;  /* 0x02684002030085a7 */ /* 0x000f24000800007f */
[----:B----4-:R-:W-:Y:S05]  /*af30*/  @!P0 BRA `(.L_x_709) ;  /* 0xfffffffc00f08947 */ /* 0x010fea000383ffff */
[----:B------:R-:W-:Y:S05]  /*af40*/  BRA `(.L_x_737) ;  /* 0xfffffff400287947 */ /* 0x000fea000383ffff */
.L_x_711:
[----:B------:R-:W-:Y:S01]  /*af50*/  BSSY B0, `(.L_x_738) ;  /* 0x0000006000007945 */ /* 0x000fe20003800000 */
[----:B------:R-:W-:-:S07]  /*af60*/  IMAD.MOV.U32 R15, RZ, RZ, -0x1 ;  /* 0xffffffffff0f7424 */ /* 0x000fce00078e00ff */
[----:B--2---:R-:W-:Y:S05]  /*af70*/  WARPSYNC.COLLECTIVE R15, `(.L_x_739) ;  /* 0x000000000f0c7348 */ /* 0x004fea0003c00000 */
[----:B------:R-:W-:Y:S02]  /*af80*/  ELECT P6, UR62, PT ;  /* 0x00000000003e782f */ /* 0x000fe400038c0000 */
[----:B------:R-:W-:Y:S01]  /*af90*/  MOV R14, UR62 ;  /* 0x0000003e000e7c02 */ /* 0x000fe20008000f00 */
[----:B--2---:R-:W-:Y:S10]  /*afa0*/  ENDCOLLECTIVE ;  /* 0x000000000000791b */ /* 0x004ff40003800000 */
.L_x_739:
[----:B------:R-:W-:Y:S05]  /*afb0*/  BSYNC B0 ;  /* 0x0000000000007941 */ /* 0x000fea0003800000 */
.L_x_738:
[----:B------:R-:W-:Y:S01]  /*afc0*/  PLOP3.LUT P0, PT, P6, PT, PT, 0x80, 0x0 ;  /* 0x000000000000781c */ /* 0x000fe2000370f070 */
[----:B------:R-:W-:-:S12]  /*afd0*/  BRA `(.L_x_740) ;  /* 0xfffffff400f07947 */ /* 0x000fd8000383ffff */
.L_x_713:
[----:B-1----:R1:W3:Y:S02]  /*afe0*/  SYNCS.PHASECHK.TRANS64.TRYWAIT P0, [R6+URZ], R5 ;  /* 0x00000005060075a7 */ /* 0x0022e4000800017f */
[----:B---3--:R-:W-:Y:S05]  /*aff0*/  @!P0 NANOSLEEP.SYNCS 0x989680 ;  /* 0x009896800000895d */ /* 0x008fea0003900000 */
[----:B------:R-:W3:Y:S02]  /*b000*/  @!P0 SYNCS.PHASECHK.TRANS64 P0, [R6+URZ], R5 ;  /* 0x00000005060085a7 */ /* 0x000ee4000800007f */
[----:B---3--:R-:W-:Y:S05]  /*b010*/  @!P0 BRA `(.L_x_713) ;  /* 0xfffffffc00f08947 */ /* 0x008fea000383ffff */
[----:B------:R-:W-:Y:S05]  /*b020*/  BRA `(.L_x_741) ;  /* 0xfffffff800307947 */ /* 0x000fea000383ffff */
.L_x_714:
[----:B---3--:R3:W4:Y:S02]  /*b030*/  SYNCS.PHASECHK.TRANS64.TRYWAIT P0, [R3+URZ], R2 ;  /* 0x00000002030075a7 */ /* 0x008724000800017f */
[----:B----4-:R-:W-:Y:S05]  /*b040*/  @!P0 NANOSLEEP.SYNCS 0x989680 ;  /* 0x009896800000895d */ /* 0x010fea0003900000 */
[----:B------:R-:W4:Y:S02]  /*b050*/  @!P0 SYNCS.PHASECHK.TRANS64 P0, [R3+URZ], R2 ;  /* 0x00000002030085a7 */ /* 0x000f24000800007f */
[----:B----4-:R-:W-:Y:S05]  /*b060*/  @!P0 BRA `(.L_x_714) ;  /* 0xfffffffc00f08947 */ /* 0x010fea000383ffff */
[----:B------:R-:W-:Y:S05]  /*b070*/  BRA `(.L_x_742) ;  /* 0xfffffff800247947 */ /* 0x000fea000383ffff */
.L_x_716:
[----:B---3--:R3:W4:Y:S02]  /*b080*/  SYNCS.PHASECHK.TRANS64.TRYWAIT P0, [R0+URZ], R5 ;  /* 0x00000005000075a7 */ /* 0x008724000800017f */
[----:B----4-:R-:W-:Y:S05]  /*b090*/  @!P0 NANOSLEEP.SYNCS 0x989680 ;  /* 0x009896800000895d */ /* 0x010fea0003900000 */
[----:B------:R-:W4:Y:S02]  /*b0a0*/  @!P0 SYNCS.PHASECHK.TRANS64 P0, [R0+URZ], R5 ;  /* 0x00000005000085a7 */ /* 0x000f24000800007f */
[----:B----4-:R-:W-:Y:S05]  /*b0b0*/  @!P0 BRA `(.L_x_716) ;  /* 0xfffffffc00f08947 */ /* 0x010fea000383ffff */
[----:B------:R-:W-:Y:S05]  /*b0c0*/  BRA `(.L_x_743) ;  /* 0xfffffff800287947 */ /* 0x000fea000383ffff */
.L_x_744:
        /* <DEDUP_REMOVED lines=11> */
.L_x_3298:


//--------------------- .text._ZN7cutlass13device_kernelIN5flash11enable_sm90INS1_16FlashAttnBwdSm90INS1_25CollectiveMainloopBwdSm90ILi2ELi2ELi2EN4cute5tupleIJNS5_1CILi1EEES8_S8_EEENS6_IJNS7_ILi64EEENS7_ILi128EEENS7_ILi96EEEEEENS_10bfloat16_tEfNS_4arch4Sm90ELb0ELb0ELb1ELb1ELb0ELb1ELb0ELb0ELi2ELi1ELi2ELi1ELb1EEENS1_24CollectiveEpilogueBwdGQAISD_fSG_Li256ELb1ELb0EEENS1_19SingleTileSchedulerILb1ELb0ELb0ELi128EEEEEEEEEvNT_6ParamsE --------------------------
	.section	.text._ZN7cutlass13device_kernelIN5flash11enable_sm90INS1_16FlashAttnBwdSm90INS1_25CollectiveMainloopBwdSm90ILi2ELi2ELi2EN4cute5tupleIJNS5_1CILi1EEES8_S8_EEENS6_IJNS7_ILi64EEENS7_ILi128EEENS7_ILi96EEEEEENS_10bfloat16_tEfNS_4arch4Sm90ELb0ELb0ELb1ELb1ELb0ELb1ELb0ELb0ELi2ELi1ELi2ELi1ELb1EEENS1_24CollectiveEpilogueBwdGQAISD_fSG_Li256ELb1ELb0EEENS1_19SingleTileSchedulerILb1ELb0ELb0ELi128EEEEEEEEEvNT_6ParamsE,"ax",@progbits
	.align	128
.text._ZN7cutlass13device_kernelIN5flash11enable_sm90INS1_16FlashAttnBwdSm90INS1_25CollectiveMainloopBwdSm90ILi2ELi2ELi2EN4cute5tupleIJNS5_1CILi1EEES8_S8_EEENS6_IJNS7_ILi64EEENS7_ILi128EEENS7_ILi96EEEEEENS_10bfloat16_tEfNS_4arch4Sm90ELb0ELb0ELb1ELb1ELb0ELb1ELb0ELb0ELi2ELi1ELi2ELi1ELb1EEENS1_24CollectiveEpilogueBwdGQAISD_fSG_Li256ELb1ELb0EEENS1_19SingleTileSchedulerILb1ELb0ELb0ELi128EEEEEEEEEvNT_6ParamsE:
        .type           _ZN7cutlass13device_kernelIN5flash11enable_sm90INS1_16FlashAttnBwdSm90INS1_25CollectiveMainloopBwdSm90ILi2ELi2ELi2EN4cute5tupleIJNS5_1CILi1EEES8_S8_EEENS6_IJNS7_ILi64EEENS7_ILi128EEENS7_ILi96EEEEEENS_10bfloat16_tEfNS_4arch4Sm90ELb0ELb0ELb1ELb1ELb0ELb1ELb0ELb0ELi2ELi1ELi2ELi1ELb1EEENS1_24CollectiveEpilogueBwdGQAISD_fSG_Li256ELb1ELb0EEENS1_19SingleTileSchedulerILb1ELb0ELb0ELi128EEEEEEEEEvNT_6ParamsE,@function
        .size           _ZN7cutlass13device_kernelIN5flash11enable_sm90INS1_16FlashAttnBwdSm90INS1_25CollectiveMainloopBwdSm90ILi2ELi2ELi2EN4cute5tupleIJNS5_1CILi1EEES8_S8_EEENS6_IJNS7_ILi64EEENS7_ILi128EEENS7_ILi96EEEEEENS_10bfloat16_tEfNS_4arch4Sm90ELb0ELb0ELb1ELb1ELb0ELb1ELb0ELb0ELi2ELi1ELi2ELi1ELb1EEENS1_24CollectiveEpilogueBwdGQAISD_fSG_Li256ELb1ELb0EEENS1_19SingleTileSchedulerILb1ELb0ELb0ELi128EEEEEEEEEvNT_6ParamsE,(.L_x_3299 - _ZN7cutlass13device_kernelIN5flash11enable_sm90INS1_16FlashAttnBwdSm90INS1_25CollectiveMainloopBwdSm90ILi2ELi2ELi2EN4cute5tupleIJNS5_1CILi1EEES8_S8_EEENS6_IJNS7_ILi64EEENS7_ILi128EEENS7_ILi96EEEEEENS_10bfloat16_tEfNS_4arch4Sm90ELb0ELb0ELb1ELb1ELb0ELb1ELb0ELb0ELi2ELi1ELi2ELi1ELb1EEENS1_24CollectiveEpilogueBwdGQAISD_fSG_Li256ELb1ELb0EEENS1_19SingleTileSchedulerILb1ELb0ELb0ELi128EEEEEEEEEvNT_6ParamsE)
        .other          _ZN7cutlass13device_kernelIN5flash11enable_sm90INS1_16FlashAttnBwdSm90INS1_25CollectiveMainloopBwdSm90ILi2ELi2ELi2EN4cute5tupleIJNS5_1CILi1EEES8_S8_EEENS6_IJNS7_ILi64EEENS7_ILi128EEENS7_ILi96EEEEEENS_10bfloat16_tEfNS_4arch4Sm90ELb0ELb0ELb1ELb1ELb0ELb1ELb0ELb0ELi2ELi1ELi2ELi1ELb1EEENS1_24CollectiveEpilogueBwdGQAISD_fSG_Li256ELb1ELb0EEENS1_19SingleTileSchedulerILb1ELb0ELb0ELi128EEEEEEEEEvNT_6ParamsE,@"STO_CUDA_ENTRY STV_DEFAULT"
_ZN7cutlass13device_kernelIN5flash11enable_sm90INS1_16FlashAttnBwdSm90INS1_25CollectiveMainloopBwdSm90ILi2ELi2ELi2EN4cute5tupleIJNS5_1CILi1EEES8_S8_EEENS6_IJNS7_ILi64EEENS7_ILi128EEENS7_ILi96EEEEEENS_10bfloat16_tEfNS_4arch4Sm90ELb0ELb0ELb1ELb1ELb0ELb1ELb0ELb0ELi2ELi1ELi2ELi1ELb1EEENS1_24CollectiveEpilogueBwdGQAISD_fSG_Li256ELb1ELb0EEENS1_19SingleTileSchedulerILb1ELb0ELb0ELi128EEEEEEEEEvNT_6ParamsE:
        /* <DEDUP_REMOVED lines=23> */
.L_x_746:
[----:B------:R-:W-:Y:S05]  /*0170*/  BSYNC B0 ;  /* 0x0000000000007941 */ /* 0x000fea0003800000 */
.L_x_745:
        /* <DEDUP_REMOVED lines=37> */
.L_x_747:
        /* <DEDUP_REMOVED lines=22> */
.L_x_748:
[----:B------:R-:W-:Y:S01]  /*0530*/  PLOP3.LUT P0, PT, PT, PT, UP0, 0x80, 0x0 ;  /* 0x000000000000781c */ /* 0x000fe20003f0f008 */
[----:B------:R-:W-:Y:S01]  /*0540*/  NOP ;  /* 0x0000000000007918 */ /* 0x000fe20000000000 */
[----:B------:R-:W-:Y:S01]  /*0550*/  ULDC.64 UR46, c[0x0][0x208] ;  /* 0x00008200002e7ab9 */ /* 0x000fe20000000a00 */
[----:B------:R-:W-:Y:S01]  /*0560*/  BSSY B6, `(.L_x_749) ;  /* 0x000089a000067945 */ /* 0x000fe20003800000 */
[----:B-12-4-:R-:W-:Y:S09]  /*0570*/  BAR.SYNC.DEFER_BLOCKING 0x0 ;  /* 0x0000000000007b1d */ /* 0x016ff20000010000 */
[----:B------:R-:W-:Y:S05]  /*0580*/  @!P0 BRA `(.L_x_750) ;  /* 0x00000050001c8947 */ /* 0x000fea0003800000 */
.L_x_751:
        /* <DEDUP_REMOVED lines=21> */
.L_x_752:
        /* <DEDUP_REMOVED lines=14> */
.L_x_754:
[----:B------:R-:W-:-:S05]  /*07c0*/  ULDC UR4, c[0x0][0x8c4] ;  /* 0x0002310000047ab9 */ /* 0x000fca0000000800 */
.L_x_753:
        /* <DEDUP_REMOVED lines=21> */
.L_x_756:
        /* <DEDUP_REMOVED lines=14> */
.L_x_757:
        /* <DEDUP_REMOVED lines=10> */
.L_x_758:
        /* <DEDUP_REMOVED lines=11> */
.L_x_759:
        /* <DEDUP_REMOVED lines=35> */
[----:B-1----:R-:W-:Y:S02]  /*0d80*/  CS2R R4, SRZ ;  /* 0x0000000000047805 */ /* 0x002fe4000001ff00 */
        /* <DEDUP_REMOVED lines=35> */
.L_x_762:
        /* <DEDUP_REMOVED lines=15> */
.L_x_761:
        /* <DEDUP_REMOVED lines=22> */
.L_x_764:
        /* <DEDUP_REMOVED lines=15> */
.L_x_763:
[----:B------:R-:W-:Y:S01]  /*1300*/  SHF.R.S32.HI R25, RZ, 0x1f, R22 ;  /* 0x0000001fff197819 */ /* 0x000fe20000011416 */
[----:B------:R-:W-:-:S03]  /*1310*/  UMOV UR4, 0xffffffff ;  /* 0xffffffff00047882 */ /* 0x000fc60000000000 */
[----:B------:R-:W-:-:S04]  /*1320*/  LEA.HI R0, R25, R22, RZ, 0x7 ;  /* 0x0000001619007211 */ /* 0x000fc800078f38ff */
[----:B------:R-:W-:Y:S01]  /*1330*/  SHF.R.S32.HI R16, RZ, 0x7, R0 ;  /* 0x00000007ff107819 */ /* 0x000fe20000011400 */
[----:B------:R-:W-:Y:S06]  /*1340*/  BRA.DIV UR4, `(.L_x_765) ;  /* 0x0000007a04f47947 */ /* 0x000fec000b800000 */
[----:B------:R1:W2:Y:S02]  /*1350*/  SHFL.IDX PT, R14, R16, RZ, 0x1f ;  /* 0x00001fff100e7589 */ /* 0x0002a400000e0000 */
.L_x_842:
[----:B------:R-:W-:Y:S02]  /*1360*/  SHF.L.U32 R5, RZ, 0x1f, RZ ;  /* 0x0000001fff057819 */ /* 0x000fe400000006ff */
[----:B------:R-:W-:Y:S01]  /*1370*/  LOP3.LUT R3, R0, 0xffffff80, RZ, 0xc0, !PT ;  /* 0xffffff8000037812 */ /* 0x000fe200078ec0ff */
[----:B------:R-:W-:Y:S01]  /*1380*/  VIADD R0, R18, 0x6000 ;  /* 0x0000600012007836 */ /* 0x000fe20000000000 */
[----:B------:R-:W3:Y:S03]  /*1390*/  SYNCS.PHASECHK.TRANS64.TRYWAIT P1, [R18+URZ+0x26800], R5 ;  /* 0x02680005120075a7 */ /* 0x000ee6000802017f */
[----:B------:R-:W-:Y:S01]  /*13a0*/  IMAD.IADD R27, R22, 0x1, -R3 ;  /* 0x00000001161b7824 */ /* 0x000fe200078e0a03 */
[----:B------:R-:W-:Y:S02]  /*13b0*/  LOP3.LUT P0, RZ, R0, 0x1bf, RZ, 0xc0, !PT ;  /* 0x000001bf00ff7812 */ /* 0x000fe4000780c0ff */
[----:B--2---:R-:W-:-:S02]  /*13c0*/  LEA.HI R0, R14, R14, RZ, 0x1 ;  /* 0x0000000e0e007211 */ /* 0x004fc400078f08ff */
[----:B------:R-:W-:Y:S02]  /*13d0*/  SHF.R.S32.HI R24, RZ, 0x1f, R27 ;  /* 0x0000001fff187819 */ /* 0x000fe4000001141b */
[----:B------:R-:W-:Y:S02]  /*13e0*/  LOP3.LUT R23, R0, 0xfffffffe, RZ, 0xc0, !PT ;  /* 0xfffffffe00177812 */ /* 0x000fe400078ec0ff */
[----:B------:R-:W-:-:S04]  /*13f0*/  LEA.HI R26, R24, R27, RZ, 0x2 ;  /* 0x0000001b181a7211 */ /* 0x000fc800078f10ff */
[----:B------:R-:W-:Y:S01]  /*1400*/  LOP3.LUT R0, R26, 0x7ffffffc, RZ, 0xc0, !PT ;  /* 0x7ffffffc1a007812 */ /* 0x000fe200078ec0ff */
[----:B---3--:R-:W-:Y:S06]  /*1410*/  @P1 BRA `(.L_x_766) ;  /* 0x0000000000081947 */ /* 0x008fec0003800000 */
[----:B------:R-:W2:Y:S02]  /*1420*/  SYNCS.PHASECHK.TRANS64.TRYWAIT P1, [R18+URZ+0x26800], R5 ;  /* 0x02680005120075a7 */ /* 0x000ea4000802017f */
[----:B--2---:R-:W-:Y:S05]  /*1430*/  @!P1 BRA `(.L_x_767) ;  /* 0x0000007800d89947 */ /* 0x004fea0003800000 */
.L_x_766:
        /* <DEDUP_REMOVED lines=18> */
[----:B-1--45:R-:W-:Y:S05]  /*1560*/  CALL.ABS.NOINC R14 ;  /* 0x000000000e007343 */ /* 0x032fea0003c00000 */
.L_x_768:
[----:B------:R-:W-:Y:S01]  /*1570*/  LEA.HI R0, R25, R22, RZ, 0x4 ;  /* 0x0000001619007211 */ /* 0x000fe200078f20ff */
[----:B------:R-:W-:Y:S05]  /*1580*/  WARPSYNC.ALL ;  /* 0x0000000000007948 */ /* 0x000fea0003800000 */
[----:B------:R-:W-:-:S05]  /*1590*/  LOP3.LUT R3, R0, 0xfffffff0, RZ, 0xc0, !PT ;  /* 0xfffffff000037812 */ /* 0x000fca00078ec0ff */
[----:B--2---:R-:W-:Y:S01]  /*15a0*/  IMAD.IADD R5, R22, 0x1, -R3 ;  /* 0x0000000116057824 */ /* 0x004fe200078e0a03 */
        /* <DEDUP_REMOVED lines=33> */
[----:B------:R-:W2:Y:S01]  /*17c0*/  LDSM.16.M88.4 R184, [R7+0x6000] ;  /* 0x0060000007b8783b */ /* 0x000ea20000000200 */
        /* <DEDUP_REMOVED lines=27> */
[----:B-1----:R-:W-:Y:S01]  /*1980*/  IMAD R16, R16, 0x300, R27 ;  /* 0x0000030010107824 */ /* 0x002fe200078e021b */
        /* <DEDUP_REMOVED lines=18> */
[----:B------:R-:W1:Y:S01]  /*1ab0*/  LDSM.16.M88.4 R196, [R0+0x6000] ;  /* 0x0060000000c4783b */ /* 0x000e620000000200 */
        /* <DEDUP_REMOVED lines=33> */
[----:B--2---:R-:W-:Y:S01]  /*1cd0*/  IMAD R0, R5, 0x4, R18 ;  /* 0x0000000405007824 */ /* 0x004fe200078e0212 */
[----:B------:R-:W-:Y:S01]  /*1ce0*/  ULOP3.LUT UR20, UR38, 0x1, URZ, 0xfc, !UPT ;  /* 0x0000000126147892 */ /* 0x000fe2000f8efc3f */
[----:B------:R-:W-:Y:S01]  /*1cf0*/  UMOV UR4, URZ ;  /* 0x0000003f00047c82 */ /* 0x000fe20008000000 */
[----:B------:R-:W-:Y:S01]  /*1d00*/  UMOV UR5, URZ ;  /* 0x0000003f00057c82 */ /* 0x000fe20008000000 */
[----:B------:R-:W-:Y:S01]  /*1d10*/  UMOV UR6, URZ ;  /* 0x0000003f00067c82 */ /* 0x000fe20008000000 */
[----:B------:R-:W-:Y:S01]  /*1d20*/  USHF.R.S32.HI UR7, URZ, 0x6, UR7 ;  /* 0x000000063f077899 */ /* 0x000fe20008011407 */
[----:B------:R-:W-:Y:S01]  /*1d30*/  ULDC UR8, c[0x0][0x75c] ;  /* 0x0001d70000087ab9 */ /* 0x000fe20000000800 */
[----:B-1-34-:R-:W-:-:S10]  /*1d40*/  ULDC UR9, c[0x0][0x744] ;  /* 0x0001d10000097ab9 */ /* 0x01afd40000000800 */
.L_x_779:
[----:B------:R-:W-:-:S06]  /*1d50*/  UISETP.NE.AND UP0, UPT, UR20, 0x3, UPT ;  /* 0x000000031400788c */ /* 0x000fcc000bf05270 */
[----:B------:R-:W-:-:S13]  /*1d60*/  PLOP3.LUT P0, PT, PT, PT, UP0, 0x80, 0x0 ;  /* 0x000000000000781c */ /* 0x000fda0003f0f008 */
[----:B-1----:R-:W-:Y:S05]  /*1d70*/  @!P0 BRA `(.L_x_769) ;  /* 0x0000000000048947 */ /* 0x002fea0003800000 */
[----:B------:R-:W-:Y:S01]  /*1d80*/  BPT.TRAP 0x1 ;  /* 0x000000040000795c */ /* 0x000fe20000300000 */
.L_x_769:
[----:B------:R-:W-:Y:S01]  /*1d90*/  R2UR UR10, R18 ;  /* 0x00000000120a72ca */ /* 0x000fe200000e0000 */
[----:B------:R-:W-:-:S05]  /*1da0*/  IMAD.U32 R16, RZ, RZ, UR5 ;  /* 0x00000005ff107e24 */ /* 0x000fca000f8e00ff */
[----:B------:R-:W-:-:S07]  /*1db0*/  SHF.L.U32 R16, R16, 0x1f, RZ ;  /* 0x0000001f10107819 */ /* 0x000fce00000006ff */
[----:B------:R-:W-:-:S09]  /*1dc0*/  ULEA UR10, UR6, UR10, 0x3 ;  /* 0x0000000a060a7291 */ /* 0x000fd2000f8e183f */
[----:B------:R1:W2:Y:S01]  /*1dd0*/  SYNCS.PHASECHK.TRANS64.TRYWAIT P1, [UR10+0x26810], R16 ;  /* 0x02681010ff0075a7 */ /* 0x0002a2000802014a */
[----:B------:R-:W-:Y:S05]  /*1de0*/  @!P0 BRA `(.L_x_770) ;  /* 0x0000000000048947 */ /* 0x000fea0003800000 */
[----:B------:R-:W-:Y:S01]  /*1df0*/  BPT.TRAP 0x1 ;  /* 0x000000040000795c */ /* 0x000fe20000300000 */
.L_x_770:
[----:B--2---:R-:W-:Y:S05]  /*1e00*/  @P1 BRA `(.L_x_771) ;  /* 0x0000000000081947 */ /* 0x004fea0003800000 */
[----:B------:R-:W2:Y:S02]  /*1e10*/  SYNCS.PHASECHK.TRANS64.TRYWAIT P1, [UR10+0x26810], R16 ;  /* 0x02681010ff0075a7 */ /* 0x000ea4000802014a */
[----:B--2---:R-:W-:Y:S05]  /*1e20*/  @!P1 BRA `(.L_x_772) ;  /* 0x0000007000709947 */ /* 0x004fea0003800000 */
.L_x_771:
        /* <DEDUP_REMOVED lines=67> */
.L_x_773:
[----:B------:R1:W1:Y:S01]  /*2260*/  SYNCS.PHASECHK.TRANS64.TRYWAIT P1, [UR10+0x26830], R16 ;  /* 0x02683010ff0075a7 */ /* 0x000262000802014a */
[----:B------:R-:W-:Y:S05]  /*2270*/  @!P0 BRA `(.L_x_774) ;  /* 0x0000000000048947 */ /* 0x000fea0003800000 */
[----:B------:R-:W-:Y:S01]  /*2280*/  BPT.TRAP 0x1 ;  /* 0x000000040000795c */ /* 0x000fe20000300000 */
.L_x_774:
[----:B-1----:R-:W-:Y:S05]  /*2290*/  @P1 BRA `(.L_x_775) ;  /* 0x0000000000081947 */ /* 0x002fea0003800000 */
[----:B------:R-:W1:Y:S02]  /*22a0*/  SYNCS.PHASECHK.TRANS64.TRYWAIT P1, [UR10+0x26830], R16 ;  /* 0x02683010ff0075a7 */ /* 0x000e64000802014a */
[----:B-1----:R-:W-:Y:S05]  /*22b0*/  @!P1 BRA `(.L_x_776) ;  /* 0x0000006c00649947 */ /* 0x002fea0003800000 */
.L_x_775:
        /* <DEDUP_REMOVED lines=565> */
.L_x_777:
        /* <DEDUP_REMOVED lines=44> */
.L_x_778:
        /* <DEDUP_REMOVED lines=13> */
[----:B------:R-:W-:Y:S01]  /*49a0*/  IMAD.MOV.U32 R4, RZ, RZ, R40 ;  /* 0x000000ffff047224 */ /* 0x000fe200078e0028 */
[----:B------:R-:W-:Y:S01]  /*49b0*/  PLOP3.LUT P0, PT, PT, PT, PT, 0x8, 0x0 ;  /* 0x000000000000781c */ /* 0x000fe20003f0e170 */
[----:B-1----:R-:W-:Y:S02]  /*49c0*/  IMAD.MOV.U32 R5, RZ, RZ, R41 ;  /* 0x000000ffff057224 */ /* 0x002fe400078e0029 */
[----:B------:R-:W-:Y:S01]  /*49d0*/  FMUL.FTZ R72, R72, UR4 ;  /* 0x0000000448487c20 */ /* 0x000fe20008410000 */
[----:B------:R-:W-:Y:S02]  /*49e0*/  IMAD.MOV.U32 R6, RZ, RZ, R42 ;  /* 0x000000ffff067224 */ /* 0x000fe400078e002a */
[----:B------:R-:W-:Y:S01]  /*49f0*/  FMUL.FTZ R73, R73, UR4 ;  /* 0x0000000449497c20 */ /* 0x000fe20008410000 */
[----:B------:R-:W-:Y:S02]  /*4a00*/  IMAD.MOV.U32 R7, RZ, RZ, R43 ;  /* 0x000000ffff077224 */ /* 0x000fe400078e002b */
        /* <DEDUP_REMOVED lines=46> */
.L_x_760:
[----:B------:R-:W-:Y:S05]  /*4cf0*/  @P0 BRA `(.L_x_755) ;  /* 0x0000004000800947 */ /* 0x000fea0003800000 */
[----:B------:R-:W-:Y:S01]  /*4d00*/  ULDC.64 UR4, c[0x0][0x878] ;  /* 0x00021e0000047ab9 */ /* 0x000fe20000000a00 */
[----:B------:R-:W1:Y:S01]  /*4d10*/  S2R R8, SR_TID.X ;  /* 0x0000000000087919 */ /* 0x000e620000002100 */
[----:B------:R-:W-:Y:S01]  /*4d20*/  UISETP.NE.U32.AND UP0, UPT, UR4, URZ, UPT ;  /* 0x0000003f0400728c */ /* 0x000fe2000bf05070 */
[----:B------:R-:W2:Y:S08]  /*4d30*/  S2UR UR10, SR_CTAID.Y ;  /* 0x00000000000a79c3 */ /* 0x000eb00000002600 */
[----:B------:R-:W-:Y:S01]  /*4d40*/  S2UR UR8, SR_CTAID.X ;  /* 0x00000000000879c3 */ /* 0x000fe20000002500 */
[----:B------:R-:W-:Y:S01]  /*4d50*/  UISETP.NE.AND.EX UP0, UPT, UR5, URZ, UPT, UP0 ;  /* 0x0000003f0500728c */ /* 0x000fe2000bf05300 */
[----:B------:R-:W-:Y:S01]  /*4d60*/  UMOV UR9, 0x400 ;  /* 0x0000040000097882 */ /* 0x000fe20000000000 */
[----:B------:R-:W-:Y:S01]  /*4d70*/  ULDC.64 UR12, c[0x0][0x818] ;  /* 0x00020600000c7ab9 */ /* 0x000fe20000000a00 */
[----:B------:R-:W-:-:S03]  /*4d80*/  ULDC.64 UR14, c[0x0][0x840] ;  /* 0x00021000000e7ab9 */ /* 0x000fc60000000a00 */
[----:B------:R-:W-:-:S05]  /*4d90*/  PLOP3.LUT P0, PT, PT, PT, UP0, 0x80, 0x0 ;  /* 0x000000000000781c */ /* 0x000fca0003f0f008 */
[----:B------:R-:W-:Y:S02]  /*4da0*/  @UP0 ULDC.64 UR4, c[0x0][0x878] ;  /* 0x00021e0000040ab9 */ /* 0x000fe40000000a00 */
[----:B------:R-:W-:-:S06]  /*4db0*/  @UP0 UIMAD.WIDE UR4, UR36, 0x4, UR4 ;  /* 0x00000004240408a5 */ /* 0x000fcc000f8e0204 */
[----:B------:R-:W-:Y:S02]  /*4dc0*/  IMAD.U32 R2, RZ, RZ, UR4 ;  /* 0x00000004ff027e24 */ /* 0x000fe4000f8e00ff */
[----:B------:R-:W-:Y:S01]  /*4dd0*/  IMAD.U32 R3, RZ, RZ, UR5 ;  /* 0x00000005ff037e24 */ /* 0x000fe2000f8e00ff */
[----:B------:R-:W3:Y:S01]  /*4de0*/  S2UR UR11, SR_CgaCtaId ;  /* 0x00000000000b79c3 */ /* 0x000ee20000008800 */
[----:B------:R-:W-:-:S03]  /*4df0*/  ULDC UR5, c[0x0][0x850] ;  /* 0x0002140000057ab9 */ /* 0x000fc60000000800 */
[----:B------:R1:W4:Y:S01]  /*4e00*/  @P0 LDG.E R2, desc[UR46][R2.64] ;  /* 0x0000002e02020981 */ /* 0x000322000c1e1900 */
[----:B------:R-:W-:Y:S01]  /*4e10*/  UISETP.NE.AND UP1, UPT, UR5, 0x1, UPT ;  /* 0x000000010500788c */ /* 0x000fe2000bf25270 */
[----:B------:R-:W-:Y:S01]  /*4e20*/  BSSY B0, `(.L_x_780) ;  /* 0x0000059000007945 */ /* 0x000fe20003800000 */
[----:B-1----:R-:W-:-:S09]  /*4e30*/  VIADD R3, R8, 0xffffff80 ;  /* 0xffffff8008037836 */ /* 0x002fd20000000000 */
[----:B------:R-:W-:Y:S01]  /*4e40*/  @UP1 ULDC UR16, c[0x0][0x858] ;  /* 0x0002160000101ab9 */ /* 0x000fe20000000800 */
[----:B------:R-:W-:Y:S01]  /*4e50*/  SHF.R.S32.HI R0, RZ, 0x1f, R3 ;  /* 0x0000001fff007819 */ /* 0x000fe20000011403 */
[----:B------:R-:W-:Y:S01]  /*4e60*/  BAR.SYNC.DEFER_BLOCKING 0x1, 0x100 ;  /* 0x0044000000007b1d */ /* 0x000fe20000010000 */
[----:B----4-:R-:W-:Y:S02]  /*4e70*/  @P0 R2UR UR4, R2 ;  /* 0x00000000020402ca */ /* 0x010fe400000e0000 */
[----:B------:R-:W-:Y:S02]  /*4e80*/  LEA.HI R2, R0, R3, RZ, 0x7 ;  /* 0x0000000300027211 */ /* 0x000fe400078f38ff */
[----:B------:R-:W-:Y:S02]  /*4e90*/  ISETP.NE.AND P0, PT, R3, RZ, PT ;  /* 0x000000ff0300720c */ /* 0x000fe40003f05270 */
[----:B------:R-:W-:Y:S02]  /*4ea0*/  LOP3.LUT R0, R2, 0x3fffff80, RZ, 0xc0, !PT ;  /* 0x3fffff8002007812 */ /* 0x000fe400078ec0ff */
[----:B------:R-:W-:-:S03]  /*4eb0*/  SHF.R.S32.HI R9, RZ, 0x7, R2 ;  /* 0x00000007ff097819 */ /* 0x000fc60000011402 */
[----:B------:R-:W-:Y:S02]  /*4ec0*/  IMAD.IADD R0, R3, 0x1, -R0 ;  /* 0x0000000103007824 */ /* 0x000fe400078e0a00 */
[----:B------:R-:W-:Y:S02]  /*4ed0*/  @UP0 ULEA UR6, UR36, UR4, 0x7 ;  /* 0x0000000424060291 */ /* 0x000fe4000f8e383f */
[----:B------:R-:W-:Y:S01]  /*4ee0*/  IMAD R0, R9, 0x600, R0 ;  /* 0x0000060009007824 */ /* 0x000fe200078e0200 */
[----:B------:R-:W-:Y:S01]  /*4ef0*/  @UP1 ULDC UR4, c[0x0][0x854] ;  /* 0x0002150000041ab9 */ /* 0x000fe20000000800 */
[----:B------:R-:W-:Y:S02]  /*4f00*/  @UP0 USHF.R.S32.HI UR7, URZ, 0x1f, UR6 ;  /* 0x0000001f3f070899 */ /* 0x000fe40008011406 */
[----:B--2---:R-:W-:Y:S01]  /*4f10*/  UIMAD.WIDE.U32 UR4, UR10, UR4, URZ ;  /* 0x000000040a0472a5 */ /* 0x004fe2000f8e003f */
[----:B------:R-:W-:Y:S01]  /*4f20*/  IMAD.SHL.U32 R0, R0, 0x4, RZ ;  /* 0x0000000400007824 */ /* 0x000fe200078e00ff */
[----:B------:R-:W-:-:S02]  /*4f30*/  @UP0 ULEA.HI UR7, UR7, UR6, URZ, 0x7 ;  /* 0x0000000607070291 */ /* 0x000fc4000f8f383f */
[----:B------:R-:W-:Y:S02]  /*4f40*/  @UP1 USHF.R.U32.HI UR10, URZ, UR16, UR5 ;  /* 0x000000103f0a1299 */ /* 0x000fe40008011605 */
[----:B------:R-:W-:Y:S02]  /*4f50*/  @UP0 USHF.R.S32.HI UR7, URZ, 0x7, UR7 ;  /* 0x000000073f070899 */ /* 0x000fe40008011407 */
[----:B---3--:R-:W-:Y:S02]  /*4f60*/  ULEA UR4, UR11, UR9, 0x18 ;  /* 0x000000090b047291 */ /* 0x008fe4000f8ec03f */
[----:B------:R-:W-:Y:S02]  /*4f70*/  @UP0 UIMAD UR6, UR7, 0x3000, URZ ;  /* 0x00003000070608a4 */ /* 0x000fe4000f8e023f */
[----:B------:R-:W-:Y:S02]  /*4f80*/  UIMAD UR5, UR8, 0x3000, URZ ;  /* 0x00003000080578a4 */ /* 0x000fe4000f8e023f */
[----:B------:R-:W-:Y:S01]  /*4f90*/  @UP0 USHF.R.S32.HI UR7, URZ, 0x1f, UR6 ;  /* 0x0000001f3f070899 */ /* 0x000fe20008011406 */
[----:B------:R-:W-:Y:S01]  /*4fa0*/  LEA R0, R0, UR4, 0x2 ;  /* 0x0000000400007c11 */ /* 0x000fe2000f8e10ff */
[----:B------:R-:W-:Y:S01]  /*4fb0*/  USHF.R.S32.HI UR11, URZ, 0x1f, UR10 ;  /* 0x0000001f3f0b7899 */ /* 0x000fe2000801140a */
[----:B------:R-:W-:Y:S01]  /*4fc0*/  @!UP0 UMOV UR6, URZ ;  /* 0x0000003f00068c82 */ /* 0x000fe20008000000 */
[----:B------:R-:W-:Y:S01]  /*4fd0*/  ULDC.64 UR16, c[0x0][0x848] ;  /* 0x0002120000107ab9 */ /* 0x000fe20000000a00 */
[----:B------:R-:W-:Y:S01]  /*4fe0*/  UIADD3 UR8, UP1, UR5, UR6, URZ ;  /* 0x0000000605087290 */ /* 0x000fe2000ff3e03f */
[----:B------:R1:W-:Y:S01]  /*4ff0*/  STS.128 [R0], R24 ;  /* 0x0000001800007388 */ /* 0x0003e20000000c00 */
[----:B------:R-:W-:Y:S01]  /*5000*/  @!UP0 UMOV UR7, URZ ;  /* 0x0000003f00078c82 */ /* 0x000fe20008000000 */
[----:B------:R-:W-:-:S02]  /*5010*/  UIMAD UR6, UR11, UR12, URZ ;  /* 0x0000000c0b0672a4 */ /* 0x000fc4000f8e023f */
[----:B------:R-:W-:Y:S01]  /*5020*/  ULEA.HI.X.SX32 UR9, UR5, UR7, 0x1, UP1 ;  /* 0x0000000705097291 */ /* 0x000fe200088f0e3f */
[----:B------:R1:W-:Y:S01]  /*5030*/  STS.128 [R0+0x800], R28 ;  /* 0x0008001c00007388 */ /* 0x0003e20000000c00 */
[----:B------:R-:W-:Y:S02]  /*5040*/  UIMAD UR5, UR11, UR14, URZ ;  /* 0x0000000e0b0572a4 */ /* 0x000fe4000f8e023f */
[----:B------:R-:W-:Y:S01]  /*5050*/  UIMAD UR11, UR10, UR13, UR6 ;  /* 0x0000000d0a0b72a4 */ /* 0x000fe2000f8e0206 */
[----:B------:R1:W-:Y:S01]  /*5060*/  STS.128 [R0+0x1000], R32 ;  /* 0x0010002000007388 */ /* 0x0003e20000000c00 */
[----:B------:R-:W-:Y:S02]  /*5070*/  UIMAD.WIDE.U32 UR6, UR10, UR12, UR8 ;  /* 0x0000000c0a0672a5 */ /* 0x000fe4000f8e0008 */
[----:B------:R-:W-:Y:S01]  /*5080*/  UIMAD UR12, UR10, UR15, UR5 ;  /* 0x0000000f0a0c72a4 */ /* 0x000fe2000f8e0205 */
[----:B------:R1:W-:Y:S01]  /*5090*/  STS.128 [R0+0x1800], R36 ;  /* 0x0018002400007388 */ /* 0x0003e20000000c00 */
[----:B------:R-:W-:-:S02]  /*50a0*/  USHF.R.S32.HI UR5, URZ, 0x1f, UR36 ;  /* 0x0000001f3f057899 */ /* 0x000fc40008011424 */
[----:B------:R-:W-:Y:S01]  /*50b0*/  UIMAD.WIDE.U32 UR8, UR10, UR14, UR8 ;  /* 0x0000000e0a0872a5 */ /* 0x000fe2000f8e0008 */
[----:B------:R1:W-:Y:S01]  /*50c0*/  STS.128 [R0+0x2000], R4 ;  /* 0x0020000400007388 */ /* 0x0003e20000000c00 */
[----:B------:R-:W-:Y:S01]  /*50d0*/  USEL UR5, UR5, URZ, !UP0 ;  /* 0x0000003f05057287 */ /* 0x000fe2000c000000 */
[----:B------:R-:W-:Y:S02]  /*50e0*/  ULDC.64 UR14, c[0x0][0x820] ;  /* 0x00020800000e7ab9 */ /* 0x000fe40000000a00 */
[----:B------:R1:W-:Y:S01]  /*50f0*/  STS.128 [R0+0x2800], R44 ;  /* 0x0028002c00007388 */ /* 0x0003e20000000c00 */
[----:B------:R-:W-:Y:S02]  /*5100*/  USEL UR36, UR36, URZ, !UP0 ;  /* 0x0000003f24247287 */ /* 0x000fe4000c000000 */
[----:B------:R-:W-:Y:S01]  /*5110*/  UIMAD UR10, UR5, UR14, URZ ;  /* 0x0000000e050a72a4 */ /* 0x000fe2000f8e023f */
[----:B------:R1:W-:Y:S01]  /*5120*/  STS.128 [R0+0x3000], R48 ;  /* 0x0030003000007388 */ /* 0x0003e20000000c00 */
[----:B------:R-:W-:-:S02]  /*5130*/  UIADD3 UR7, UR7, UR11, URZ ;  /* 0x0000000b07077290 */ /* 0x000fc4000fffe03f */
[----:B------:R-:W-:Y:S01]  /*5140*/  UIMAD UR5, UR5, UR16, URZ ;  /* 0x00000010050572a4 */ /* 0x000fe2000f8e023f */
[----:B------:R1:W-:Y:S01]  /*5150*/  STS.128 [R0+0x3800], R52 ;  /* 0x0038003400007388 */ /* 0x0003e20000000c00 */
[----:B------:R-:W-:Y:S02]  /*5160*/  UIADD3 UR9, UR9, UR12, URZ ;  /* 0x0000000c09097290 */ /* 0x000fe4000fffe03f */
[----:B------:R-:W-:Y:S01]  /*5170*/  UIMAD UR10, UR36, UR15, UR10 ;  /* 0x0000000f240a72a4 */ /* 0x000fe2000f8e020a */
[----:B------:R1:W-:Y:S01]  /*5180*/  STS.128 [R0+0x4000], R56 ;  /* 0x0040003800007388 */ /* 0x0003e20000000c00 */
[----:B------:R-:W-:Y:S02]  /*5190*/  UIMAD.WIDE.U32 UR6, UR36, UR14, UR6 ;  /* 0x0000000e240672a5 */ /* 0x000fe4000f8e0006 */
[----:B------:R-:W-:Y:S01]  /*51a0*/  UIMAD UR5, UR36, UR17, UR5 ;  /* 0x00000011240572a4 */ /* 0x000fe2000f8e0205 */
[----:B------:R1:W-:Y:S01]  /*51b0*/  STS.128 [R0+0x4800], R60 ;  /* 0x0048003c00007388 */ /* 0x0003e20000000c00 */
[----:B------:R-:W-:Y:S01]  /*51c0*/  UIMAD.WIDE.U32 UR8, UR36, UR16, UR8 ;  /* 0x00000010240872a5 */ /* 0x000fe2000f8e0008 */
[----:B------:R-:W-:-:S02]  /*51d0*/  ULDC.64 UR12, c[0x0][0x800] ;  /* 0x00020000000c7ab9 */ /* 0x000fc40000000a00 */
[----:B------:R1:W-:Y:S01]  /*51e0*/  STS.128 [R0+0x5000], R64 ;  /* 0x0050004000007388 */ /* 0x0003e20000000c00 */
[----:B------:R-:W-:Y:S01]  /*51f0*/  ULDC.64 UR14, c[0x0][0x828] ;  /* 0x00020a00000e7ab9 */ /* 0x000fe20000000a00 */
[----:B------:R-:W-:Y:S02]  /*5200*/  UIADD3 UR7, UR7, UR10, URZ ;  /* 0x0000000a07077290 */ /* 0x000fe4000fffe03f */
[----:B------:R1:W-:Y:S01]  /*5210*/  STS.128 [R0+0x5800], R68 ;  /* 0x0058004400007388 */ /* 0x0003e20000000c00 */
[----:B------:R-:W-:Y:S02]  /*5220*/  ULEA UR12, UP0, UR6, UR12, 0x2 ;  /* 0x0000000c060c7291 */ /* 0x000fe4000f80103f */
[----:B------:R-:W-:Y:S01]  /*5230*/  UIADD3 UR5, UR9, UR5, URZ ;  /* 0x0000000509057290 */ /* 0x000fe2000fffe03f */
[----:B------:R-:W-:Y:S01]  /*5240*/  @!PT LDS RZ, [RZ] ;  /* 0x00000000fffff984 */ /* 0x000fe20000000800 */
[----:B------:R-:W-:Y:S01]  /*5250*/  @!PT LDS RZ, [RZ] ;  /* 0x00000000fffff984 */ /* 0x000fe20000000800 */
[----:B------:R-:W-:Y:S01]  /*5260*/  @!PT LDS RZ, [RZ] ;  /* 0x00000000fffff984 */ /* 0x000fe20000000800 */
[----:B------:R-:W-:Y:S01]  /*5270*/  @!PT LDS RZ, [RZ] ;  /* 0x00000000fffff984 */ /* 0x000fe20000000800 */
[----:B------:R2:W-:Y:S06]  /*5280*/  MEMBAR.ALL.CTA ;  /* 0x0000000000007992 */ /* 0x0005ec0000008000 */
[----:B--2---:R-:W2:Y:S01]  /*5290*/  FENCE.VIEW.ASYNC.S ;  /* 0x00000000000073c6 */ /* 0x004ea20000000000 */
[----:B------:R-:W-:-:S02]  /*52a0*/  ULEA UR14, UP1, UR8, UR14, 0x2 ;  /* 0x0000000e080e7291 */ /* 0x000fc4000f82103f */
[----:B------:R-:W-:Y:S02]  /*52b0*/  ULEA.HI.X UR13, UR6, UR13, UR7, 0x2, UP0 ;  /* 0x0000000d060d7291 */ /* 0x000fe400080f1407 */
[----:B------:R-:W-:Y:S01]  /*52c0*/  ULEA.HI.X UR7, UR8, UR15, UR5, 0x2, UP1 ;  /* 0x0000000f08077291 */ /* 0x000fe200088f1405 */
[----:B--2---:R-:W-:Y:S06]  /*52d0*/  BAR.SYNC.DEFER_BLOCKING 0x1, 0x100 ;  /* 0x0044000000007b1d */ /* 0x004fec0000010000 */
[----:B------:R-:W-:Y:S05]  /*52e0*/  @P0 BRA `(.L_x_781) ;  /* 0x0000000000300947 */ /* 0x000fea0003800000 */
[----:B------:R-:W-:Y:S01]  /*52f0*/  PLOP3.LUT P0, PT, PT, PT, PT, 0x80, 0x0 ;  /* 0x000000000000781c */ /* 0x000fe20003f0f070 */
[----:B------:R-:W-:Y:S01]  /*5300*/  UMOV UR5, 0xc00 ;  /* 0x00000c0000057882 */ /* 0x000fe20000000000 */
[----:B------:R-:W-:Y:S01]  /*5310*/  UMOV UR8, 0x0 ;  /* 0x0000000000087882 */ /* 0x000fe20000000000 */
[----:B------:R-:W-:Y:S01]  /*5320*/  UMOV UR9, 0x14f00000 ;  /* 0x14f0000000097882 */ /* 0x000fe20000000000 */
[----:B------:R-:W-:-:S09]  /*5330*/  UMOV UR6, UR14 ;  /* 0x0000000e00067c82 */ /* 0x000fd20008000000 */
.L_x_782:
[----:B------:R-:W-:Y:S01]  /*5340*/  @P0 ELECT P1, URZ, PT ;  /* 0x00000000003f082f */ /* 0x000fe20003820000 */
[----:B------:R2:W-:-:S12]  /*5350*/  UBLKRED.G.S.ADD.F32.RN [UR6], [UR4], UR5, desc[UR8] ;  /* 0x00000806040073bb */ /* 0x0005d800080a1405 */
[----:B------:R-:W-:Y:S02]  /*5360*/  @P1 PLOP3.LUT P0, PT, P1, PT, PT, 0x8, 0x0 ;  /* 0x000000000000181c */ /* 0x000fe40000f0e170 */
[----:B------:R-:W-:-:S11]  /*5370*/  PLOP3.LUT P1, PT, PT, PT, PT, 0x8, 0x0 ;  /* 0x000000000000781c */ /* 0x000fd60003f2e170 */
[----:B--2---:R-:W-:Y:S05]  /*5380*/  @P0 BRA.U.ANY `(.L_x_782) ;  /* 0xfffffffd00ec0947 */ /* 0x004fea000393ffff */
[----:B------:R0:W-:Y:S01]  /*5390*/  UTMACMDFLUSH ;  /* 0x00000000000079b7 */ /* 0x0001e20000000000 */
[----:B------:R-:W-:-:S04]  /*53a0*/  DEPBAR.LE SB0, 0x0 ;  /* 0x000080000000791a */ /* 0x000fc80000000000 */
.L_x_781:
[----:B------:R-:W-:Y:S05]  /*53b0*/  BSYNC B0 ;  /* 0x0000000000007941 */ /* 0x000fea0003800000 */
.L_x_780:
[----:B------:R-:W-:Y:S01]  /*53c0*/  BAR.SYNC.DEFER_BLOCKING 0x1, 0x100 ;  /* 0x0044000000007b1d */ /* 0x000fe20000010000 */
[----:B------:R-:W-:-:S05]  /*53d0*/  ISETP.NE.AND P0, PT, R8, 0x80, PT ;  /* 0x000000800800780c */ /* 0x000fca0003f05270 */
        /* <DEDUP_REMOVED lines=20> */
[----:B------:R-:W-:Y:S01]  /*5520*/  PLOP3.LUT P0, PT, PT, PT, PT, 0x80, 0x0 ;  /* 0x000000000000781c */ /* 0x000fe20003f0f070 */
[----:B------:R-:W-:Y:S01]  /*5530*/  UMOV UR5, 0xc00 ;  /* 0x00000c0000057882 */ /* 0x000fe20000000000 */
[----:B------:R-:W-:Y:S01]  /*5540*/  UMOV UR8, 0x0 ;  /* 0x0000000000087882 */ /* 0x000fe20000000000 */
[----:B------:R-:W-:Y:S01]  /*5550*/  UMOV UR9, 0x14f00000 ;  /* 0x14f0000000097882 */ /* 0x000fe20000000000 */
[----:B------:R-:W-:Y:S01]  /*5560*/  UMOV UR6, UR12 ;  /* 0x0000000c00067c82 */ /* 0x000fe20008000000 */
[----:B------:R-:W-:-:S08]  /*5570*/  UMOV UR7, UR13 ;  /* 0x0000000d00077c82 */ /* 0x000fd00008000000 */
.L_x_783:
        /* <DEDUP_REMOVED lines=8> */
.L_x_750:
        /* <DEDUP_REMOVED lines=20> */
.L_x_785:
        /* <DEDUP_REMOVED lines=13> */
.L_x_787:
[----:B------:R-:W-:-:S05]  /*5810*/  ULDC UR5, c[0x0][0x8c4] ;  /* 0x0002310000057ab9 */ /* 0x000fca0000000800 */
.L_x_786:
        /* <DEDUP_REMOVED lines=40> */
.L_x_788:
        /* <DEDUP_REMOVED lines=49> */
.L_x_802:
        /* <DEDUP_REMOVED lines=21> */
.L_x_791:
[----:B------:R-:W-:Y:S05]  /*5f00*/  BSYNC B0 ;  /* 0x0000000000007941 */ /* 0x000fea0003800000 */
.L_x_790:
        /* <DEDUP_REMOVED lines=13> */
.L_x_793:
[----:B------:R-:W-:Y:S05]  /*5fe0*/  BSYNC B0 ;  /* 0x0000000000007941 */ /* 0x000fea0003800000 */
.L_x_792:
[----:B------:R-:W-:Y:S06]  /*5ff0*/  BAR.ARV 0xa, 0xa0 ;  /* 0x0282800000007b1d */ /* 0x000fec0000002000 */
[----:B------:R-:W-:Y:S04]  /*6000*/  BSSY B0, `(.L_x_794) ;  /* 0x0000003000007945 */ /* 0x000fe80003800000 */
[----:B------:R-:W-:Y:S05]  /*6010*/  @!P0 BRA `(.L_x_795) ;  /* 0x0000000000048947 */ /* 0x000fea0003800000 */
[----:B------:R-:W-:-:S04]  /*6020*/  DEPBAR.LE SB0, 0x0 ;  /* 0x000080000000791a */ /* 0x000fc80000000000 */
.L_x_795:
[----:B------:R-:W-:Y:S05]  /*6030*/  BSYNC B0 ;  /* 0x0000000000007941 */ /* 0x000fea0003800000 */
.L_x_794:
        /* <DEDUP_REMOVED lines=13> */
.L_x_797:
[----:B------:R-:W-:Y:S05]  /*6110*/  BSYNC B0 ;  /* 0x0000000000007941 */ /* 0x000fea0003800000 */
.L_x_796:
        /* <DEDUP_REMOVED lines=13> */
.L_x_799:
[----:B------:R-:W-:Y:S05]  /*61f0*/  BSYNC B0 ;  /* 0x0000000000007941 */ /* 0x000fea0003800000 */
.L_x_798:
[----:B------:R-:W-:Y:S01]  /*6200*/  VIADD R0, R0, 0xfffffffe ;  /* 0xfffffffe00007836 */ /* 0x000fe20000000000 */
[----:B------:R-:W-:Y:S06]  /*6210*/  BAR.ARV 0xa, 0xa0 ;  /* 0x0282800000007b1d */ /* 0x000fec0000002000 */
[----:B------:R-:W-:Y:S01]  /*6220*/  BSSY B0, `(.L_x_800) ;  /* 0x0000004000007945 */ /* 0x000fe20003800000 */
[----:B------:R-:W-:-:S03]  /*6230*/  ISETP.NE.AND P1, PT, R0, RZ, PT ;  /* 0x000000ff0000720c */ /* 0x000fc60003f25270 */
[----:B------:R-:W-:Y:S10]  /*6240*/  @!P0 BRA `(.L_x_801) ;  /* 0x0000000000048947 */ /* 0x000ff40003800000 */
[----:B------:R-:W-:-:S04]  /*6250*/  DEPBAR.LE SB0, 0x0 ;  /* 0x000080000000791a */ /* 0x000fc80000000000 */
.L_x_801:
[----:B------:R-:W-:Y:S05]  /*6260*/  BSYNC B0 ;  /* 0x0000000000007941 */ /* 0x000fea0003800000 */
.L_x_800:
[----:B------:R-:W-:Y:S06]  /*6270*/  BAR.ARV 0xb, 0xa0 ;  /* 0x02c2800000007b1d */ /* 0x000fec0000002000 */
[----:B------:R-:W-:Y:S02]  /*6280*/  UIADD3 UR5, UR5, 0x2, URZ ;  /* 0x0000000205057890 */ /* 0x000fe4000fffe03f */
[----:B------:R-:W-:Y:S01]  /*6290*/  UIADD3 UR4, UR4, 0x1, URZ ;  /* 0x0000000104047890 */ /* 0x000fe2000fffe03f */
[----:B------:R-:W-:Y:S11]  /*62a0*/  @P1 BRA `(.L_x_802) ;  /* 0xfffffff800c01947 */ /* 0x000ff6000383ffff */
[----:B------:R-:W-:-:S12]  /*62b0*/  UIADD3 UR6, UR16, 0x3000, URZ ;  /* 0x0000300010067890 */ /* 0x000fd8000fffe03f */
.L_x_789:
        /* <DEDUP_REMOVED lines=19> */
.L_x_804:
[----:B------:R-:W-:Y:S05]  /*63f0*/  BSYNC B0 ;  /* 0x0000000000007941 */ /* 0x000fea0003800000 */
.L_x_803:
        /* <DEDUP_REMOVED lines=19> */
.L_x_806:
[----:B------:R-:W-:Y:S05]  /*6530*/  BSYNC B0 ;  /* 0x0000000000007941 */ /* 0x000fea0003800000 */
.L_x_805:
[----:B------:R-:W-:Y:S06]  /*6540*/  BAR.ARV 0xa, 0xa0 ;  /* 0x0282800000007b1d */ /* 0x000fec0000002000 */
[----:B------:R-:W-:Y:S04]  /*6550*/  BSSY B0, `(.L_x_807) ;  /* 0x0000003000007945 */ /* 0x000fe80003800000 */
[----:B------:R-:W-:Y:S05]  /*6560*/  @!P0 BRA `(.L_x_808) ;  /* 0x0000000000048947 */ /* 0x000fea0003800000 */
[----:B------:R-:W-:-:S04]  /*6570*/  DEPBAR.LE SB0, 0x0 ;  /* 0x000080000000791a */ /* 0x000fc80000000000 */
.L_x_808:
[----:B------:R-:W-:Y:S05]  /*6580*/  BSYNC B0 ;  /* 0x0000000000007941 */ /* 0x000fea0003800000 */
.L_x_807:
[----:B------:R-:W-:Y:S06]  /*6590*/  BAR.ARV 0xb, 0xa0 ;  /* 0x02c2800000007b1d */ /* 0x000fec0000002000 */
[----:B------:R-:W-:Y:S05]  /*65a0*/  BRA `(.L_x_755) ;  /* 0x0000002800547947 */ /* 0x000fea0003800000 */
.L_x_784:
        /* <DEDUP_REMOVED lines=13> */
.L_x_809:
        /* <DEDUP_REMOVED lines=14> */
.L_x_811:
[----:B------:R-:W-:-:S05]  /*6760*/  ULDC UR4, c[0x0][0x8c4] ;  /* 0x0002310000047ab9 */ /* 0x000fca0000000800 */
.L_x_810:
        /* <DEDUP_REMOVED lines=56> */
.L_x_813:
        /* <DEDUP_REMOVED lines=63> */
.L_x_843:
        /* <DEDUP_REMOVED lines=13> */
.L_x_816:
        /* <DEDUP_REMOVED lines=125> */
.L_x_827:
[----:B------:R-:W-:-:S04]  /*7780*/  SHF.L.U32 R21, R9, 0x1f, RZ ;  /* 0x0000001f09157819 */ /* 0x000fc800000006ff */
[----:B-1----:R-:W1:Y:S02]  /*7790*/  SYNCS.PHASECHK.TRANS64.TRYWAIT P1, [R0+URZ+0x26840], R21 ;  /* 0x02684015000075a7 */ /* 0x002e64000802017f */
[----:B-12---:R-:W-:Y:S05]  /*77a0*/  @!P1 BRA `(.L_x_819) ;  /* 0x0000001800549947 */ /* 0x006fea0003800000 */
.L_x_844:
[----:B------:R-:W-:Y:S05]  /*77b0*/  @P0 BRA `(.L_x_820) ;  /* 0x0000000000140947 */ /* 0x000fea0003800000 */
[----:B------:R-:W-:Y:S01]  /*77c0*/  ISETP.NE.AND P1, PT, R16, RZ, PT ;  /* 0x000000ff1000720c */ /* 0x000fe20003f25270 */
[----:B------:R-:W-:-:S04]  /*77d0*/  IMAD.MOV.U32 R3, RZ, RZ, 0x3100 ;  /* 0x00003100ff037424 */ /* 0x000fc800078e00ff */
[----:B------:R2:W-:Y:S08]  /*77e0*/  SYNCS.ARRIVE.TRANS64 RZ, [R0+URZ+0x26830], R3 ;  /* 0x0268300300ff79a7 */ /* 0x0005f0000800003f */
[----:B------:R-:W-:Y:S05]  /*77f0*/  @!P1 BRA `(.L_x_820) ;  /* 0x0000000000049947 */ /* 0x000fea0003800000 */
[----:B------:R-:W-:Y:S01]  /*7800*/  BPT.TRAP 0x1 ;  /* 0x000000040000795c */ /* 0x000fe20000300000 */
.L_x_820:
        /* <DEDUP_REMOVED lines=43> */
.L_x_845:
[----:B------:R-:W-:Y:S05]  /*7ac0*/  @P0 BRA `(.L_x_822) ;  /* 0x0000000000140947 */ /* 0x000fea0003800000 */
[----:B------:R-:W-:Y:S01]  /*7ad0*/  ISETP.NE.AND P1, PT, R16, RZ, PT ;  /* 0x000000ff1000720c */ /* 0x000fe20003f25270 */
[----:B------:R-:W-:-:S04]  /*7ae0*/  IMAD.MOV.U32 R3, RZ, RZ, 0x3100 ;  /* 0x00003100ff037424 */ /* 0x000fc800078e00ff */
[----:B------:R3:W-:Y:S08]  /*7af0*/  SYNCS.ARRIVE.TRANS64 RZ, [R0+URZ+0x26818], R3 ;  /* 0x0268180300ff79a7 */ /* 0x0007f0000800003f */
[----:B------:R-:W-:Y:S05]  /*7b00*/  @!P1 BRA `(.L_x_822) ;  /* 0x0000000000049947 */ /* 0x000fea0003800000 */
[----:B------:R-:W-:Y:S01]  /*7b10*/  BPT.TRAP 0x1 ;  /* 0x000000040000795c */ /* 0x000fe20000300000 */
.L_x_822:
        /* <DEDUP_REMOVED lines=36> */
.L_x_846:
        /* <DEDUP_REMOVED lines=9> */
.L_x_824:
        /* <DEDUP_REMOVED lines=38> */
.L_x_848:
[----:B------:R-:W-:Y:S05]  /*8050*/  @P0 BRA `(.L_x_826) ;  /* 0x0000000000140947 */ /* 0x000fea0003800000 */
[----:B------:R-:W-:Y:S01]  /*8060*/  ISETP.NE.AND P1, PT, R16, RZ, PT ;  /* 0x000000ff1000720c */ /* 0x000fe20003f25270 */
[----:B-1----:R-:W-:-:S04]  /*8070*/  IMAD.MOV.U32 R5, RZ, RZ, 0x3100 ;  /* 0x00003100ff057424 */ /* 0x002fc800078e00ff */
[----:B------:R2:W-:Y:S08]  /*8080*/  SYNCS.ARRIVE.TRANS64 RZ, [R0+URZ+0x26810], R5 ;  /* 0x0268100500ff79a7 */ /* 0x0005f0000800003f */
[----:B------:R-:W-:Y:S05]  /*8090*/  @!P1 BRA `(.L_x_826) ;  /* 0x0000000000049947 */ /* 0x000fea0003800000 */
[----:B------:R-:W-:Y:S01]  /*80a0*/  BPT.TRAP 0x1 ;  /* 0x000000040000795c */ /* 0x000fe20000300000 */
.L_x_826:
        /* <DEDUP_REMOVED lines=37> */
.L_x_818:
[----:B------:R-:W-:-:S13]  /*8300*/  ISETP.NE.AND P1, PT, R13, RZ, PT ;  /* 0x000000ff0d00720c */ /* 0x000fda0003f25270 */
[----:B------:R-:W-:Y:S05]  /*8310*/  @!P1 BRA `(.L_x_817) ;  /* 0x0000000400689947 */ /* 0x000fea0003800000 */
[----:B------:R-:W-:-:S04]  /*8320*/  SHF.L.U32 R7, R9, 0x1f, RZ ;  /* 0x0000001f09077819 */ /* 0x000fc800000006ff */
[----:B------:R-:W1:Y:S02]  /*8330*/  SYNCS.PHASECHK.TRANS64.TRYWAIT P1, [R0+URZ+0x26840], R7 ;  /* 0x02684007000075a7 */ /* 0x000e64000802017f */
[----:B-1----:R-:W-:Y:S05]  /*8340*/  @!P1 BRA `(.L_x_828) ;  /* 0x0000000c00c09947 */ /* 0x002fea0003800000 */
.L_x_849:
[----:B------:R-:W-:Y:S05]  /*8350*/  @P0 BRA `(.L_x_829) ;  /* 0x0000000000140947 */ /* 0x000fea0003800000 */
[----:B------:R-:W-:Y:S01]  /*8360*/  ISETP.NE.AND P1, PT, R16, RZ, PT ;  /* 0x000000ff1000720c */ /* 0x000fe20003f25270 */
[----:B------:R-:W-:-:S04]  /*8370*/  IMAD.MOV.U32 R5, RZ, RZ, 0x3100 ;  /* 0x00003100ff057424 */ /* 0x000fc800078e00ff */
[----:B------:R2:W-:Y:S08]  /*8380*/  SYNCS.ARRIVE.TRANS64 RZ, [R0+URZ+0x26830], R5 ;  /* 0x0268300500ff79a7 */ /* 0x0005f0000800003f */
[----:B------:R-:W-:Y:S05]  /*8390*/  @!P1 BRA `(.L_x_829) ;  /* 0x0000000000049947 */ /* 0x000fea0003800000 */
[----:B------:R-:W-:Y:S01]  /*83a0*/  BPT.TRAP 0x1 ;  /* 0x000000040000795c */ /* 0x000fe20000300000 */
.L_x_829:
        /* <DEDUP_REMOVED lines=41> */
.L_x_850:
[----:B------:R-:W-:Y:S05]  /*8640*/  @P0 BRA `(.L_x_831) ;  /* 0x0000000000140947 */ /* 0x000fea0003800000 */
[----:B------:R-:W-:Y:S01]  /*8650*/  ISETP.NE.AND P0, PT, R16, RZ, PT ;  /* 0x000000ff1000720c */ /* 0x000fe20003f05270 */
[----:B------:R-:W-:-:S04]  /*8660*/  IMAD.MOV.U32 R5, RZ, RZ, 0x3100 ;  /* 0x00003100ff057424 */ /* 0x000fc800078e00ff */
[----:B------:R3:W-:Y:S08]  /*8670*/  SYNCS.ARRIVE.TRANS64 RZ, [R0+URZ+0x26818], R5 ;  /* 0x0268180500ff79a7 */ /* 0x0007f0000800003f */
[----:B------:R-:W-:Y:S05]  /*8680*/  @!P0 BRA `(.L_x_831) ;  /* 0x0000000000048947 */ /* 0x000fea0003800000 */
[----:B------:R-:W-:Y:S01]  /*8690*/  BPT.TRAP 0x1 ;  /* 0x000000040000795c */ /* 0x000fe20000300000 */
.L_x_831:
        /* <DEDUP_REMOVED lines=34> */
.L_x_817:
[----:B------:R-:W3:Y:S01]  /*88c0*/  S2R R2, SR_TID.X ;  /* 0x0000000000027919 */ /* 0x000ee20000002100 */
[----:B------:R-:W-:Y:S01]  /*88d0*/  IMAD R3, R12, 0x8, R0 ;  /* 0x000000080c037824 */ /* 0x000fe200078e0200 */
[----:B---3--:R-:W-:Y:S02]  /*88e0*/  LOP3.LUT R4, R2, 0x7f, RZ, 0xc0, !PT ;  /* 0x0000007f02047812 */ /* 0x008fe400078ec0ff */
[----:B------:R-:W-:Y:S02]  /*88f0*/  SHF.L.U32 R2, R9, 0x1f, RZ ;  /* 0x0000001f09027819 */ /* 0x000fe400000006ff */
[----:B------:R-:W-:Y:S02]  /*8900*/  ISETP.NE.AND P1, PT, R4, RZ, PT ;  /* 0x000000ff0400720c */ /* 0x000fe40003f25270 */
[----:B------:R-:W3:Y:S02]  /*8910*/  SYNCS.PHASECHK.TRANS64.TRYWAIT P0, [R3+URZ+0x26840], R2 ;  /* 0x02684002030075a7 */ /* 0x000ee4000800017f */
[----:B---3--:R-:W-:Y:S09]  /*8920*/  @!P0 BRA `(.L_x_832) ;  /* 0x0000000800708947 */ /* 0x008ff20003800000 */
.L_x_851:
[----:B------:R-:W-:Y:S05]  /*8930*/  @P1 BRA `(.L_x_833) ;  /* 0x0000000000181947 */ /* 0x000fea0003800000 */
[----:B------:R-:W4:Y:S01]  /*8940*/  S2R R4, SR_TID.X ;  /* 0x0000000000047919 */ /* 0x000f220000002100 */
[----:B---3--:R-:W-:-:S04]  /*8950*/  IMAD.MOV.U32 R2, RZ, RZ, 0x3100 ;  /* 0x00003100ff027424 */ /* 0x008fc800078e00ff */
[----:B------:R3:W-:Y:S01]  /*8960*/  SYNCS.ARRIVE.TRANS64 RZ, [R3+URZ+0x26830], R2 ;  /* 0x0268300203ff79a7 */ /* 0x0007e2000800003f */
[----:B----4-:R-:W-:-:S13]  /*8970*/  LOP3.LUT P0, RZ, R4, 0x1f, RZ, 0xc0, !PT ;  /* 0x0000001f04ff7812 */ /* 0x010fda000780c0ff */
[----:B---3--:R-:W-:Y:S05]  /*8980*/  @!P0 BRA `(.L_x_833) ;  /* 0x0000000000048947 */ /* 0x008fea0003800000 */
[----:B------:R-:W-:Y:S01]  /*8990*/  BPT.TRAP 0x1 ;  /* 0x000000040000795c */ /* 0x000fe20000300000 */
.L_x_833:
        /* <DEDUP_REMOVED lines=48> */
.L_x_814:
[----:B------:R-:W-:Y:S05]  /*8ca0*/  BSYNC B0 ;  /* 0x0000000000007941 */ /* 0x000fea0003800000 */
.L_x_812:
[----:B------:R-:W-:-:S03]  /*8cb0*/  UMOV UR8, 0xffffffff ;  /* 0xffffffff00087882 */ /* 0x000fc60000000000 */
[----:B------:R-:W-:Y:S05]  /*8cc0*/  BRA.DIV UR8, `(.L_x_834) ;  /* 0x00000006089c7947 */ /* 0x000fea000b800000 */
[----:B------:R-:W-:-:S13]  /*8cd0*/  ELECT P0, URZ, PT ;  /* 0x00000000003f782f */ /* 0x000fda0003800000 */
.L_x_854:
[----:B------:R-:W-:Y:S05]  /*8ce0*/  @!P0 BRA `(.L_x_755) ;  /* 0x0000000000848947 */ /* 0x000fea0003800000 */
[----:B------:R-:W-:-:S06]  /*8cf0*/  ULOP3.LUT UR8, UR38, 0x2, URZ, 0xfc, !UPT ;  /* 0x0000000226087892 */ /* 0x000fcc000f8efc3f */
[----:B------:R-:W-:-:S05]  /*8d00*/  IMAD.U32 R2, RZ, RZ, UR8 ;  /* 0x00000008ff027e24 */ /* 0x000fca000f8e00ff */
[----:B------:R-:W-:-:S13]  /*8d10*/  ISETP.NE.AND P0, PT, R2, 0x3, PT ;  /* 0x000000030200780c */ /* 0x000fda0003f05270 */
[----:B------:R-:W-:Y:S05]  /*8d20*/  @!P0 BRA `(.L_x_835) ;  /* 0x0000000000048947 */ /* 0x000fea0003800000 */
[----:B--2---:R-:W-:Y:S01]  /*8d30*/  BPT.TRAP 0x1 ;  /* 0x000000040000795c */ /* 0x004fe20000300000 */
.L_x_835:
        /* <DEDUP_REMOVED lines=15> */
.L_x_855:
[----:B------:R-:W3:Y:S02]  /*8e30*/  SYNCS.PHASECHK.TRANS64.TRYWAIT P1, [R3+URZ], R2 ;  /* 0x00000002030075a7 */ /* 0x000ee4000802017f */
[----:B---3--:R-:W-:Y:S05]  /*8e40*/  @!P1 BRA `(.L_x_837) ;  /* 0x0000000400749947 */ /* 0x008fea0003800000 */
.L_x_856:
[----:B------:R-:W-:Y:S05]  /*8e50*/  @!P0 BRA `(.L_x_838) ;  /* 0x0000000000048947 */ /* 0x000fea0003800000 */
[----:B--2---:R-:W-:Y:S01]  /*8e60*/  BPT.TRAP 0x1 ;  /* 0x000000040000795c */ /* 0x004fe20000300000 */
.L_x_838:
[----:B---3--:R-:W-:-:S04]  /*8e70*/  VIADD R3, R7, 0x26840 ;  /* 0x0002684007037836 */ /* 0x008fc80000000000 */
[----:B------:R-:W-:-:S04]  /*8e80*/  IMAD R0, R0, 0x8, R3 ;  /* 0x0000000800007824 */ /* 0x000fc800078e0203 */
[----:B------:R-:W3:Y:S02]  /*8e90*/  SYNCS.PHASECHK.TRANS64.TRYWAIT P0, [R0+URZ], R5 ;  /* 0x00000005000075a7 */ /* 0x000ee4000800017f */
[----:B---3--:R-:W-:Y:S05]  /*8ea0*/  @!P0 BRA `(.L_x_839) ;  /* 0x0000000400708947 */ /* 0x008fea0003800000 */
.L_x_857:
[----:B------:R-:W-:-:S07]  /*8eb0*/  IMAD R3, R4, 0x8, R3 ;  /* 0x0000000804037824 */ /* 0x000fce00078e0203 */
.L_x_840:
[----:B----4-:R4:W1:Y:S02]  /*8ec0*/  SYNCS.PHASECHK.TRANS64.TRYWAIT P0, [R3+URZ], R2 ;  /* 0x00000002030075a7 */ /* 0x010864000800017f */
[----:B-1----:R-:W-:Y:S05]  /*8ed0*/  @!P0 NANOSLEEP.SYNCS 0x989680 ;  /* 0x009896800000895d */ /* 0x002fea0003900000 */
[----:B------:R-:W1:Y:S02]  /*8ee0*/  @!P0 SYNCS.PHASECHK.TRANS64 P0, [R3+URZ], R2 ;  /* 0x00000002030085a7 */ /* 0x000e64000800007f */
[----:B-1----:R-:W-:Y:S05]  /*8ef0*/  @!P0 BRA `(.L_x_840) ;  /* 0xfffffffc00f08947 */ /* 0x002fea000383ffff */
.L_x_755:
[----:B--2---:R-:W-:Y:S05]  /*8f00*/  BSYNC B6 ;  /* 0x0000000000067941 */ /* 0x004fea0003800000 */
.L_x_749:
[----:B------:R-:W-:Y:S05]  /*8f10*/  EXIT ;  /* 0x000000000000794d */ /* 0x000fea0003800000 */
.L_x_765:
[----:B------:R-:W-:Y:S02]  /*8f20*/  IMAD.MOV.U32 R13, RZ, RZ, R16 ;  /* 0x000000ffff0d7224 */ /* 0x000fe400078e0010 */
[----:B------:R-:W-:Y:S02]  /*8f30*/  IMAD.MOV.U32 R12, RZ, RZ, RZ ;  /* 0x000000ffff0c7224 */ /* 0x000fe400078e00ff */
[----:B------:R-:W-:Y:S02]  /*8f40*/  IMAD.MOV.U32 R11, RZ, RZ, 0x1f ;  /* 0x0000001fff0b7424 */ /* 0x000fe400078e00ff */
[----:B------:R-:W-:-:S07]  /*8f50*/  IMAD.MOV.U32 R15, RZ, RZ, -0x1 ;  /* 0xffffffffff0f7424 */ /* 0x000fce00078e00ff */
[----:B-----5:R-:W-:Y:S05]  /*8f60*/  WARPSYNC.COLLECTIVE R15, `(.L_x_841) ;  /* 0x000000000f087348 */ /* 0x020fea0003c00000 */
[----:B------:R1:W2:Y:S02]  /*8f70*/  SHFL.IDX P6, R14, R13, R12, R11 ;  /* 0x0000000c0d0e7389 */ /* 0x0002a400000c000b */
[----:B-12--5:R-:W-:Y:S01]  /*8f80*/  ENDCOLLECTIVE ;  /* 0x000000000000791b */ /* 0x026fe20003800000 */
.L_x_841:
[----:B------:R-:W-:Y:S05]  /*8f90*/  BRA `(.L_x_842) ;  /* 0xffffff8000f07947 */ /* 0x000fea000383ffff */
.L_x_767:
[----:B--2---:R2:W3:Y:S02]  /*8fa0*/  SYNCS.PHASECHK.TRANS64.TRYWAIT P1, [R18+URZ+0x26800], R5 ;  /* 0x02680005120075a7 */ /* 0x0044e4000802017f */
[----:B---3--:R-:W-:Y:S05]  /*8fb0*/  @!P1 NANOSLEEP.SYNCS 0x989680 ;  /* 0x009896800000995d */ /* 0x008fea0003900000 */
[----:B------:R-:W3:Y:S02]  /*8fc0*/  @!P1 SYNCS.PHASECHK.TRANS64 P1, [R18+URZ+0x26800], R5 ;  /* 0x02680005120095a7 */ /* 0x000ee4000802007f */
[----:B---3--:R-:W-:Y:S05]  /*8fd0*/  @!P1 BRA `(.L_x_767) ;  /* 0xfffffffc00f09947 */ /* 0x008fea000383ffff */
[----:B------:R-:W-:Y:S05]  /*8fe0*/  BRA `(.L_x_766) ;  /* 0xffffff8400147947 */ /* 0x000fea000383ffff */
.L_x_772:
[----:B--2---:R-:W-:-:S04]  /*8ff0*/  IMAD.U32 R5, RZ, RZ, UR10 ;  /* 0x0000000aff057e24 */ /* 0x004fc8000f8e00ff */
[----:B------:R2:W3:Y:S03]  /*9000*/  SYNCS.PHASECHK.TRANS64.TRYWAIT P1, [R5+URZ+0x26810], R16 ;  /* 0x02681010050075a7 */ /* 0x0004e6000802017f */
[----:B---3--:R-:W-:Y:S05]  /*9010*/  @!P1 NANOSLEEP.SYNCS 0x989680 ;  /* 0x009896800000995d */ /* 0x008fea0003900000 */
[----:B------:R-:W3:Y:S02]  /*9020*/  @!P1 SYNCS.PHASECHK.TRANS64 P1, [R5+URZ+0x26810], R16 ;  /* 0x02681010050095a7 */ /* 0x000ee4000802007f */
[----:B---3--:R-:W-:Y:S05]  /*9030*/  @!P1 BRA `(.L_x_772) ;  /* 0xfffffffc00ec9947 */ /* 0x008fea000383ffff */
[----:B------:R-:W-:Y:S05]  /*9040*/  BRA `(.L_x_771) ;  /* 0xffffff8c00787947 */ /* 0x000fea000383ffff */
.L_x_776:
[----:B------:R-:W-:-:S04]  /*9050*/  IMAD.U32 R121, RZ, RZ, UR10 ;  /* 0x0000000aff797e24 */ /* 0x000fc8000f8e00ff */
[----:B------:R1:W1:Y:S03]  /*9060*/  SYNCS.PHASECHK.TRANS64.TRYWAIT P1, [R121+URZ+0x26830], R16 ;  /* 0x02683010790075a7 */ /* 0x000266000802017f */
[----:B-1----:R-:W-:Y:S05]  /*9070*/  @!P1 NANOSLEEP.SYNCS 0x989680 ;  /* 0x009896800000995d */ /* 0x002fea0003900000 */
[----:B------:R-:W1:Y:S02]  /*9080*/  @!P1 SYNCS.PHASECHK.TRANS64 P1, [R121+URZ+0x26830], R16 ;  /* 0x02683010790095a7 */ /* 0x000e64000802007f */
[----:B-1----:R-:W-:Y:S05]  /*9090*/  @!P1 BRA `(.L_x_776) ;  /* 0xfffffffc00ec9947 */ /* 0x002fea000383ffff */
[----:B------:R-:W-:Y:S05]  /*90a0*/  BRA `(.L_x_775) ;  /* 0xffffff9000847947 */ /* 0x000fea000383ffff */
.L_x_815:
[----:B-1----:R1:W2:Y:S02]  /*90b0*/  SYNCS.PHASECHK.TRANS64.TRYWAIT P0, [R0+URZ+0x26820], R3 ;  /* 0x02682003000075a7 */ /* 0x0022a4000800017f */
[----:B--2---:R-:W-:Y:S05]  /*90c0*/  @!P0 NANOSLEEP.SYNCS 0x989680 ;  /* 0x009896800000895d */ /* 0x004fea0003900000 */
[----:B------:R-:W2:Y:S02]  /*90d0*/  @!P0 SYNCS.PHASECHK.TRANS64 P0, [R0+URZ+0x26820], R3 ;  /* 0x02682003000085a7 */ /* 0x000ea4000800007f */
[----:B--2---:R-:W-:Y:S05]  /*90e0*/  @!P0 BRA `(.L_x_815) ;  /* 0xfffffffc00f08947 */ /* 0x004fea000383ffff */
[----:B------:R-:W-:Y:S05]  /*90f0*/  BRA `(.L_x_843) ;  /* 0xffffffdc00787947 */ /* 0x000fea000383ffff */
.L_x_819:
[----:B-1----:R1:W2:Y:S02]  /*9100*/  SYNCS.PHASECHK.TRANS64.TRYWAIT P1, [R0+URZ+0x26840], R21 ;  /* 0x02684015000075a7 */ /* 0x0022a4000802017f */
[----:B--2---:R-:W-:Y:S05]  /*9110*/  @!P1 NANOSLEEP.SYNCS 0x989680 ;  /* 0x009896800000995d */ /* 0x004fea0003900000 */
[----:B------:R-:W2:Y:S02]  /*9120*/  @!P1 SYNCS.PHASECHK.TRANS64 P1, [R0+URZ+0x26840], R21 ;  /* 0x02684015000095a7 */ /* 0x000ea4000802007f */
[----:B--2---:R-:W-:Y:S05]  /*9130*/  @!P1 BRA `(.L_x_819) ;  /* 0xfffffffc00f09947 */ /* 0x004fea000383ffff */
[----:B------:R-:W-:Y:S05]  /*9140*/  BRA `(.L_x_844) ;  /* 0xffffffe400987947 */ /* 0x000fea000383ffff */
.L_x_821:
[----:B--2---:R2:W3:Y:S02]  /*9150*/  SYNCS.PHASECHK.TRANS64.TRYWAIT P1, [R0+URZ+0x26828], R21 ;  /* 0x02682815000075a7 */ /* 0x0044e4000802017f */
[----:B---3--:R-:W-:Y:S05]  /*9160*/  @!P1 NANOSLEEP.SYNCS 0x989680 ;  /* 0x009896800000995d */ /* 0x008fea0003900000 */
[----:B------:R-:W3:Y:S02]  /*9170*/  @!P1 SYNCS.PHASECHK.TRANS64 P1, [R0+URZ+0x26828], R21 ;  /* 0x02682815000095a7 */ /* 0x000ee4000802007f */
[----:B---3--:R-:W-:Y:S05]  /*9180*/  @!P1 BRA `(.L_x_821) ;  /* 0xfffffffc00f09947 */ /* 0x008fea000383ffff */
[----:B------:R-:W-:Y:S05]  /*9190*/  BRA `(.L_x_845) ;  /* 0xffffffe800487947 */ /* 0x000fea000383ffff */
.L_x_823:
[----:B---3--:R3:W4:Y:S02]  /*91a0*/  SYNCS.PHASECHK.TRANS64.TRYWAIT P1, [R0+URZ+0x26848], R21 ;  /* 0x02684815000075a7 */ /* 0x008724000802017f */
[----:B----4-:R-:W-:Y:S05]  /*91b0*/  @!P1 NANOSLEEP.SYNCS 0x989680 ;  /* 0x009896800000995d */ /* 0x010fea0003900000 */
[----:B------:R-:W4:Y:S02]  /*91c0*/  @!P1 SYNCS.PHASECHK.TRANS64 P1, [R0+URZ+0x26848], R21 ;  /* 0x02684815000095a7 */ /* 0x000f24000802007f */
[----:B----4-:R-:W-:Y:S05]  /*91d0*/  @!P1 BRA `(.L_x_823) ;  /* 0xfffffffc00f09947 */ /* 0x010fea000383ffff */
[----:B------:R-:W-:Y:S05]  /*91e0*/  BRA `(.L_x_846) ;  /* 0xffffffe800dc7947 */ /* 0x000fea000383ffff */
.L_x_825:
[----:B------:R-:W-:-:S07]  /*91f0*/  SHF.L.U32 R5, R9, 0x1f, RZ ;  /* 0x0000001f09057819 */ /* 0x000fce00000006ff */
.L_x_847:
[----:B-1----:R1:W2:Y:S02]  /*9200*/  SYNCS.PHASECHK.TRANS64.TRYWAIT P1, [R0+URZ+0x26820], R5 ;  /* 0x02682005000075a7 */ /* 0x0022a4000802017f */
[----:B--2---:R-:W-:Y:S05]  /*9210*/  @!P1 NANOSLEEP.SYNCS 0x989680 ;  /* 0x009896800000995d */ /* 0x004fea0003900000 */
[----:B------:R-:W2:Y:S02]  /*9220*/  @!P1 SYNCS.PHASECHK.TRANS64 P1, [R0+URZ+0x26820], R5 ;  /* 0x02682005000095a7 */ /* 0x000ea4000802007f */
[----:B--2---:R-:W-:Y:S05]  /*9230*/  @!P1 BRA `(.L_x_847) ;  /* 0xfffffffc00f09947 */ /* 0x004fea000383ffff */
[----:B------:R-:W-:Y:S05]  /*9240*/  BRA `(.L_x_848) ;  /* 0xffffffec00807947 */ /* 0x000fea000383ffff */
.L_x_828:
[----:B-1----:R1:W2:Y:S02]  /*9250*/  SYNCS.PHASECHK.TRANS64.TRYWAIT P1, [R0+URZ+0x26840], R7 ;  /* 0x02684007000075a7 */ /* 0x0022a4000802017f */
[----:B--2---:R-:W-:Y:S05]  /*9260*/  @!P1 NANOSLEEP.SYNCS 0x989680 ;  /* 0x009896800000995d */ /* 0x004fea0003900000 */
[----:B------:R-:W2:Y:S02]  /*9270*/  @!P1 SYNCS.PHASECHK.TRANS64 P1, [R0+URZ+0x26840], R7 ;  /* 0x02684007000095a7 */ /* 0x000ea4000802007f */
[----:B--2---:R-:W-:Y:S05]  /*9280*/  @!P1 BRA `(.L_x_828) ;  /* 0xfffffffc00f09947 */ /* 0x004fea000383ffff */
[----:B------:R-:W-:Y:S05]  /*9290*/  BRA `(.L_x_849) ;  /* 0xfffffff0002c7947 */ /* 0x000fea000383ffff */
.L_x_830:
[----:B--2---:R2:W3:Y:S02]  /*92a0*/  SYNCS.PHASECHK.TRANS64.TRYWAIT P1, [R0+URZ+0x26828], R7 ;  /* 0x02682807000075a7 */ /* 0x0044e4000802017f */
[----:B---3--:R-:W-:Y:S05]  /*92b0*/  @!P1 NANOSLEEP.SYNCS 0x989680 ;  /* 0x009896800000995d */ /* 0x008fea0003900000 */
[----:B------:R-:W3:Y:S02]  /*92c0*/  @!P1 SYNCS.PHASECHK.TRANS64 P1, [R0+URZ+0x26828], R7 ;  /* 0x02682807000095a7 */ /* 0x000ee4000802007f */
[----:B---3--:R-:W-:Y:S05]  /*92d0*/  @!P1 BRA `(.L_x_830) ;  /* 0xfffffffc00f09947 */ /* 0x008fea000383ffff */
[----:B------:R-:W-:Y:S05]  /*92e0*/  BRA `(.L_x_850) ;  /* 0xfffffff000d47947 */ /* 0x000fea000383ffff */
.L_x_832:
[----:B---3--:R3:W4:Y:S02]  /*92f0*/  SYNCS.PHASECHK.TRANS64.TRYWAIT P0, [R3+URZ+0x26840], R2 ;  /* 0x02684002030075a7 */ /* 0x008724000800017f */
[----:B----4-:R-:W-:Y:S05]  /*9300*/  @!P0 NANOSLEEP.SYNCS 0x989680 ;  /* 0x009896800000895d */ /* 0x010fea0003900000 */
[----:B------:R-:W4:Y:S02]  /*9310*/  @!P0 SYNCS.PHASECHK.TRANS64 P0, [R3+URZ+0x26840], R2 ;  /* 0x02684002030085a7 */ /* 0x000f24000800007f */
[----:B----4-:R-:W-:Y:S05]  /*9320*/  @!P0 BRA `(.L_x_832) ;  /* 0xfffffffc00f08947 */ /* 0x010fea000383ffff */
[----:B------:R-:W-:Y:S05]  /*9330*/  BRA `(.L_x_851) ;  /* 0xfffffff4007c7947 */ /* 0x000fea000383ffff */
.L_x_834:
[----:B------:R-:W-:Y:S01]  /*9340*/  BSSY B0, `(.L_x_852) ;  /* 0x0000006000007945 */ /* 0x000fe20003800000 */
[----:B------:R-:W-:-:S07]  /*9350*/  IMAD.MOV.U32 R15, RZ, RZ, -0x1 ;  /* 0xffffffffff0f7424 */ /* 0x000fce00078e00ff */
[----:B--2---:R-:W-:Y:S05]  /*9360*/  WARPSYNC.COLLECTIVE R15, `(.L_x_853) ;  /* 0x000000000f0c7348 */ /* 0x004fea0003c00000 */
[----:B------:R-:W-:Y:S02]  /*9370*/  ELECT P6, UR62, PT ;  /* 0x00000000003e782f */ /* 0x000fe400038c0000 */
[----:B------:R-:W-:Y:S01]  /*9380*/  MOV R14, UR62 ;  /* 0x0000003e000e7c02 */ /* 0x000fe20008000f00 */
[----:B--2---:R-:W-:Y:S10]  /*9390*/  ENDCOLLECTIVE ;  /* 0x000000000000791b */ /* 0x004ff40003800000 */
.L_x_853:
[----:B------:R-:W-:Y:S05]  /*93a0*/  BSYNC B0 ;  /* 0x0000000000007941 */ /* 0x000fea0003800000 */
.L_x_852:
[----:B------:R-:W-:Y:S01]  /*93b0*/  PLOP3.LUT P0, PT, P6, PT, PT, 0x80, 0x0 ;  /* 0x000000000000781c */ /* 0x000fe2000370f070 */
[----:B------:R-:W-:-:S12]  /*93c0*/  BRA `(.L_x_854) ;  /* 0xfffffff800447947 */ /* 0x000fd8000383ffff */
.L_x_836:
[----:B-1----:R1:W3:Y:S02]  /*93d0*/  SYNCS.PHASECHK.TRANS64.TRYWAIT P1, [R6+URZ], R5 ;  /* 0x00000005060075a7 */ /* 0x0022e4000802017f */
[----:B---3--:R-:W-:Y:S05]  /*93e0*/  @!P1 NANOSLEEP.SYNCS 0x989680 ;  /* 0x009896800000995d */ /* 0x008fea0003900000 */
[----:B------:R-:W3:Y:S02]  /*93f0*/  @!P1 SYNCS.PHASECHK.TRANS64 P1, [R6+URZ], R5 ;  /* 0x00000005060095a7 */ /* 0x000ee4000802007f */
[----:B---3--:R-:W-:Y:S05]  /*9400*/  @!P1 BRA `(.L_x_836) ;  /* 0xfffffffc00f09947 */ /* 0x008fea000383ffff */
[----:B------:R-:W-:Y:S05]  /*9410*/  BRA `(.L_x_855) ;  /* 0xfffffff800847947 */ /* 0x000fea000383ffff */
.L_x_837:
[----:B---3--:R3:W4:Y:S02]  /*9420*/  SYNCS.PHASECHK.TRANS64.TRYWAIT P1, [R3+URZ], R2 ;  /* 0x00000002030075a7 */ /* 0x008724000802017f */
[----:B----4-:R-:W-:Y:S05]  /*9430*/  @!P1 NANOSLEEP.SYNCS 0x989680 ;  /* 0x009896800000995d */ /* 0x010fea0003900000 */
[----:B------:R-:W4:Y:S02]  /*9440*/  @!P1 SYNCS.PHASECHK.TRANS64 P1, [R3+URZ], R2 ;  /* 0x00000002030095a7 */ /* 0x000f24000802007f */
[----:B----4-:R-:W-:Y:S05]  /*9450*/  @!P1 BRA `(.L_x_837) ;  /* 0xfffffffc00f09947 */ /* 0x010fea000383ffff */
[----:B------:R-:W-:Y:S05]  /*9460*/  BRA `(.L_x_856) ;  /* 0xfffffff800787947 */ /* 0x000fea000383ffff */
.L_x_839:
[----:B---3--:R3:W4:Y:S02]  /*9470*/  SYNCS.PHASECHK.TRANS64.TRYWAIT P0, [R0+URZ], R5 ;  /* 0x00000005000075a7 */ /* 0x008724000800017f */
[----:B----4-:R-:W-:Y:S05]  /*9480*/  @!P0 NANOSLEEP.SYNCS 0x989680 ;  /* 0x009896800000895d */ /* 0x010fea0003900000 */
[----:B------:R-:W4:Y:S02]  /*9490*/  @!P0 SYNCS.PHASECHK.TRANS64 P0, [R0+URZ], R5 ;  /* 0x00000005000085a7 */ /* 0x000f24000800007f */
[----:B----4-:R-:W-:Y:S05]  /*94a0*/  @!P0 BRA `(.L_x_839) ;  /* 0xfffffffc00f08947 */ /* 0x010fea000383ffff */
[----:B------:R-:W-:Y:S05]  /*94b0*/  BRA `(.L_x_857) ;  /* 0xfffffff8007c7947 */ /* 0x000fea000383ffff */
.L_x_858:
        /* <DEDUP_REMOVED lines=12> */
.L_x_3299:


//--------------------- .text._ZN7cutlass13device_kernelIN5flash11enable_sm90INS1_16FlashAttnBwdSm90INS1_25CollectiveMainloopBwdSm90ILi2ELi2ELi2EN4cute5tupleIJNS5_1CILi1EEES8_S8_EEENS6_IJNS7_ILi64EEENS7_ILi128EEENS7_ILi96EEEEEENS_10bfloat16_tEfNS_4arch4Sm90ELb0ELb0ELb1ELb1ELb1ELb1ELb0ELb0ELi2ELi1ELi2ELi1ELb1EEENS1_24CollectiveEpilogueBwdGQAISD_fSG_Li256ELb1ELb1EEENS1_19SingleTileSchedulerILb1ELb0ELb0ELi128EEEEEEEEEvNT_6ParamsE --------------------------
	.section	.text._ZN7cutlass13device_kernelIN5flash11enable_sm90INS1_16FlashAttnBwdSm90INS1_25CollectiveMainloopBwdSm90ILi2ELi2ELi2EN4cute5tupleIJNS5_1CILi1EEES8_S8_EEENS6_IJNS7_ILi64EEENS7_ILi128EEENS7_ILi96EEEEEENS_10bfloat16_tEfNS_4arch4Sm90ELb0ELb0ELb1ELb1ELb1ELb1ELb0ELb0ELi2ELi1ELi2ELi1ELb1EEENS1_24CollectiveEpilogueBwdGQAISD_fSG_Li256ELb1ELb1EEENS1_19SingleTileSchedulerILb1ELb0ELb0ELi128EEEEEEEEEvNT_6ParamsE,"ax",@progbits
	.align	128
.text._ZN7cutlass13device_kernelIN5flash11enable_sm90INS1_16FlashAttnBwdSm90INS1_25CollectiveMainloopBwdSm90ILi2ELi2ELi2EN4cute5tupleIJNS5_1CILi1EEES8_S8_EEENS6_IJNS7_ILi64EEENS7_ILi128EEENS7_ILi96EEEEEENS_10bfloat16_tEfNS_4arch4Sm90ELb0ELb0ELb1ELb1ELb1ELb1ELb0ELb0ELi2ELi1ELi2ELi1ELb1EEENS1_24CollectiveEpilogueBwdGQAISD_fSG_Li256ELb1ELb1EEENS1_19SingleTileSchedulerILb1ELb0ELb0ELi128EEEEEEEEEvNT_6ParamsE:
        .type           _ZN7cutlass13device_kernelIN5flash11enable_sm90INS1_16FlashAttnBwdSm90INS1_25CollectiveMainloopBwdSm90ILi2ELi2ELi2EN4cute5tupleIJNS5_1CILi1EEES8_S8_EEENS6_IJNS7_ILi64EEENS7_ILi128EEENS7_ILi96EEEEEENS_10bfloat16_tEfNS_4arch4Sm90ELb0ELb0ELb1ELb1ELb1ELb1ELb0ELb0ELi2ELi1ELi2ELi1ELb1EEENS1_24CollectiveEpilogueBwdGQAISD_fSG_Li256ELb1ELb1EEENS1_19SingleTileSchedulerILb1ELb0ELb0ELi128EEEEEEEEEvNT_6ParamsE,@function
        .size           _ZN7cutlass13device_kernelIN5flash11enable_sm90INS1_16FlashAttnBwdSm90INS1_25CollectiveMainloopBwdSm90ILi2ELi2ELi2EN4cute5tupleIJNS5_1CILi1EEES8_S8_EEENS6_IJNS7_ILi64EEENS7_ILi128EEENS7_ILi96EEEEEENS_10bfloat16_tEfNS_4arch4Sm90ELb0ELb0ELb1ELb1ELb1ELb1ELb0ELb0ELi2ELi1ELi2ELi1ELb1EEENS1_24CollectiveEpilogueBwdGQAISD_fSG_Li256ELb1ELb1EEENS1_19SingleTileSchedulerILb1ELb0ELb0ELi128EEEEEEEEEvNT_6ParamsE,(.L_x_3300 - _ZN7cutlass13device_kernelIN5flash11enable_sm90INS1_16FlashAttnBwdSm90INS1_25CollectiveMainloopBwdSm90ILi2ELi2ELi2EN4cute5tupleIJNS5_1CILi1EEES8_S8_EEENS6_IJNS7_ILi64EEENS7_ILi128EEENS7_ILi96EEEEEENS_10bfloat16_tEfNS_4arch4Sm90ELb0ELb0ELb1ELb1ELb1ELb1ELb0ELb0ELi2ELi1ELi2ELi1ELb1EEENS1_24CollectiveEpilogueBwdGQAISD_fSG_Li256ELb1ELb1EEENS1_19SingleTileSchedulerILb1ELb0ELb0ELi128EEEEEEEEEvNT_6ParamsE)
        .other          _ZN7cutlass13device_kernelIN5flash11enable_sm90INS1_16FlashAttnBwdSm90INS1_25CollectiveMainloopBwdSm90ILi2ELi2ELi2EN4cute5tupleIJNS5_1CILi1EEES8_S8_EEENS6_IJNS7_ILi64EEENS7_ILi128EEENS7_ILi96EEEEEENS_10bfloat16_tEfNS_4arch4Sm90ELb0ELb0ELb1ELb1ELb1ELb1ELb0ELb0ELi2ELi1ELi2ELi1ELb1EEENS1_24CollectiveEpilogueBwdGQAISD_fSG_Li256ELb1ELb1EEENS1_19SingleTileSchedulerILb1ELb0ELb0ELi128EEEEEEEEEvNT_6ParamsE,@"STO_CUDA_ENTRY STV_DEFAULT"
_ZN7cutlass13device_kernelIN5flash11enable_sm90INS1_16FlashAttnBwdSm90INS1_25CollectiveMainloopBwdSm90ILi2ELi2ELi2EN4cute5tupleIJNS5_1CILi1EEES8_S8_EEENS6_IJNS7_ILi64EEENS7_ILi128EEENS7_ILi96EEEEEENS_10bfloat16_tEfNS_4arch4Sm90ELb0ELb0ELb1ELb1ELb1ELb1ELb0ELb0ELi2ELi1ELi2ELi1ELb1EEENS1_24CollectiveEpilogueBwdGQAISD_fSG_Li256ELb1ELb1EEENS1_19SingleTileSchedulerILb1ELb0ELb0ELi128EEEEEEEEEvNT_6ParamsE:
        /* <DEDUP_REMOVED lines=23> */
.L_x_860:
[----:B------:R-:W-:Y:S05]  /*0170*/  BSYNC B0 ;  /* 0x0000000000007941 */ /* 0x000fea0003800000 */
.L_x_859:
        /* <DEDUP_REMOVED lines=37> */
.L_x_861:
        /* <DEDUP_REMOVED lines=22> */
.L_x_862:
[----:B------:R-:W-:Y:S01]  /*0530*/  PLOP3.LUT P0, PT, PT, PT, UP0, 0x80, 0x0 ;  /* 0x000000000000781c */ /* 0x000fe20003f0f008 */
[----:B------:R-:W-:Y:S01]  /*0540*/  NOP ;  /* 0x0000000000007918 */ /* 0x000fe20000000000 */
[----:B------:R-:W-:Y:S01]  /*0550*/  ULDC.64 UR46, c[0x0][0x208] ;  /* 0x00008200002e7ab9 */ /* 0x000fe20000000a00 */
[----:B------:R-:W-:Y:S01]  /*0560*/  BSSY B6, `(.L_x_863) ;  /* 0x000096e000067945 */ /* 0x000fe20003800000 */
[----:B-12-4-:R-:W-:Y:S09]  /*0570*/  BAR.SYNC.DEFER_BLOCKING 0x0 ;  /* 0x0000000000007b1d */ /* 0x016ff20000010000 */
[----:B------:R-:W-:Y:S05]  /*0580*/  @!P0 BRA `(.L_x_864) ;  /* 0x0000005400588947 */ /* 0x000fea0003800000 */
.L_x_865:
        /* <DEDUP_REMOVED lines=21> */
.L_x_866:
        /* <DEDUP_REMOVED lines=14> */
.L_x_868:
[----:B------:R-:W-:-:S05]  /*07c0*/  ULDC UR4, c[0x0][0x8c4] ;  /* 0x0002310000047ab9 */ /* 0x000fca0000000800 */
.L_x_867:
        /* <DEDUP_REMOVED lines=21> */
.L_x_870:
        /* <DEDUP_REMOVED lines=14> */
.L_x_871:
        /* <DEDUP_REMOVED lines=10> */
.L_x_872:
        /* <DEDUP_REMOVED lines=11> */
.L_x_873:
        /* <DEDUP_REMOVED lines=71> */
.L_x_876:
        /* <DEDUP_REMOVED lines=15> */
.L_x_875:
        /* <DEDUP_REMOVED lines=22> */
.L_x_878:
        /* <DEDUP_REMOVED lines=15> */
.L_x_877:
[----:B------:R-:W-:Y:S01]  /*1300*/  SHF.R.S32.HI R25, RZ, 0x1f, R22 ;  /* 0x0000001fff197819 */ /* 0x000fe20000011416 */
[----:B------:R-:W-:-:S03]  /*1310*/  UMOV UR4, 0xffffffff ;  /* 0xffffffff00047882 */ /* 0x000fc60000000000 */
[----:B------:R-:W-:-:S04]  /*1320*/  LEA.HI R0, R25, R22, RZ, 0x7 ;  /* 0x0000001619007211 */ /* 0x000fc800078f38ff */
[----:B------:R-:W-:Y:S01]  /*1330*/  SHF.R.S32.HI R16, RZ, 0x7, R0 ;  /* 0x00000007ff107819 */ /* 0x000fe20000011400 */
[----:B------:R-:W-:Y:S06]  /*1340*/  BRA.DIV UR4, `(.L_x_879) ;  /* 0x0000008a04447947 */ /* 0x000fec000b800000 */
[----:B------:R1:W2:Y:S02]  /*1350*/  SHFL.IDX PT, R14, R16, RZ, 0x1f ;  /* 0x00001fff100e7589 */ /* 0x0002a400000e0000 */
.L_x_984:
        /* <DEDUP_REMOVED lines=14> */
.L_x_880:
        /* <DEDUP_REMOVED lines=19> */
.L_x_882:
        /* <DEDUP_REMOVED lines=126> */
.L_x_893:
[----:B------:R-:W-:-:S06]  /*1d50*/  UISETP.NE.AND UP0, UPT, UR20, 0x3, UPT ;  /* 0x000000031400788c */ /* 0x000fcc000bf05270 */
[----:B------:R-:W-:-:S13]  /*1d60*/  PLOP3.LUT P0, PT, PT, PT, UP0, 0x80, 0x0 ;  /* 0x000000000000781c */ /* 0x000fda0003f0f008 */
[----:B-1----:R-:W-:Y:S05]  /*1d70*/  @!P0 BRA `(.L_x_883) ;  /* 0x0000000000048947 */ /* 0x002fea0003800000 */
[----:B------:R-:W-:Y:S01]  /*1d80*/  BPT.TRAP 0x1 ;  /* 0x000000040000795c */ /* 0x000fe20000300000 */
.L_x_883:
[----:B------:R-:W-:Y:S01]  /*1d90*/  R2UR UR10, R18 ;  /* 0x00000000120a72ca */ /* 0x000fe200000e0000 */
[----:B------:R-:W-:-:S05]  /*1da0*/  IMAD.U32 R16, RZ, RZ, UR5 ;  /* 0x00000005ff107e24 */ /* 0x000fca000f8e00ff */
[----:B------:R-:W-:-:S07]  /*1db0*/  SHF.L.U32 R16, R16, 0x1f, RZ ;  /* 0x0000001f10107819 */ /* 0x000fce00000006ff */
[----:B------:R-:W-:-:S09]  /*1dc0*/  ULEA UR10, UR6, UR10, 0x3 ;  /* 0x0000000a060a7291 */ /* 0x000fd2000f8e183f */
[----:B------:R1:W2:Y:S01]  /*1dd0*/  SYNCS.PHASECHK.TRANS64.TRYWAIT P1, [UR10+0x26810], R16 ;  /* 0x02681010ff0075a7 */ /* 0x0002a2000802014a */
[----:B------:R-:W-:Y:S05]  /*1de0*/  @!P0 BRA `(.L_x_884) ;  /* 0x0000000000048947 */ /* 0x000fea0003800000 */
[----:B------:R-:W-:Y:S01]  /*1df0*/  BPT.TRAP 0x1 ;  /* 0x000000040000795c */ /* 0x000fe20000300000 */
.L_x_884:
[----:B--2---:R-:W-:Y:S05]  /*1e00*/  @P1 BRA `(.L_x_885) ;  /* 0x0000000000081947 */ /* 0x004fea0003800000 */
[----:B------:R-:W2:Y:S02]  /*1e10*/  SYNCS.PHASECHK.TRANS64.TRYWAIT P1, [UR10+0x26810], R16 ;  /* 0x02681010ff0075a7 */ /* 0x000ea4000802014a */
[----:B--2---:R-:W-:Y:S05]  /*1e20*/  @!P1 BRA `(.L_x_886) ;  /* 0x0000007c00c09947 */ /* 0x004fea0003800000 */
.L_x_885:
        /* <DEDUP_REMOVED lines=67> */
.L_x_887:
[----:B------:R1:W1:Y:S01]  /*2260*/  SYNCS.PHASECHK.TRANS64.TRYWAIT P1, [UR10+0x26830], R16 ;  /* 0x02683010ff0075a7 */ /* 0x000262000802014a */
[----:B------:R-:W-:Y:S05]  /*2270*/  @!P0 BRA `(.L_x_888) ;  /* 0x0000000000048947 */ /* 0x000fea0003800000 */
[----:B------:R-:W-:Y:S01]  /*2280*/  BPT.TRAP 0x1 ;  /* 0x000000040000795c */ /* 0x000fe20000300000 */
.L_x_888:
[----:B-1----:R-:W-:Y:S05]  /*2290*/  @P1 BRA `(.L_x_889) ;  /* 0x0000000000081947 */ /* 0x002fea0003800000 */
[----:B------:R-:W1:Y:S02]  /*22a0*/  SYNCS.PHASECHK.TRANS64.TRYWAIT P1, [UR10+0x26830], R16 ;  /* 0x02683010ff0075a7 */ /* 0x000e64000802014a */
[----:B-1----:R-:W-:Y:S05]  /*22b0*/  @!P1 BRA `(.L_x_890) ;  /* 0x0000007800b49947 */ /* 0x002fea0003800000 */
.L_x_889:
        /* <DEDUP_REMOVED lines=565> */
.L_x_891:
        /* <DEDUP_REMOVED lines=44> */
.L_x_892:
        /* <DEDUP_REMOVED lines=66> */
.L_x_874:
[----:B------:R-:W-:Y:S05]  /*4cf0*/  @P0 BRA `(.L_x_869) ;  /* 0x0000004c00d00947 */ /* 0x000fea0003800000 */
[----:B------:R-:W-:Y:S01]  /*4d00*/  ULDC.64 UR4, c[0x0][0x878] ;  /* 0x00021e0000047ab9 */ /* 0x000fe20000000a00 */
[----:B------:R-:W1:Y:S01]  /*4d10*/  S2R R8, SR_TID.X ;  /* 0x0000000000087919 */ /* 0x000e620000002100 */
[----:B------:R-:W-:Y:S01]  /*4d20*/  UISETP.NE.U32.AND UP0, UPT, UR4, URZ, UPT ;  /* 0x0000003f0400728c */ /* 0x000fe2000bf05070 */
[----:B------:R-:W2:Y:S01]  /*4d30*/  S2UR UR15, SR_CTAID.X ;  /* 0x00000000000f79c3 */ /* 0x000ea20000002500 */
[----:B------:R-:W-:Y:S01]  /*4d40*/  ULDC UR13, c[0x0][0x870] ;  /* 0x00021c00000d7ab9 */ /* 0x000fe20000000800 */
[----:B------:R-:W-:Y:S01]  /*4d50*/  ULDC UR14, c[0x0][0x80c] ;  /* 0x00020300000e7ab9 */ /* 0x000fe20000000800 */
[----:B------:R-:W-:Y:S01]  /*4d60*/  UISETP.NE.AND.EX UP0, UPT, UR5, URZ, UPT, UP0 ;  /* 0x0000003f0500728c */ /* 0x000fe2000bf05300 */
[----:B------:R-:W-:Y:S01]  /*4d70*/  ULDC.64 UR10, c[0x0][0x868] ;  /* 0x00021a00000a7ab9 */ /* 0x000fe20000000a00 */
[----:B------:R-:W-:Y:S01]  /*4d80*/  ULDC.64 UR18, c[0x0][0x818] ;  /* 0x0002060000127ab9 */ /* 0x000fe20000000a00 */
[----:B------:R-:W-:Y:S02]  /*4d90*/  ULDC.64 UR20, c[0x0][0x840] ;  /* 0x0002100000147ab9 */ /* 0x000fe40000000a00 */
[----:B------:R-:W-:Y:S01]  /*4da0*/  S2UR UR17, SR_CgaCtaId ;  /* 0x00000000001179c3 */ /* 0x000fe20000008800 */
[----:B------:R-:W-:Y:S01]  /*4db0*/  PLOP3.LUT P0, PT, PT, PT, UP0, 0x80, 0x0 ;  /* 0x000000000000781c */ /* 0x000fe20003f0f008 */
[----:B------:R-:W-:-:S04]  /*4dc0*/  ULDC.64 UR22, c[0x0][0x848] ;  /* 0x0002120000167ab9 */ /* 0x000fc80000000a00 */
[----:B------:R-:W-:Y:S02]  /*4dd0*/  @UP0 ULDC.64 UR4, c[0x0][0x878] ;  /* 0x00021e0000040ab9 */ /* 0x000fe40000000a00 */
[----:B------:R-:W-:-:S06]  /*4de0*/  @UP0 UIMAD.WIDE UR4, UR36, 0x4, UR4 ;  /* 0x00000004240408a5 */ /* 0x000fcc000f8e0204 */
[----:B------:R-:W-:Y:S02]  /*4df0*/  IMAD.U32 R2, RZ, RZ, UR4 ;  /* 0x00000004ff027e24 */ /* 0x000fe4000f8e00ff */
[----:B------:R-:W-:Y:S01]  /*4e00*/  IMAD.U32 R3, RZ, RZ, UR5 ;  /* 0x00000005ff037e24 */ /* 0x000fe2000f8e00ff */
[----:B------:R-:W-:-:S04]  /*4e10*/  ULDC UR5, c[0x0][0x850] ;  /* 0x0002140000057ab9 */ /* 0x000fc80000000800 */
[----:B------:R3:W4:Y:S01]  /*4e20*/  @P0 LDG.E R2, desc[UR46][R2.64] ;  /* 0x0000002e02020981 */ /* 0x000722000c1e1900 */
[----:B------:R-:W3:Y:S01]  /*4e30*/  S2UR UR4, SR_CTAID.Y ;  /* 0x00000000000479c3 */ /* 0x000ee20000002600 */
[----:B------:R-:W-:Y:S01]  /*4e40*/  UISETP.NE.AND UP1, UPT, UR5, 0x1, UPT ;  /* 0x000000010500788c */ /* 0x000fe2000bf25270 */
[----:B------:R-:W-:Y:S01]  /*4e50*/  BSSY B0, `(.L_x_894) ;  /* 0x000005c000007945 */ /* 0x000fe20003800000 */
[----:B--2---:R-:W-:Y:S01]  /*4e60*/  UIMAD UR13, UR15, UR13, URZ ;  /* 0x0000000d0f0d72a4 */ /* 0x004fe2000f8e023f */
[C---:B-1----:R-:W-:Y:S01]  /*4e70*/  ISETP.NE.AND P1, PT, R8.reuse, 0x80, PT ;  /* 0x000000800800780c */ /* 0x042fe20003f25270 */
[----:B------:R-:W-:Y:S02]  /*4e80*/  UIMAD UR12, UR36, UR14, URZ ;  /* 0x0000000e240c72a4 */ /* 0x000fe4000f8e023f */
[----:B------:R-:W-:Y:S01]  /*4e90*/  UIMAD UR13, UR13, UR14, URZ ;  /* 0x0000000e0d0d72a4 */ /* 0x000fe2000f8e023f */
[----:B---3--:R-:W-:Y:S01]  /*4ea0*/  VIADD R3, R8, 0xffffff80 ;  /* 0xffffff8008037836 */ /* 0x008fe20000000000 */
[----:B------:R-:W-:-:S03]  /*4eb0*/  UIMAD UR15, UR15, 0x3000, URZ ;  /* 0x000030000f0f78a4 */ /* 0x000fc6000f8e023f */
[----:B------:R-:W-:Y:S01]  /*4ec0*/  @UP1 ULDC UR8, c[0x0][0x854] ;  /* 0x0002150000081ab9 */ /* 0x000fe20000000800 */
[----:B------:R-:W-:Y:S01]  /*4ed0*/  @UP1 ULDC UR16, c[0x0][0x858] ;  /* 0x0002160000101ab9 */ /* 0x000fe20000000800 */
[----:B------:R-:W-:Y:S01]  /*4ee0*/  USHF.R.S32.HI UR14, URZ, 0x1f, UR13 ;  /* 0x0000001f3f0e7899 */ /* 0x000fe2000801140d */
[----:B------:R-:W-:Y:S01]  /*4ef0*/  SHF.R.S32.HI R0, RZ, 0x1f, R3 ;  /* 0x0000001fff007819 */ /* 0x000fe20000011403 */
[----:B------:R-:W-:Y:S02]  /*4f00*/  UIMAD.WIDE.U32 UR8, UR4, UR8, URZ ;  /* 0x00000008040872a5 */ /* 0x000fe4000f8e003f */
[----:B------:R-:W-:Y:S02]  /*4f10*/  UMOV UR6, UR4 ;  /* 0x0000000400067c82 */ /* 0x000fe40008000000 */
[----:B------:R-:W-:Y:S02]  /*4f20*/  @UP1 USHF.R.U32.HI UR6, URZ, UR16, UR9 ;  /* 0x000000103f061299 */ /* 0x000fe40008011609 */
[----:B------:R-:W-:-:S02]  /*4f30*/  USHF.R.S32.HI UR9, URZ, 0x1f, UR12 ;  /* 0x0000001f3f097899 */ /* 0x000fc4000801140c */
[----:B------:R-:W-:Y:S02]  /*4f40*/  USHF.R.S32.HI UR16, URZ, 0x1f, UR6 ;  /* 0x0000001f3f107899 */ /* 0x000fe40008011406 */
[----:B------:R-:W-:-:S04]  /*4f50*/  UIADD3 UR12, UP1, UP2, UR13, UR12, UR6 ;  /* 0x0000000c0d0c7290 */ /* 0x000fc8000fa3e006 */
[----:B------:R-:W-:Y:S01]  /*4f60*/  UIADD3.X UR14, UR14, UR9, UR16, UP1, UP2 ;  /* 0x000000090e0e7290 */ /* 0x000fe20008fe4410 */
        /* <DEDUP_REMOVED lines=8> */
[----:B------:R-:W-:Y:S02]  /*4ff0*/  IMAD R0, R9, 0x600, R0 ;  /* 0x0000060009007824 */ /* 0x000fe400078e0200 */
[----:B------:R-:W-:Y:S02]  /*5000*/  @UP0 USHF.R.S32.HI UR8, URZ, 0x1f, UR7 ;  /* 0x0000001f3f080899 */ /* 0x000fe40008011407 */
[----:B------:R-:W-:Y:S02]  /*5010*/  IMAD.SHL.U32 R0, R0, 0x4, RZ ;  /* 0x0000000400007824 */ /* 0x000fe400078e00ff */
[----:B------:R-:W-:-:S02]  /*5020*/  @UP0 ULEA.HI UR9, UR8, UR7, URZ, 0x7 ;  /* 0x0000000708090291 */ /* 0x000fc4000f8f383f */
[----:B------:R-:W-:Y:S02]  /*5030*/  USHF.L.U32 UR7, UR12, 0x2, URZ ;  /* 0x000000020c077899 */ /* 0x000fe4000800063f */
[----:B------:R-:W-:Y:S02]  /*5040*/  @UP0 USHF.R.S32.HI UR9, URZ, 0x7, UR9 ;  /* 0x000000073f090899 */ /* 0x000fe40008011409 */
[----:B------:R-:W-:Y:S02]  /*5050*/  USHF.L.U64.HI UR8, UR12, 0x2, UR14 ;  /* 0x000000020c087899 */ /* 0x000fe4000801020e */
[----:B------:R-:W-:Y:S02]  /*5060*/  @UP0 UIMAD UR12, UR9, 0x3000, URZ ;  /* 0x00003000090c08a4 */ /* 0x000fe4000f8e023f */
[----:B------:R-:W-:Y:S02]  /*5070*/  UIADD3 UR10, UP1, UR7, UR10, URZ ;  /* 0x0000000a070a7290 */ /* 0x000fe4000ff3e03f */
[----:B------:R-:W-:Y:S01]  /*5080*/  @UP0 USHF.R.S32.HI UR13, URZ, 0x1f, UR12 ;  /* 0x0000001f3f0d0899 */ /* 0x000fe2000801140c */
[----:B------:R-:W-:-:S02]  /*5090*/  UMOV UR9, 0x400 ;  /* 0x0000040000097882 */ /* 0x000fc40000000000 */
[----:B------:R-:W-:Y:S01]  /*50a0*/  @!UP0 UMOV UR12, URZ ;  /* 0x0000003f000c8c82 */ /* 0x000fe20008000000 */
[----:B------:R-:W-:Y:S01]  /*50b0*/  UIADD3.X UR11, UR8, UR11, URZ, UP1, !UPT ;  /* 0x0000000b080b7290 */ /* 0x000fe20008ffe43f */
[----:B------:R-:W-:Y:S01]  /*50c0*/  IMAD.U32 R2, RZ, RZ, UR10 ;  /* 0x0000000aff027e24 */ /* 0x000fe2000f8e00ff */
[----:B------:R-:W-:Y:S02]  /*50d0*/  UIADD3 UR14, UP1, UR15, UR12, URZ ;  /* 0x0000000c0f0e7290 */ /* 0x000fe4000ff3e03f */
[----:B------:R-:W-:Y:S02]  /*50e0*/  ULEA UR9, UR17, UR9, 0x18 ;  /* 0x0000000911097291 */ /* 0x000fe4000f8ec03f */
[----:B------:R-:W-:Y:S01]  /*50f0*/  UIMAD UR12, UR16, UR18, URZ ;  /* 0x00000012100c72a4 */ /* 0x000fe2000f8e023f */
[----:B------:R-:W-:Y:S01]  /*5100*/  IMAD.U32 R3, RZ, RZ, UR11 ;  /* 0x0000000bff037e24 */ /* 0x000fe2000f8e00ff */
[----:B------:R-:W-:Y:S01]  /*5110*/  UIMAD UR16, UR16, UR20, URZ ;  /* 0x00000014101072a4 */ /* 0x000fe2000f8e023f */
[----:B------:R-:W-:Y:S01]  /*5120*/  @!UP0 UMOV UR13, URZ ;  /* 0x0000003f000d8c82 */ /* 0x000fe20008000000 */
[----:B------:R-:W-:Y:S01]  /*5130*/  UIMAD UR17, UR6, UR19, UR12 ;  /* 0x00000013061172a4 */ /* 0x000fe2000f8e020c */
[----:B------:R-:W-:Y:S01]  /*5140*/  LEA R0, R0, UR9, 0x2 ;  /* 0x0000000900007c11 */ /* 0x000fe2000f8e10ff */
[----:B------:R-:W-:-:S02]  /*5150*/  UIMAD UR19, UR6, UR21, UR16 ;  /* 0x00000015061372a4 */ /* 0x000fc4000f8e0210 */
[----:B------:R-:W-:Y:S02]  /*5160*/  ULEA.HI.X.SX32 UR15, UR15, UR13, 0x1, UP1 ;  /* 0x0000000d0f0f7291 */ /* 0x000fe400088f0e3f */
[----:B------:R-:W-:Y:S01]  /*5170*/  USHF.R.S32.HI UR16, URZ, 0x1f, UR36 ;  /* 0x0000001f3f107899 */ /* 0x000fe20008011424 */
[----:B------:R1:W-:Y:S01]  /*5180*/  STS.128 [R0], R24 ;  /* 0x0000001800007388 */ /* 0x0003e20000000c00 */
[----:B------:R-:W-:Y:S02]  /*5190*/  UIMAD.WIDE.U32 UR12, UR6, UR18, UR14 ;  /* 0x00000012060c72a5 */ /* 0x000fe4000f8e000e */
[----:B------:R-:W-:Y:S01]  /*51a0*/  USEL UR16, UR16, URZ, !UP0 ;  /* 0x0000003f10107287 */ /* 0x000fe2000c000000 */
[----:B------:R1:W-:Y:S01]  /*51b0*/  STS.128 [R0+0x800], R28 ;  /* 0x0008001c00007388 */ /* 0x0003e20000000c00 */
[----:B------:R-:W-:Y:S02]  /*51c0*/  UIMAD.WIDE.U32 UR14, UR6, UR20, UR14 ;  /* 0x00000014060e72a5 */ /* 0x000fe4000f8e000e */
[----:B------:R-:W-:Y:S01]  /*51d0*/  USEL UR36, UR36, URZ, !UP0 ;  /* 0x0000003f24247287 */ /* 0x000fe2000c000000 */
[----:B------:R1:W-:Y:S01]  /*51e0*/  STS.128 [R0+0x1000], R32 ;  /* 0x0010002000007388 */ /* 0x0003e20000000c00 */
[----:B------:R-:W-:Y:S01]  /*51f0*/  ULDC.64 UR20, c[0x0][0x820] ;  /* 0x0002080000147ab9 */ /* 0x000fe20000000a00 */
[----:B------:R-:W-:-:S02]  /*5200*/  UIADD3 UR13, UR13, UR17, URZ ;  /* 0x000000110d0d7290 */ /* 0x000fc4000fffe03f */
[----:B------:R1:W-:Y:S01]  /*5210*/  STS.128 [R0+0x1800], R36 ;  /* 0x0018002400007388 */ /* 0x0003e20000000c00 */
[----:B------:R-:W-:Y:S02]  /*5220*/  UIMAD UR18, UR16, UR20, URZ ;  /* 0x00000014101272a4 */ /* 0x000fe4000f8e023f */
        /* <DEDUP_REMOVED lines=12> */
[----:B------:R-:W-:Y:S02]  /*52f0*/  UIADD3 UR17, -UR6, URZ, URZ ;  /* 0x0000003f06117290 */ /* 0x000fe4000fffe13f */
[----:B------:R1:W-:Y:S01]  /*5300*/  STS.128 [R0+0x4000], R56 ;  /* 0x0040003800007388 */ /* 0x0003e20000000c00 */
[----:B------:R-:W-:Y:S02]  /*5310*/  UIADD3 UR13, UR13, UR18, URZ ;  /* 0x000000120d0d7290 */ /* 0x000fe4000fffe03f */
[----:B------:R-:W-:Y:S01]  /*5320*/  UIADD3 UR6, UR15, UR16, URZ ;  /* 0x000000100f067290 */ /* 0x000fe2000fffe03f */
[----:B------:R1:W-:Y:S01]  /*5330*/  STS.128 [R0+0x4800], R60 ;  /* 0x0048003c00007388 */ /* 0x0003e20000000c00 */
[----:B------:R-:W-:Y:S02]  /*5340*/  ULEA UR20, UP0, UR12, UR20, 0x2 ;  /* 0x000000140c147291 */ /* 0x000fe4000f80103f */
[----:B------:R-:W-:Y:S01]  /*5350*/  ULEA UR22, UP1, UR14, UR22, 0x2 ;  /* 0x000000160e167291 */ /* 0x000fe2000f82103f */
[----:B------:R1:W-:Y:S01]  /*5360*/  STS.128 [R0+0x5000], R64 ;  /* 0x0050004000007388 */ /* 0x0003e20000000c00 */
[----:B------:R-:W-:-:S02]  /*5370*/  ULEA.HI.X UR21, UR12, UR21, UR13, 0x2, UP0 ;  /* 0x000000150c157291 */ /* 0x000fc400080f140d */
[----:B------:R-:W-:Y:S01]  /*5380*/  ULEA.HI.X UR23, UR14, UR23, UR6, 0x2, UP1 ;  /* 0x000000170e177291 */ /* 0x000fe200088f1406 */
[----:B------:R1:W-:Y:S01]  /*5390*/  STS.128 [R0+0x5800], R68 ;  /* 0x0058004400007388 */ /* 0x0003e20000000c00 */
[----:B------:R-:W-:Y:S01]  /*53a0*/  UIMAD UR17, UR5, UR17, UR4 ;  /* 0x00000011051172a4 */ /* 0x000fe2000f8e0204 */
[----:B------:R-:W-:Y:S11]  /*53b0*/  @P0 BRA `(.L_x_895) ;  /* 0x0000000000140947 */ /* 0x000ff60003800000 */
.L_x_896:
[----:B-1----:R-:W2:Y:S04]  /*53c0*/  LDG.E.STRONG.GPU R4, desc[UR46][R2.64] ;  /* 0x0000002e02047981 */ /* 0x002ea8000c1ef900 */
[----:B--2---:R-:W-:Y:S01]  /*53d0*/  CCTL.IVALL ;  /* 0x00000000ff00798f */ /* 0x004fe20002000000 */
[----:B------:R-:W-:Y:S05]  /*53e0*/  YIELD ;  /* 0x0000000000007946 */ /* 0x000fea0003800000 */
[----:B------:R-:W-:-:S13]  /*53f0*/  ISETP.NE.AND P0, PT, R4, UR17, PT ;  /* 0x0000001104007c0c */ /* 0x000fda000bf05270 */
[----:B------:R-:W-:Y:S05]  /*5400*/  @P0 BRA `(.L_x_896) ;  /* 0xfffffffc00ec0947 */ /* 0x000fea000383ffff */
.L_x_895:
[----:B------:R-:W-:Y:S05]  /*5410*/  BSYNC B0 ;  /* 0x0000000000007941 */ /* 0x000fea0003800000 */
.L_x_894:
[----:B------:R-:W-:-:S03]  /*5420*/  UMOV UR4, 0xffffffff ;  /* 0xffffffff00047882 */ /* 0x000fc60000000000 */
[----:B------:R-:W-:Y:S05]  /*5430*/  BRA.DIV UR4, `(.L_x_897) ;  /* 0x0000004a046c7947 */ /* 0x000fea000b800000 */
[----:B------:R-:W-:Y:S01]  /*5440*/  NOP ;  /* 0x0000000000007918 */ /* 0x000fe20000000000 */
.L_x_987:
        /* <DEDUP_REMOVED lines=10> */
[----:B------:R-:W-:Y:S01]  /*54f0*/  PLOP3.LUT P0, PT, PT, PT, PT, 0x80, 0x0 ;  /* 0x000000000000781c */ /* 0x000fe20003f0f070 */
[----:B------:R-:W-:Y:S01]  /*5500*/  UMOV UR6, 0xc00 ;  /* 0x00000c0000067882 */ /* 0x000fe20000000000 */
[----:B------:R-:W-:Y:S01]  /*5510*/  UMOV UR10, 0x0 ;  /* 0x00000000000a7882 */ /* 0x000fe20000000000 */
[----:B------:R-:W-:Y:S01]  /*5520*/  UMOV UR11, 0x14f00000 ;  /* 0x14f00000000b7882 */ /* 0x000fe20000000000 */
[----:B------:R-:W-:Y:S01]  /*5530*/  UMOV UR4, UR22 ;  /* 0x0000001600047c82 */ /* 0x000fe20008000000 */
[----:B------:R-:W-:-:S08]  /*5540*/  UMOV UR5, UR23 ;  /* 0x0000001700057c82 */ /* 0x000fd00008000000 */
.L_x_900:
[----:B------:R-:W-:Y:S01]  /*5550*/  @P0 ELECT P2, URZ, PT ;  /* 0x00000000003f082f */ /* 0x000fe20003840000 */
[----:B------:R2:W-:-:S12]  /*5560*/  UBLKRED.G.S.ADD.F32.RN [UR4], [UR9], UR6, desc[UR10] ;  /* 0x00000a04090073bb */ /* 0x0005d800080a1406 */
[----:B------:R-:W-:Y:S02]  /*5570*/  @P2 PLOP3.LUT P0, PT, P2, PT, PT, 0x8, 0x0 ;  /* 0x000000000000281c */ /* 0x000fe4000170e170 */
[----:B------:R-:W-:-:S11]  /*5580*/  PLOP3.LUT P2, PT, PT, PT, PT, 0x8, 0x0 ;  /* 0x000000000000781c */ /* 0x000fd60003f4e170 */
[----:B--2---:R-:W-:Y:S05]  /*5590*/  @P0 BRA.U.ANY `(.L_x_900) ;  /* 0xfffffffd00ec0947 */ /* 0x004fea000393ffff */
[----:B------:R0:W-:Y:S01]  /*55a0*/  UTMACMDFLUSH ;  /* 0x00000000000079b7 */ /* 0x0001e20000000000 */
[----:B------:R-:W-:-:S04]  /*55b0*/  DEPBAR.LE SB0, 0x0 ;  /* 0x000080000000791a */ /* 0x000fc80000000000 */
.L_x_899:
[----:B------:R-:W-:Y:S05]  /*55c0*/  BSYNC B0 ;  /* 0x0000000000007941 */ /* 0x000fea0003800000 */
.L_x_898:
        /* <DEDUP_REMOVED lines=12> */
[----:B-1----:R-:W-:-:S05]  /*5690*/  IMAD.MOV.U32 R5, RZ, RZ, 0x1 ;  /* 0x00000001ff057424 */ /* 0x002fca00078e00ff */
[----:B------:R2:W-:Y:S02]  /*56a0*/  REDG.E.ADD.S32.STRONG.GPU desc[UR46][R2.64], R5 ;  /* 0x000000050200798e */ /* 0x0005e4000c10e3ae */
.L_x_902:
[----:B------:R-:W-:Y:S05]  /*56b0*/  BSYNC B0 ;  /* 0x0000000000007941 */ /* 0x000fea0003800000 */
.L_x_901:
        /* <DEDUP_REMOVED lines=20> */
.L_x_905:
[----:B-12---:R-:W2:Y:S04]  /*5800*/  LDG.E.STRONG.GPU R0, desc[UR46][R2.64] ;  /* 0x0000002e02007981 */ /* 0x006ea8000c1ef900 */
[----:B--2---:R-:W-:Y:S01]  /*5810*/  CCTL.IVALL ;  /* 0x00000000ff00798f */ /* 0x004fe20002000000 */
[----:B------:R-:W-:Y:S05]  /*5820*/  YIELD ;  /* 0x0000000000007946 */ /* 0x000fea0003800000 */
[----:B------:R-:W-:-:S13]  /*5830*/  ISETP.NE.AND P0, PT, R0, UR17, PT ;  /* 0x0000001100007c0c */ /* 0x000fda000bf05270 */
[----:B------:R-:W-:Y:S05]  /*5840*/  @P0 BRA `(.L_x_905) ;  /* 0xfffffffc00ec0947 */ /* 0x000fea000383ffff */
.L_x_904:
[----:B------:R-:W-:Y:S05]  /*5850*/  BSYNC B0 ;  /* 0x0000000000007941 */ /* 0x000fea0003800000 */
.L_x_903:
[----:B------:R-:W-:-:S03]  /*5860*/  UMOV UR4, 0xffffffff ;  /* 0xffffffff00047882 */ /* 0x000fc60000000000 */
[----:B------:R-:W-:Y:S05]  /*5870*/  BRA.DIV UR4, `(.L_x_906) ;  /* 0x0000004604787947 */ /* 0x000fea000b800000 */
[----:B------:R-:W-:Y:S01]  /*5880*/  NOP ;  /* 0x0000000000007918 */ /* 0x000fe20000000000 */
.L_x_990:
        /* <DEDUP_REMOVED lines=16> */
.L_x_909:
[----:B------:R-:W-:Y:S01]  /*5990*/  @P0 ELECT P2, URZ, PT ;  /* 0x00000000003f082f */ /* 0x000fe20003840000 */
[----:B------:R3:W-:-:S12]  /*59a0*/  UBLKRED.G.S.ADD.F32.RN [UR4], [UR9], UR6, desc[UR10] ;  /* 0x00000a04090073bb */ /* 0x0007d800080a1406 */
[----:B------:R-:W-:Y:S02]  /*59b0*/  @P2 PLOP3.LUT P0, PT, P2, PT, PT, 0x8, 0x0 ;  /* 0x000000000000281c */ /* 0x000fe4000170e170 */
[----:B------:R-:W-:-:S11]  /*59c0*/  PLOP3.LUT P2, PT, PT, PT, PT, 0x8, 0x0 ;  /* 0x000000000000781c */ /* 0x000fd60003f4e170 */
[----:B---3--:R-:W-:Y:S05]  /*59d0*/  @P0 BRA.U.ANY `(.L_x_909) ;  /* 0xfffffffd00ec0947 */ /* 0x008fea000393ffff */
[----:B------:R0:W-:Y:S01]  /*59e0*/  UTMACMDFLUSH ;  /* 0x00000000000079b7 */ /* 0x0001e20000000000 */
[----:B------:R-:W-:-:S04]  /*59f0*/  DEPBAR.LE SB0, 0x0 ;  /* 0x000080000000791a */ /* 0x000fc80000000000 */
.L_x_908:
[----:B------:R-:W-:Y:S05]  /*5a00*/  BSYNC B0 ;  /* 0x0000000000007941 */ /* 0x000fea0003800000 */
.L_x_907:
[----:B------:R-:W-:Y:S01]  /*5a10*/  NOP ;  /* 0x0000000000007918 */ /* 0x000fe20000000000 */
[----:B------:R-:W-:Y:S05]  /*5a20*/  @P1 BRA `(.L_x_869) ;  /* 0x0000004000841947 */ /* 0x000fea0003800000 */
[----:B-1----:R-:W-:Y:S01]  /*5a30*/  IMAD.MOV.U32 R5, RZ, RZ, 0x1 ;  /* 0x00000001ff057424 */ /* 0x002fe200078e00ff */
        /* <DEDUP_REMOVED lines=8> */
[----:B012345:R-:W-:Y:S04]  /*5ac0*/  CCTL.IVALL ;  /* 0x00000000ff00798f */ /* 0x03ffe80002000000 */
[----:B------:R1:W-:Y:S01]  /*5ad0*/  REDG.E.ADD.S32.STRONG.GPU desc[UR46][R2.64], R5 ;  /* 0x000000050200798e */ /* 0x0003e2000c10e3ae */
[----:B------:R-:W-:Y:S05]  /*5ae0*/  BRA `(.L_x_869) ;  /* 0x0000004000547947 */ /* 0x000fea0003800000 */
.L_x_864:
        /* <DEDUP_REMOVED lines=21> */
.L_x_911:
        /* <DEDUP_REMOVED lines=13> */
.L_x_913:
[----:B------:R-:W-:-:S05]  /*5d10*/  ULDC UR4, c[0x0][0x8c4] ;  /* 0x0002310000047ab9 */ /* 0x000fca0000000800 */
.L_x_912:
        /* <DEDUP_REMOVED lines=39> */
.L_x_914:
        /* <DEDUP_REMOVED lines=20> */
[----:B------:R-:W-:Y:S01]  /*60d0*/  ULEA.HI UR4, UR4, UR5, URZ, 0x6 ;  /* 0x0000000504047291 */ /* 0x000fe2000f8f303f */
[----:B------:R-:W-:Y:S01]  /*60e0*/  ULDC UR10, c[0x0][0x288] ;  /* 0x0000a200000a7ab9 */ /* 0x000fe20000000800 */
[----:B------:R-:W-:Y:S02]  /*60f0*/  USEL UR19, UR12, URZ, !UP0 ;  /* 0x0000003f0c137287 */ /* 0x000fe4000c000000 */
[----:B------:R-:W-:Y:S02]  /*6100*/  USEL UR18, UR8, URZ, !UP0 ;  /* 0x0000003f08127287 */ /* 0x000fe4000c000000 */
[----:B------:R-:W-:-:S02]  /*6110*/  UIMAD UR12, UR12, UR10, URZ ;  /* 0x0000000a0c0c72a4 */ /* 0x000fc4000f8e023f */
[----:B------:R-:W-:Y:S02]  /*6120*/  UIADD3 UR8, UP2, UR6, UR14, URZ ;  /* 0x0000000e06087290 */ /* 0x000fe4000ff5e03f */
[----:B------:R-:W-:Y:S01]  /*6130*/  UIADD3 UR5, UR15, UR9, URZ ;  /* 0x000000090f057290 */ /* 0x000fe2000fffe03f */
[----:B------:R-:W-:Y:S01]  /*6140*/  ULDC UR11, c[0x0][0x760] ;  /* 0x0001d800000b7ab9 */ /* 0x000fe20000000800 */
[----:B------:R-:W-:Y:S01]  /*6150*/  USHF.R.S32.HI UR4, URZ, 0x6, UR4 ;  /* 0x000000063f047899 */ /* 0x000fe20008011404 */
[----:B------:R-:W-:Y:S01]  /*6160*/  ULDC.64 UR16, c[0x0][0x2e0] ;  /* 0x0000b80000107ab9 */ /* 0x000fe20000000a00 */
[----:B------:R-:W-:Y:S01]  /*6170*/  UIMAD UR10, UR10, UR11, URZ ;  /* 0x0000000b0a0a72a4 */ /* 0x000fe2000f8e023f */
[----:B-1----:R-:W-:Y:S01]  /*6180*/  LOP3.LUT R0, R0, 0x1f, RZ, 0xc0, !PT ;  /* 0x0000001f00007812 */ /* 0x002fe200078ec0ff */
[----:B------:R-:W-:Y:S02]  /*6190*/  UIADD3 UR11, UP0, UR12, UR20, URZ ;  /* 0x000000140c0b7290 */ /* 0x000fe4000ff1e03f */
[----:B------:R-:W-:-:S02]  /*61a0*/  UIADD3.X UR9, UR7, UR5, URZ, UP2, !UPT ;  /* 0x0000000507097290 */ /* 0x000fc400097fe43f */
[----:B------:R-:W-:Y:S02]  /*61b0*/  UIMAD UR18, UR18, UR16, URZ ;  /* 0x00000010121272a4 */ /* 0x000fe4000f8e023f */
[----:B------:R-:W-:Y:S02]  /*61c0*/  UISETP.LT.AND UP2, UPT, UR4, 0x1, UPT ;  /* 0x000000010400788c */ /* 0x000fe4000bf41270 */
[----:B------:R-:W-:Y:S02]  /*61d0*/  ULEA.HI.X.SX32 UR12, UR12, UR13, 0x1, UP0 ;  /* 0x0000000d0c0c7291 */ /* 0x000fe400080f0e3f */
[----:B------:R-:W-:Y:S02]  /*61e0*/  UIMAD UR18, UR19, UR17, UR18 ;  /* 0x00000011131272a4 */ /* 0x000fe4000f8e0212 */
[----:B------:R-:W-:Y:S02]  /*61f0*/  USEL UR13, UR4, 0x1, !UP2 ;  /* 0x00000001040d7887 */ /* 0x000fe4000d000000 */
[----:B------:R-:W-:Y:S01]  /*6200*/  UIMAD.WIDE.U32 UR8, UR19, UR16, UR8 ;  /* 0x00000010130872a5 */ /* 0x000fe2000f8e0008 */
[----:B------:R-:W-:Y:S01]  /*6210*/  ELECT P0, URZ, PT ;  /* 0x00000000003f782f */ /* 0x000fe20003800000 */
[----:B------:R-:W-:-:S02]  /*6220*/  ULOP3.LUT UR32, UR13, 0x1, URZ, 0xc0, !UPT ;  /* 0x000000010d207892 */ /* 0x000fc4000f8ec03f */
[----:B------:R-:W-:Y:S01]  /*6230*/  UIADD3 UR27, UR9, UR18, URZ ;  /* 0x00000012091b7290 */ /* 0x000fe2000fffe03f */
[----:B------:R-:W-:Y:S01]  /*6240*/  UMOV UR4, URZ ;  /* 0x0000003f00047c82 */ /* 0x000fe20008000000 */
[----:B------:R-:W-:Y:S10]  /*6250*/  @!P1 BRA `(.L_x_915) ;  /* 0x0000000800bc9947 */ /* 0x000ff40003800000 */
[----:B------:R-:W-:Y:S01]  /*6260*/  UMOV UR15, UR5 ;  /* 0x00000005000f7c82 */ /* 0x000fe20008000000 */
[----:B------:R-:W-:Y:S01]  /*6270*/  ULDC.64 UR4, c[0x0][0x2c0] ;  /* 0x0000b00000047ab9 */ /* 0x000fe20000000a00 */
[----:B------:R-:W-:Y:S02]  /*6280*/  UIMAD.WIDE.U32 UR16, UR19, UR16, UR14 ;  /* 0x00000010131072a5 */ /* 0x000fe4000f8e000e */
[----:B------:R-:W-:Y:S02]  /*6290*/  UIADD3 UR13, UR13, -UR32, URZ ;  /* 0x800000200d0d7290 */ /* 0x000fe4000fffe03f */
[----:B------:R-:W-:-:S04]  /*62a0*/  UIADD3 UR23, UP0, UR6, UR16, URZ ;  /* 0x0000001006177290 */ /* 0x000fc8000ff1e03f */
[----:B------:R-:W-:Y:S02]  /*62b0*/  UIADD3.X UR6, UR7, UR18, UR17, UP0, !UPT ;  /* 0x0000001207067290 */ /* 0x000fe400087fe411 */
[----:B------:R-:W-:-:S03]  /*62c0*/  ULEA UR22, UP0, UR23, UR4, 0x2 ;  /* 0x0000000417167291 */ /* 0x000fc6000f80103f */
[----:B------:R-:W-:Y:S01]  /*62d0*/  UMOV UR4, URZ ;  /* 0x0000003f00047c82 */ /* 0x000fe20008000000 */
        /* <DEDUP_REMOVED lines=8> */
.L_x_940:
        /* <DEDUP_REMOVED lines=17> */
.L_x_918:
[----:B------:R-:W2:Y:S04]  /*6470*/  LDG.E.STRONG.GPU R4, desc[UR46][R2.64] ;  /* 0x0000002e02047981 */ /* 0x000ea8000c1ef900 */
[----:B--2---:R-:W-:Y:S01]  /*6480*/  CCTL.IVALL ;  /* 0x00000000ff00798f */ /* 0x004fe20002000000 */
[----:B------:R-:W-:Y:S05]  /*6490*/  YIELD ;  /* 0x0000000000007946 */ /* 0x000fea0003800000 */
[----:B------:R-:W-:-:S13]  /*64a0*/  ISETP.NE.AND P3, PT, R4, UR25, PT ;  /* 0x0000001904007c0c */ /* 0x000fda000bf65270 */
[----:B------:R-:W-:Y:S05]  /*64b0*/  @P3 BRA `(.L_x_918) ;  /* 0xfffffffc00ec3947 */ /* 0x000fea000383ffff */
.L_x_917:
[----:B------:R-:W-:Y:S05]  /*64c0*/  BSYNC B0 ;  /* 0x0000000000007941 */ /* 0x000fea0003800000 */
.L_x_916:
[----:B------:R-:W-:-:S03]  /*64d0*/  UMOV UR16, 0xffffffff ;  /* 0xffffffff00107882 */ /* 0x000fc60000000000 */
[----:B------:R-:W-:Y:S05]  /*64e0*/  BRA.DIV UR16, `(.L_x_919) ;  /* 0x0000003a10787947 */ /* 0x000fea000b800000 */
[----:B------:R-:W-:Y:S01]  /*64f0*/  NOP ;  /* 0x0000000000007918 */ /* 0x000fe20000000000 */
.L_x_993:
        /* <DEDUP_REMOVED lines=19> */
.L_x_921:
[----:B------:R-:W-:Y:S05]  /*6630*/  BSYNC B0 ;  /* 0x0000000000007941 */ /* 0x000fea0003800000 */
.L_x_920:
        /* <DEDUP_REMOVED lines=13> */
.L_x_923:
[----:B------:R-:W-:Y:S05]  /*6710*/  BSYNC B0 ;  /* 0x0000000000007941 */ /* 0x000fea0003800000 */
.L_x_922:
[----:B------:R-:W-:Y:S06]  /*6720*/  BAR.ARV 0xa, 0xa0 ;  /* 0x0282800000007b1d */ /* 0x000fec0000002000 */
[----:B------:R-:W-:Y:S04]  /*6730*/  BSSY B0, `(.L_x_924) ;  /* 0x0000003000007945 */ /* 0x000fe80003800000 */
[----:B------:R-:W-:Y:S05]  /*6740*/  @!P0 BRA `(.L_x_925) ;  /* 0x0000000000048947 */ /* 0x000fea0003800000 */
[----:B------:R-:W-:-:S04]  /*6750*/  DEPBAR.LE SB0, 0x0 ;  /* 0x000080000000791a */ /* 0x000fc80000000000 */
.L_x_925:
[----:B------:R-:W-:Y:S05]  /*6760*/  BSYNC B0 ;  /* 0x0000000000007941 */ /* 0x000fea0003800000 */
.L_x_924:
        /* <DEDUP_REMOVED lines=19> */
.L_x_927:
[----:B------:R-:W-:Y:S05]  /*68a0*/  BSYNC B0 ;  /* 0x0000000000007941 */ /* 0x000fea0003800000 */
.L_x_926:
        /* <DEDUP_REMOVED lines=9> */
.L_x_930:
[----:B------:R-:W2:Y:S04]  /*6940*/  LDG.E.STRONG.GPU R4, desc[UR46][R2.64] ;  /* 0x0000002e02047981 */ /* 0x000ea8000c1ef900 */
[----:B--2---:R-:W-:Y:S01]  /*6950*/  CCTL.IVALL ;  /* 0x00000000ff00798f */ /* 0x004fe20002000000 */
[----:B------:R-:W-:Y:S05]  /*6960*/  YIELD ;  /* 0x0000000000007946 */ /* 0x000fea0003800000 */
[----:B------:R-:W-:-:S13]  /*6970*/  ISETP.NE.AND P3, PT, R4, UR25, PT ;  /* 0x0000001904007c0c */ /* 0x000fda000bf65270 */
[----:B------:R-:W-:Y:S05]  /*6980*/  @P3 BRA `(.L_x_930) ;  /* 0xfffffffc00ec3947 */ /* 0x000fea000383ffff */
.L_x_929:
[----:B------:R-:W-:Y:S05]  /*6990*/  BSYNC B0 ;  /* 0x0000000000007941 */ /* 0x000fea0003800000 */
.L_x_928:
[----:B------:R-:W-:-:S03]  /*69a0*/  UMOV UR6, 0xffffffff ;  /* 0xffffffff00067882 */ /* 0x000fc60000000000 */
[----:B------:R-:W-:Y:S05]  /*69b0*/  BRA.DIV UR6, `(.L_x_931) ;  /* 0x0000003606607947 */ /* 0x000fea000b800000 */
[----:B------:R-:W-:Y:S01]  /*69c0*/  NOP ;  /* 0x0000000000007918 */ /* 0x000fe20000000000 */
.L_x_996:
        /* <DEDUP_REMOVED lines=13> */
.L_x_933:
[----:B------:R-:W-:Y:S05]  /*6aa0*/  BSYNC B0 ;  /* 0x0000000000007941 */ /* 0x000fea0003800000 */
.L_x_932:
        /* <DEDUP_REMOVED lines=13> */
.L_x_935:
[----:B------:R-:W-:Y:S05]  /*6b80*/  BSYNC B0 ;  /* 0x0000000000007941 */ /* 0x000fea0003800000 */
.L_x_934:
[----:B------:R-:W-:Y:S06]  /*6b90*/  BAR.ARV 0xa, 0xa0 ;  /* 0x0282800000007b1d */ /* 0x000fec0000002000 */
[----:B------:R-:W-:Y:S04]  /*6ba0*/  BSSY B0, `(.L_x_936) ;  /* 0x0000003000007945 */ /* 0x000fe80003800000 */
[----:B------:R-:W-:Y:S05]  /*6bb0*/  @!P0 BRA `(.L_x_937) ;  /* 0x0000000000048947 */ /* 0x000fea0003800000 */
[----:B------:R-:W-:-:S04]  /*6bc0*/  DEPBAR.LE SB0, 0x0 ;  /* 0x000080000000791a */ /* 0x000fc80000000000 */
.L_x_937:
[----:B------:R-:W-:Y:S05]  /*6bd0*/  BSYNC B0 ;  /* 0x0000000000007941 */ /* 0x000fea0003800000 */
.L_x_936:
        /* <DEDUP_REMOVED lines=19> */
.L_x_939:
[----:B------:R-:W-:Y:S05]  /*6d10*/  BSYNC B0 ;  /* 0x0000000000007941 */ /* 0x000fea0003800000 */
.L_x_938:
[----:B------:R-:W-:Y:S02]  /*6d20*/  UIADD3 UR4, UR4, 0x2, URZ ;  /* 0x0000000204047890 */ /* 0x000fe4000fffe03f */
[----:B------:R-:W-:Y:S01]  /*6d30*/  UIADD3 UR5, UR5, 0x1, URZ ;  /* 0x0000000105057890 */ /* 0x000fe2000fffe03f */
[----:B------:R-:W-:Y:S11]  /*6d40*/  @P2 BRA `(.L_x_940) ;  /* 0xfffffff400842947 */ /* 0x000ff6000383ffff */
.L_x_915:
        /* <DEDUP_REMOVED lines=13> */
.L_x_943:
[----:B------:R-:W2:Y:S04]  /*6e20*/  LDG.E.STRONG.GPU R0, desc[UR46][R2.64] ;  /* 0x0000002e02007981 */ /* 0x000ea8000c1ef900 */
[----:B--2---:R-:W-:Y:S01]  /*6e30*/  CCTL.IVALL ;  /* 0x00000000ff00798f */ /* 0x004fe20002000000 */
[----:B------:R-:W-:Y:S05]  /*6e40*/  YIELD ;  /* 0x0000000000007946 */ /* 0x000fea0003800000 */
[----:B------:R-:W-:-:S13]  /*6e50*/  ISETP.NE.AND P2, PT, R0, UR25, PT ;  /* 0x0000001900007c0c */ /* 0x000fda000bf45270 */
[----:B------:R-:W-:Y:S05]  /*6e60*/  @P2 BRA `(.L_x_943) ;  /* 0xfffffffc00ec2947 */ /* 0x000fea000383ffff */
.L_x_942:
[----:B------:R-:W-:Y:S05]  /*6e70*/  BSYNC B0 ;  /* 0x0000000000007941 */ /* 0x000fea0003800000 */
.L_x_941:
[----:B------:R-:W-:-:S03]  /*6e80*/  UMOV UR5, 0xffffffff ;  /* 0xffffffff00057882 */ /* 0x000fc60000000000 */
[----:B------:R-:W-:Y:S05]  /*6e90*/  BRA.DIV UR5, `(.L_x_944) ;  /* 0x0000003205447947 */ /* 0x000fea000b800000 */
[----:B------:R-:W-:Y:S01]  /*6ea0*/  NOP ;  /* 0x0000000000007918 */ /* 0x000fe20000000000 */
.L_x_999:
        /* <DEDUP_REMOVED lines=22> */
.L_x_946:
[----:B------:R-:W-:Y:S05]  /*7010*/  BSYNC B0 ;  /* 0x0000000000007941 */ /* 0x000fea0003800000 */
.L_x_945:
        /* <DEDUP_REMOVED lines=20> */
.L_x_948:
[----:B------:R-:W-:Y:S05]  /*7160*/  BSYNC B0 ;  /* 0x0000000000007941 */ /* 0x000fea0003800000 */
.L_x_947:
[----:B------:R-:W-:Y:S06]  /*7170*/  BAR.ARV 0xa, 0xa0 ;  /* 0x0282800000007b1d */ /* 0x000fec0000002000 */
[----:B------:R-:W-:Y:S04]  /*7180*/  BSSY B0, `(.L_x_949) ;  /* 0x0000003000007945 */ /* 0x000fe80003800000 */
[----:B------:R-:W-:Y:S05]  /*7190*/  @!P0 BRA `(.L_x_950) ;  /* 0x0000000000048947 */ /* 0x000fea0003800000 */
[----:B------:R-:W-:-:S04]  /*71a0*/  DEPBAR.LE SB0, 0x0 ;  /* 0x000080000000791a */ /* 0x000fc80000000000 */
.L_x_950:
[----:B------:R-:W-:Y:S05]  /*71b0*/  BSYNC B0 ;  /* 0x0000000000007941 */ /* 0x000fea0003800000 */
.L_x_949:
        /* <DEDUP_REMOVED lines=19> */
.L_x_910:
        /* <DEDUP_REMOVED lines=13> */
.L_x_951:
        /* <DEDUP_REMOVED lines=14> */
.L_x_953:
[----:B------:R-:W-:-:S05]  /*74a0*/  ULDC UR4, c[0x0][0x8c4] ;  /* 0x0002310000047ab9 */ /* 0x000fca0000000800 */
.L_x_952:
        /* <DEDUP_REMOVED lines=56> */
.L_x_955:
        /* <DEDUP_REMOVED lines=63> */
.L_x_1000:
        /* <DEDUP_REMOVED lines=13> */
.L_x_958:
        /* <DEDUP_REMOVED lines=125> */
.L_x_969:
[----:B------:R-:W-:-:S04]  /*84c0*/  SHF.L.U32 R21, R9, 0x1f, RZ ;  /* 0x0000001f09157819 */ /* 0x000fc800000006ff */
[----:B-1----:R-:W1:Y:S02]  /*84d0*/  SYNCS.PHASECHK.TRANS64.TRYWAIT P1, [R0+URZ+0x26840], R21 ;  /* 0x02684015000075a7 */ /* 0x002e64000802017f */
[----:B-12---:R-:W-:Y:S05]  /*84e0*/  @!P1 BRA `(.L_x_961) ;  /* 0x0000001800e09947 */ /* 0x006fea0003800000 */
.L_x_1001:
[----:B------:R-:W-:Y:S05]  /*84f0*/  @P0 BRA `(.L_x_962) ;  /* 0x0000000000140947 */ /* 0x000fea0003800000 */
[----:B------:R-:W-:Y:S01]  /*8500*/  ISETP.NE.AND P1, PT, R16, RZ, PT ;  /* 0x000000ff1000720c */ /* 0x000fe20003f25270 */
[----:B------:R-:W-:-:S04]  /*8510*/  IMAD.MOV.U32 R3, RZ, RZ, 0x3100 ;  /* 0x00003100ff037424 */ /* 0x000fc800078e00ff */
[----:B------:R2:W-:Y:S08]  /*8520*/  SYNCS.ARRIVE.TRANS64 RZ, [R0+URZ+0x26830], R3 ;  /* 0x0268300300ff79a7 */ /* 0x0005f0000800003f */
[----:B------:R-:W-:Y:S05]  /*8530*/  @!P1 BRA `(.L_x_962) ;  /* 0x0000000000049947 */ /* 0x000fea0003800000 */
[----:B------:R-:W-:Y:S01]  /*8540*/  BPT.TRAP 0x1 ;  /* 0x000000040000795c */ /* 0x000fe20000300000 */
.L_x_962:
        /* <DEDUP_REMOVED lines=43> */
.L_x_1002:
[----:B------:R-:W-:Y:S05]  /*8800*/  @P0 BRA `(.L_x_964) ;  /* 0x0000000000140947 */ /* 0x000fea0003800000 */
[----:B------:R-:W-:Y:S01]  /*8810*/  ISETP.NE.AND P1, PT, R16, RZ, PT ;  /* 0x000000ff1000720c */ /* 0x000fe20003f25270 */
[----:B------:R-:W-:-:S04]  /*8820*/  IMAD.MOV.U32 R3, RZ, RZ, 0x3100 ;  /* 0x00003100ff037424 */ /* 0x000fc800078e00ff */
[----:B------:R3:W-:Y:S08]  /*8830*/  SYNCS.ARRIVE.TRANS64 RZ, [R0+URZ+0x26818], R3 ;  /* 0x0268180300ff79a7 */ /* 0x0007f0000800003f */
[----:B------:R-:W-:Y:S05]  /*8840*/  @!P1 BRA `(.L_x_964) ;  /* 0x0000000000049947 */ /* 0x000fea0003800000 */
[----:B------:R-:W-:Y:S01]  /*8850*/  BPT.TRAP 0x1 ;  /* 0x000000040000795c */ /* 0x000fe20000300000 */
.L_x_964:
        /* <DEDUP_REMOVED lines=36> */
.L_x_1003:
        /* <DEDUP_REMOVED lines=9> */
.L_x_966:
        /* <DEDUP_REMOVED lines=38> */
.L_x_1005:
[----:B------:R-:W-:Y:S05]  /*8d90*/  @P0 BRA `(.L_x_968) ;  /* 0x0000000000140947 */ /* 0x000fea0003800000 */
[----:B------:R-:W-:Y:S01]  /*8da0*/  ISETP.NE.AND P1, PT, R16, RZ, PT ;  /* 0x000000ff1000720c */ /* 0x000fe20003f25270 */
[----:B-1----:R-:W-:-:S04]  /*8db0*/  IMAD.MOV.U32 R5, RZ, RZ, 0x3100 ;  /* 0x00003100ff057424 */ /* 0x002fc800078e00ff */
[----:B------:R2:W-:Y:S08]  /*8dc0*/  SYNCS.ARRIVE.TRANS64 RZ, [R0+URZ+0x26810], R5 ;  /* 0x0268100500ff79a7 */ /* 0x0005f0000800003f */
[----:B------:R-:W-:Y:S05]  /*8dd0*/  @!P1 BRA `(.L_x_968) ;  /* 0x0000000000049947 */ /* 0x000fea0003800000 */
[----:B------:R-:W-:Y:S01]  /*8de0*/  BPT.TRAP 0x1 ;  /* 0x000000040000795c */ /* 0x000fe20000300000 */
.L_x_968:
        /* <DEDUP_REMOVED lines=37> */
.L_x_960:
[----:B------:R-:W-:-:S13]  /*9040*/  ISETP.NE.AND P1, PT, R13, RZ, PT ;  /* 0x000000ff0d00720c */ /* 0x000fda0003f25270 */
[----:B------:R-:W-:Y:S05]  /*9050*/  @!P1 BRA `(.L_x_959) ;  /* 0x0000000400689947 */ /* 0x000fea0003800000 */
[----:B------:R-:W-:-:S04]  /*9060*/  SHF.L.U32 R7, R9, 0x1f, RZ ;  /* 0x0000001f09077819 */ /* 0x000fc800000006ff */
[----:B------:R-:W1:Y:S02]  /*9070*/  SYNCS.PHASECHK.TRANS64.TRYWAIT P1, [R0+URZ+0x26840], R7 ;  /* 0x02684007000075a7 */ /* 0x000e64000802017f */
[----:B-1----:R-:W-:Y:S05]  /*9080*/  @!P1 BRA `(.L_x_970) ;  /* 0x00000010004c9947 */ /* 0x002fea0003800000 */
.L_x_1006:
[----:B------:R-:W-:Y:S05]  /*9090*/  @P0 BRA `(.L_x_971) ;  /* 0x0000000000140947 */ /* 0x000fea0003800000 */
[----:B------:R-:W-:Y:S01]  /*90a0*/  ISETP.NE.AND P1, PT, R16, RZ, PT ;  /* 0x000000ff1000720c */ /* 0x000fe20003f25270 */
[----:B------:R-:W-:-:S04]  /*90b0*/  IMAD.MOV.U32 R5, RZ, RZ, 0x3100 ;  /* 0x00003100ff057424 */ /* 0x000fc800078e00ff */
[----:B------:R2:W-:Y:S08]  /*90c0*/  SYNCS.ARRIVE.TRANS64 RZ, [R0+URZ+0x26830], R5 ;  /* 0x0268300500ff79a7 */ /* 0x0005f0000800003f */
[----:B------:R-:W-:Y:S05]  /*90d0*/  @!P1 BRA `(.L_x_971) ;  /* 0x0000000000049947 */ /* 0x000fea0003800000 */
[----:B------:R-:W-:Y:S01]  /*90e0*/  BPT.TRAP 0x1 ;  /* 0x000000040000795c */ /* 0x000fe20000300000 */
.L_x_971:
        /* <DEDUP_REMOVED lines=41> */
.L_x_1007:
[----:B------:R-:W-:Y:S05]  /*9380*/  @P0 BRA `(.L_x_973) ;  /* 0x0000000000140947 */ /* 0x000fea0003800000 */
[----:B------:R-:W-:Y:S01]  /*9390*/  ISETP.NE.AND P0, PT, R16, RZ, PT ;  /* 0x000000ff1000720c */ /* 0x000fe20003f05270 */
[----:B------:R-:W-:-:S04]  /*93a0*/  IMAD.MOV.U32 R5, RZ, RZ, 0x3100 ;  /* 0x00003100ff057424 */ /* 0x000fc800078e00ff */
[----:B------:R3:W-:Y:S08]  /*93b0*/  SYNCS.ARRIVE.TRANS64 RZ, [R0+URZ+0x26818], R5 ;  /* 0x0268180500ff79a7 */ /* 0x0007f0000800003f */
[----:B------:R-:W-:Y:S05]  /*93c0*/  @!P0 BRA `(.L_x_973) ;  /* 0x0000000000048947 */ /* 0x000fea0003800000 */
[----:B------:R-:W-:Y:S01]  /*93d0*/  BPT.TRAP 0x1 ;  /* 0x000000040000795c */ /* 0x000fe20000300000 */
.L_x_973:
        /* <DEDUP_REMOVED lines=34> */
.L_x_959:
[----:B------:R-:W3:Y:S01]  /*9600*/  S2R R2, SR_TID.X ;  /* 0x0000000000027919 */ /* 0x000ee20000002100 */
[----:B------:R-:W-:Y:S01]  /*9610*/  IMAD R3, R12, 0x8, R0 ;  /* 0x000000080c037824 */ /* 0x000fe200078e0200 */
[----:B---3--:R-:W-:Y:S02]  /*9620*/  LOP3.LUT R4, R2, 0x7f, RZ, 0xc0, !PT ;  /* 0x0000007f02047812 */ /* 0x008fe400078ec0ff */
[----:B------:R-:W-:Y:S02]  /*9630*/  SHF.L.U32 R2, R9, 0x1f, RZ ;  /* 0x0000001f09027819 */ /* 0x000fe400000006ff */
[----:B------:R-:W-:Y:S02]  /*9640*/  ISETP.NE.AND P1, PT, R4, RZ, PT ;  /* 0x000000ff0400720c */ /* 0x000fe40003f25270 */
[----:B------:R-:W3:Y:S02]  /*9650*/  SYNCS.PHASECHK.TRANS64.TRYWAIT P0, [R3+URZ+0x26840], R2 ;  /* 0x02684002030075a7 */ /* 0x000ee4000800017f */
[----:B---3--:R-:W-:Y:S09]  /*9660*/  @!P0 BRA `(.L_x_974) ;  /* 0x0000000800fc8947 */ /* 0x008ff20003800000 */
.L_x_1008:
[----:B------:R-:W-:Y:S05]  /*9670*/  @P1 BRA `(.L_x_975) ;  /* 0x0000000000181947 */ /* 0x000fea0003800000 */
[----:B------:R-:W4:Y:S01]  /*9680*/  S2R R4, SR_TID.X ;  /* 0x0000000000047919 */ /* 0x000f220000002100 */
[----:B---3--:R-:W-:-:S04]  /*9690*/  IMAD.MOV.U32 R2, RZ, RZ, 0x3100 ;  /* 0x00003100ff027424 */ /* 0x008fc800078e00ff */
[----:B------:R3:W-:Y:S01]  /*96a0*/  SYNCS.ARRIVE.TRANS64 RZ, [R3+URZ+0x26830], R2 ;  /* 0x0268300203ff79a7 */ /* 0x0007e2000800003f */
[----:B----4-:R-:W-:-:S13]  /*96b0*/  LOP3.LUT P0, RZ, R4, 0x1f, RZ, 0xc0, !PT ;  /* 0x0000001f04ff7812 */ /* 0x010fda000780c0ff */
[----:B---3--:R-:W-:Y:S05]  /*96c0*/  @!P0 BRA `(.L_x_975) ;  /* 0x0000000000048947 */ /* 0x008fea0003800000 */
[----:B------:R-:W-:Y:S01]  /*96d0*/  BPT.TRAP 0x1 ;  /* 0x000000040000795c */ /* 0x000fe20000300000 */
.L_x_975:
        /* <DEDUP_REMOVED lines=48> */
.L_x_956:
[----:B------:R-:W-:Y:S05]  /*99e0*/  BSYNC B0 ;  /* 0x0000000000007941 */ /* 0x000fea0003800000 */
.L_x_954:
[----:B------:R-:W-:-:S03]  /*99f0*/  UMOV UR8, 0xffffffff ;  /* 0xffffffff00087882 */ /* 0x000fc60000000000 */
[----:B------:R-:W-:Y:S05]  /*9a00*/  BRA.DIV UR8, `(.L_x_976) ;  /* 0x0000000a08287947 */ /* 0x000fea000b800000 */
[----:B------:R-:W-:-:S13]  /*9a10*/  ELECT P0, URZ, PT ;  /* 0x00000000003f782f */ /* 0x000fda0003800000 */
.L_x_1011:
[----:B------:R-:W-:Y:S05]  /*9a20*/  @!P0 BRA `(.L_x_869) ;  /* 0x0000000000848947 */ /* 0x000fea0003800000 */
[----:B------:R-:W-:-:S06]  /*9a30*/  ULOP3.LUT UR8, UR38, 0x2, URZ, 0xfc, !UPT ;  /* 0x0000000226087892 */ /* 0x000fcc000f8efc3f */
[----:B------:R-:W-:-:S05]  /*9a40*/  IMAD.U32 R2, RZ, RZ, UR8 ;  /* 0x00000008ff027e24 */ /* 0x000fca000f8e00ff */
[----:B------:R-:W-:-:S13]  /*9a50*/  ISETP.NE.AND P0, PT, R2, 0x3, PT ;  /* 0x000000030200780c */ /* 0x000fda0003f05270 */
[----:B------:R-:W-:Y:S05]  /*9a60*/  @!P0 BRA `(.L_x_977) ;  /* 0x0000000000048947 */ /* 0x000fea0003800000 */
[----:B--2---:R-:W-:Y:S01]  /*9a70*/  BPT.TRAP 0x1 ;  /* 0x000000040000795c */ /* 0x004fe20000300000 */
.L_x_977:
        /* <DEDUP_REMOVED lines=15> */
.L_x_1012:
[----:B------:R-:W3:Y:S02]  /*9b70*/  SYNCS.PHASECHK.TRANS64.TRYWAIT P1, [R3+URZ], R2 ;  /* 0x00000002030075a7 */ /* 0x000ee4000802017f */
[----:B---3--:R-:W-:Y:S05]  /*9b80*/  @!P1 BRA `(.L_x_979) ;  /* 0x0000000800009947 */ /* 0x008fea0003800000 */
.L_x_1013:
[----:B------:R-:W-:Y:S05]  /*9b90*/  @!P0 BRA `(.L_x_980) ;  /* 0x0000000000048947 */ /* 0x000fea0003800000 */
[----:B--2---:R-:W-:Y:S01]  /*9ba0*/  BPT.TRAP 0x1 ;  /* 0x000000040000795c */ /* 0x004fe20000300000 */
.L_x_980:
[----:B---3--:R-:W-:-:S04]  /*9bb0*/  VIADD R3, R7, 0x26840 ;  /* 0x0002684007037836 */ /* 0x008fc80000000000 */
[----:B------:R-:W-:-:S04]  /*9bc0*/  IMAD R0, R0, 0x8, R3 ;  /* 0x0000000800007824 */ /* 0x000fc800078e0203 */
[----:B------:R-:W3:Y:S02]  /*9bd0*/  SYNCS.PHASECHK.TRANS64.TRYWAIT P0, [R0+URZ], R5 ;  /* 0x00000005000075a7 */ /* 0x000ee4000800017f */
[----:B---3--:R-:W-:Y:S05]  /*9be0*/  @!P0 BRA `(.L_x_981) ;  /* 0x0000000400fc8947 */ /* 0x008fea0003800000 */
.L_x_1014:
[----:B------:R-:W-:-:S07]  /*9bf0*/  IMAD R3, R4, 0x8, R3 ;  /* 0x0000000804037824 */ /* 0x000fce00078e0203 */
.L_x_982:
[----:B----4-:R4:W1:Y:S02]  /*9c00*/  SYNCS.PHASECHK.TRANS64.TRYWAIT P0, [R3+URZ], R2 ;  /* 0x00000002030075a7 */ /* 0x010864000800017f */
[----:B-1----:R-:W-:Y:S05]  /*9c10*/  @!P0 NANOSLEEP.SYNCS 0x989680 ;  /* 0x009896800000895d */ /* 0x002fea0003900000 */
[----:B------:R-:W1:Y:S02]  /*9c20*/  @!P0 SYNCS.PHASECHK.TRANS64 P0, [R3+URZ], R2 ;  /* 0x00000002030085a7 */ /* 0x000e64000800007f */
[----:B-1----:R-:W-:Y:S05]  /*9c30*/  @!P0 BRA `(.L_x_982) ;  /* 0xfffffffc00f08947 */ /* 0x002fea000383ffff */
.L_x_869:
[----:B--2---:R-:W-:Y:S05]  /*9c40*/  BSYNC B6 ;  /* 0x0000000000067941 */ /* 0x004fea0003800000 */
.L_x_863:
[----:B------:R-:W-:Y:S05]  /*9c50*/  EXIT ;  /* 0x000000000000794d */ /* 0x000fea0003800000 */
.L_x_879:
[----:B------:R-:W-:Y:S02]  /*9c60*/  IMAD.MOV.U32 R13, RZ, RZ, R16 ;  /* 0x000000ffff0d7224 */ /* 0x000fe400078e0010 */
[----:B------:R-:W-:Y:S02]  /*9c70*/  IMAD.MOV.U32 R12, RZ, RZ, RZ ;  /* 0x000000ffff0c7224 */ /* 0x000fe400078e00ff */
[----:B------:R-:W-:Y:S02]  /*9c80*/  IMAD.MOV.U32 R11, RZ, RZ, 0x1f ;  /* 0x0000001fff0b7424 */ /* 0x000fe400078e00ff */
[----:B------:R-:W-:-:S07]  /*9c90*/  IMAD.MOV.U32 R15, RZ, RZ, -0x1 ;  /* 0xffffffffff0f7424 */ /* 0x000fce00078e00ff */
[----:B-----5:R-:W-:Y:S05]  /*9ca0*/  WARPSYNC.COLLECTIVE R15, `(.L_x_983) ;  /* 0x000000000f087348 */ /* 0x020fea0003c00000 */
[----:B------:R1:W2:Y:S02]  /*9cb0*/  SHFL.IDX P6, R14, R13, R12, R11 ;  /* 0x0000000c0d0e7389 */ /* 0x0002a400000c000b */
[----:B-12--5:R-:W-:Y:S01]  /*9cc0*/  ENDCOLLECTIVE ;  /* 0x000000000000791b */ /* 0x026fe20003800000 */
.L_x_983:
[----:B------:R-:W-:Y:S05]  /*9cd0*/  BRA `(.L_x_984) ;  /* 0xffffff7400a07947 */ /* 0x000fea000383ffff */
.L_x_881:
[----:B--2---:R2:W3:Y:S02]  /*9ce0*/  SYNCS.PHASECHK.TRANS64.TRYWAIT P0, [R18+URZ+0x26800], R5 ;  /* 0x02680005120075a7 */ /* 0x0044e4000800017f */
[----:B---3--:R-:W-:Y:S05]  /*9cf0*/  @!P0 NANOSLEEP.SYNCS 0x989680 ;  /* 0x009896800000895d */ /* 0x008fea0003900000 */
[----:B------:R-:W3:Y:S02]  /*9d00*/  @!P0 SYNCS.PHASECHK.TRANS64 P0, [R18+URZ+0x26800], R5 ;  /* 0x02680005120085a7 */ /* 0x000ee4000800007f */
[----:B---3--:R-:W-:Y:S05]  /*9d10*/  @!P0 BRA `(.L_x_881) ;  /* 0xfffffffc00f08947 */ /* 0x008fea000383ffff */
[----:B------:R-:W-:Y:S05]  /*9d20*/  BRA `(.L_x_880) ;  /* 0xffffff7400c47947 */ /* 0x000fea000383ffff */
.L_x_886:
[----:B--2---:R-:W-:-:S04]  /*9d30*/  IMAD.U32 R5, RZ, RZ, UR10 ;  /* 0x0000000aff057e24 */ /* 0x004fc8000f8e00ff */
[----:B------:R2:W3:Y:S03]  /*9d40*/  SYNCS.PHASECHK.TRANS64.TRYWAIT P1, [R5+URZ+0x26810], R16 ;  /* 0x02681010050075a7 */ /* 0x0004e6000802017f */
[----:B---3--:R-:W-:Y:S05]  /*9d50*/  @!P1 NANOSLEEP.SYNCS 0x989680 ;  /* 0x009896800000995d */ /* 0x008fea0003900000 */
[----:B------:R-:W3:Y:S02]  /*9d60*/  @!P1 SYNCS.PHASECHK.TRANS64 P1, [R5+URZ+0x26810], R16 ;  /* 0x02681010050095a7 */ /* 0x000ee4000802007f */
[----:B---3--:R-:W-:Y:S05]  /*9d70*/  @!P1 BRA `(.L_x_886) ;  /* 0xfffffffc00ec9947 */ /* 0x008fea000383ffff */
[----:B------:R-:W-:Y:S05]  /*9d80*/  BRA `(.L_x_885) ;  /* 0xffffff8000287947 */ /* 0x000fea000383ffff */
.L_x_890:
[----:B------:R-:W-:-:S04]  /*9d90*/  IMAD.U32 R121, RZ, RZ, UR10 ;  /* 0x0000000aff797e24 */ /* 0x000fc8000f8e00ff */
[----:B------:R1:W1:Y:S03]  /*9da0*/  SYNCS.PHASECHK.TRANS64.TRYWAIT P1, [R121+URZ+0x26830], R16 ;  /* 0x02683010790075a7 */ /* 0x000266000802017f */
[----:B-1----:R-:W-:Y:S05]  /*9db0*/  @!P1 NANOSLEEP.SYNCS 0x989680 ;  /* 0x009896800000995d */ /* 0x002fea0003900000 */
[----:B------:R-:W1:Y:S02]  /*9dc0*/  @!P1 SYNCS.PHASECHK.TRANS64 P1, [R121+URZ+0x26830], R16 ;  /* 0x02683010790095a7 */ /* 0x000e64000802007f */
[----:B-1----:R-:W-:Y:S05]  /*9dd0*/  @!P1 BRA `(.L_x_890) ;  /* 0xfffffffc00ec9947 */ /* 0x002fea000383ffff */
[----:B------:R-:W-:Y:S05]  /*9de0*/  BRA `(.L_x_889) ;  /* 0xffffff8400347947 */ /* 0x000fea000383ffff */
.L_x_897:
[----:B------:R-:W-:Y:S01]  /*9df0*/  BSSY B0, `(.L_x_985) ;  /* 0x0000005000007945 */ /* 0x000fe20003800000 */
[----:B------:R-:W-:-:S07]  /*9e00*/  IMAD.MOV.U32 R15, RZ, RZ, -0x1 ;  /* 0xffffffffff0f7424 */ /* 0x000fce00078e00ff */
[----:B-1---5:R-:W-:Y:S05]  /*9e10*/  WARPSYNC.COLLECTIVE R15, `(.L_x_986) ;  /* 0x000000000f087348 */ /* 0x022fea0003c00000 */
[----:B------:R-:W-:Y:S01]  /*9e20*/  NOP ;  /* 0x0000000000007918 */ /* 0x000fe20000000000 */
[----:B-1---5:R-:W-:Y:S01]  /*9e30*/  ENDCOLLECTIVE ;  /* 0x000000000000791b */ /* 0x022fe20003800000 */
.L_x_986:
[----:B------:R-:W-:Y:S05]  /*9e40*/  BSYNC B0 ;  /* 0x0000000000007941 */ /* 0x000fea0003800000 */
.L_x_985:
[----:B------:R-:W-:Y:S05]  /*9e50*/  BRA `(.L_x_987) ;  /* 0xffffffb4007c7947 */ /* 0x000fea000383ffff */
.L_x_906:
[----:B------:R-:W-:Y:S01]  /*9e60*/  BSSY B0, `(.L_x_988) ;  /* 0x0000005000007945 */ /* 0x000fe20003800000 */
[----:B------:R-:W-:-:S07]  /*9e70*/  IMAD.MOV.U32 R15, RZ, RZ, -0x1 ;  /* 0xffffffffff0f7424 */ /* 0x000fce00078e00ff */
[----:B-12--5:R-:W-:Y:S05]  /*9e80*/  WARPSYNC.COLLECTIVE R15, `(.L_x_989) ;  /* 0x000000000f087348 */ /* 0x026fea0003c00000 */
[----:B------:R-:W-:Y:S01]  /*9e90*/  NOP ;  /* 0x0000000000007918 */ /* 0x000fe20000000000 */
[----:B-12--5:R-:W-:Y:S01]  /*9ea0*/  ENDCOLLECTIVE ;  /* 0x000000000000791b */ /* 0x026fe20003800000 */
.L_x_989:
[----:B------:R-:W-:Y:S05]  /*9eb0*/  BSYNC B0 ;  /* 0x0000000000007941 */ /* 0x000fea0003800000 */
.L_x_988:
[----:B------:R-:W-:Y:S05]  /*9ec0*/  BRA `(.L_x_990) ;  /* 0xffffffb800707947 */ /* 0x000fea000383ffff */
.L_x_919:
[----:B------:R-:W-:Y:S01]  /*9ed0*/  BSSY B0, `(.L_x_991) ;  /* 0x0000005000007945 */ /* 0x000fe20003800000 */
[----:B------:R-:W-:-:S07]  /*9ee0*/  IMAD.MOV.U32 R15, RZ, RZ, -0x1 ;  /* 0xffffffffff0f7424 */ /* 0x000fce00078e00ff */
[----:B------:R-:W-:Y:S05]  /*9ef0*/  WARPSYNC.COLLECTIVE R15, `(.L_x_992) ;  /* 0x000000000f087348 */ /* 0x000fea0003c00000 */
[----:B------:R-:W-:Y:S01]  /*9f00*/  NOP ;  /* 0x0000000000007918 */ /* 0x000fe20000000000 */
[----:B------:R-:W-:Y:S01]  /*9f10*/  ENDCOLLECTIVE ;  /* 0x000000000000791b */ /* 0x000fe20003800000 */
.L_x_992:
[----:B------:R-:W-:Y:S05]  /*9f20*/  BSYNC B0 ;  /* 0x0000000000007941 */ /* 0x000fea0003800000 */
.L_x_991:
[----:B------:R-:W-:Y:S05]  /*9f30*/  BRA `(.L_x_993) ;  /* 0xffffffc400707947 */ /* 0x000fea000383ffff */
.L_x_931:
[----:B------:R-:W-:Y:S01]  /*9f40*/  BSSY B0, `(.L_x_994) ;  /* 0x0000005000007945 */ /* 0x000fe20003800000 */
[----:B------:R-:W-:-:S07]  /*9f50*/  IMAD.MOV.U32 R15, RZ, RZ, -0x1 ;  /* 0xffffffffff0f7424 */ /* 0x000fce00078e00ff */
[----:B------:R-:W-:Y:S05]  /*9f60*/  WARPSYNC.COLLECTIVE R15, `(.L_x_995) ;  /* 0x000000000f087348 */ /* 0x000fea0003c00000 */
[----:B------:R-:W-:Y:S01]  /*9f70*/  NOP ;  /* 0x0000000000007918 */ /* 0x000fe20000000000 */
[----:B------:R-:W-:Y:S01]  /*9f80*/  ENDCOLLECTIVE ;  /* 0x000000000000791b */ /* 0x000fe20003800000 */
.L_x_995:
[----:B------:R-:W-:Y:S05]  /*9f90*/  BSYNC B0 ;  /* 0x0000000000007941 */ /* 0x000fea0003800000 */
.L_x_994:
[----:B------:R-:W-:Y:S05]  /*9fa0*/  BRA `(.L_x_996) ;  /* 0xffffffc800887947 */ /* 0x000fea000383ffff */
.L_x_944:
[----:B------:R-:W-:Y:S01]  /*9fb0*/  BSSY B0, `(.L_x_997) ;  /* 0x0000005000007945 */ /* 0x000fe20003800000 */
[----:B------:R-:W-:-:S07]  /*9fc0*/  IMAD.MOV.U32 R15, RZ, RZ, -0x1 ;  /* 0xffffffffff0f7424 */ /* 0x000fce00078e00ff */
[----:B------:R-:W-:Y:S05]  /*9fd0*/  WARPSYNC.COLLECTIVE R15, `(.L_x_998) ;  /* 0x000000000f087348 */ /* 0x000fea0003c00000 */
[----:B------:R-:W-:Y:S01]  /*9fe0*/  NOP ;  /* 0x0000000000007918 */ /* 0x000fe20000000000 */
[----:B------:R-:W-:Y:S01]  /*9ff0*/  ENDCOLLECTIVE ;  /* 0x000000000000791b */ /* 0x000fe20003800000 */
.L_x_998:
[----:B------:R-:W-:Y:S05]  /*a000*/  BSYNC B0 ;  /* 0x0000000000007941 */ /* 0x000fea0003800000 */
.L_x_997:
[----:B------:R-:W-:Y:S05]  /*a010*/  BRA `(.L_x_999) ;  /* 0xffffffcc00a47947 */ /* 0x000fea000383ffff */
.L_x_957:
[----:B-1----:R1:W2:Y:S02]  /*a020*/  SYNCS.PHASECHK.TRANS64.TRYWAIT P0, [R0+URZ+0x26820], R3 ;  /* 0x02682003000075a7 */ /* 0x0022a4000800017f */
[----:B--2---:R-:W-:Y:S05]  /*a030*/  @!P0 NANOSLEEP.SYNCS 0x989680 ;  /* 0x009896800000895d */ /* 0x004fea0003900000 */
[----:B------:R-:W2:Y:S02]  /*a040*/  @!P0 SYNCS.PHASECHK.TRANS64 P0, [R0+URZ+0x26820], R3 ;  /* 0x02682003000085a7 */ /* 0x000ea4000800007f */
[----:B--2---:R-:W-:Y:S05]  /*a050*/  @!P0 BRA `(.L_x_957) ;  /* 0xfffffffc00f08947 */ /* 0x004fea000383ffff */
[----:B------:R-:W-:Y:S05]  /*a060*/  BRA `(.L_x_1000) ;  /* 0xffffffd800ec7947 */ /* 0x000fea000383ffff */
.L_x_961:
[----:B-1----:R1:W2:Y:S02]  /*a070*/  SYNCS.PHASECHK.TRANS64.TRYWAIT P1, [R0+URZ+0x26840], R21 ;  /* 0x02684015000075a7 */ /* 0x0022a4000802017f */
[----:B--2---:R-:W-:Y:S05]  /*a080*/  @!P1 NANOSLEEP.SYNCS 0x989680 ;  /* 0x009896800000995d */ /* 0x004fea0003900000 */
[----:B------:R-:W2:Y:S02]  /*a090*/  @!P1 SYNCS.PHASECHK.TRANS64 P1, [R0+URZ+0x26840], R21 ;  /* 0x02684015000095a7 */ /* 0x000ea4000802007f */
[----:B--2---:R-:W-:Y:S05]  /*a0a0*/  @!P1 BRA `(.L_x_961) ;  /* 0xfffffffc00f09947 */ /* 0x004fea000383ffff */
[----:B------:R-:W-:Y:S05]  /*a0b0*/  BRA `(.L_x_1001) ;  /* 0xffffffe4000c7947 */ /* 0x000fea000383ffff */
.L_x_963:
[----:B--2---:R2:W3:Y:S02]  /*a0c0*/  SYNCS.PHASECHK.TRANS64.TRYWAIT P1, [R0+URZ+0x26828], R21 ;  /* 0x02682815000075a7 */ /* 0x0044e4000802017f */
[----:B---3--:R-:W-:Y:S05]  /*a0d0*/  @!P1 NANOSLEEP.SYNCS 0x989680 ;  /* 0x009896800000995d */ /* 0x008fea0003900000 */
[----:B------:R-:W3:Y:S02]  /*a0e0*/  @!P1 SYNCS.PHASECHK.TRANS64 P1, [R0+URZ+0x26828], R21 ;  /* 0x02682815000095a7 */ /* 0x000ee4000802007f */
[----:B---3--:R-:W-:Y:S05]  /*a0f0*/  @!P1 BRA `(.L_x_963) ;  /* 0xfffffffc00f09947 */ /* 0x008fea000383ffff */
[----:B------:R-:W-:Y:S05]  /*a100*/  BRA `(.L_x_1002) ;  /* 0xffffffe400bc7947 */ /* 0x000fea000383ffff */
.L_x_965:
[----:B---3--:R3:W4:Y:S02]  /*a110*/  SYNCS.PHASECHK.TRANS64.TRYWAIT P1, [R0+URZ+0x26848], R21 ;  /* 0x02684815000075a7 */ /* 0x008724000802017f */
[----:B----4-:R-:W-:Y:S05]  /*a120*/  @!P1 NANOSLEEP.SYNCS 0x989680 ;  /* 0x009896800000995d */ /* 0x010fea0003900000 */
[----:B------:R-:W4:Y:S02]  /*a130*/  @!P1 SYNCS.PHASECHK.TRANS64 P1, [R0+URZ+0x26848], R21 ;  /* 0x02684815000095a7 */ /* 0x000f24000802007f */
[----:B----4-:R-:W-:Y:S05]  /*a140*/  @!P1 BRA `(.L_x_965) ;  /* 0xfffffffc00f09947 */ /* 0x010fea000383ffff */
[----:B------:R-:W-:Y:S05]  /*a150*/  BRA `(.L_x_1003) ;  /* 0xffffffe800507947 */ /* 0x000fea000383ffff */
.L_x_967:
[----:B------:R-:W-:-:S07]  /*a160*/  SHF.L.U32 R5, R9, 0x1f, RZ ;  /* 0x0000001f09057819 */ /* 0x000fce00000006ff */
.L_x_1004:
[----:B-1----:R1:W2:Y:S02]  /*a170*/  SYNCS.PHASECHK.TRANS64.TRYWAIT P1, [R0+URZ+0x26820], R5 ;  /* 0x02682005000075a7 */ /* 0x0022a4000802017f */
[----:B--2---:R-:W-:Y:S05]  /*a180*/  @!P1 NANOSLEEP.SYNCS 0x989680 ;  /* 0x009896800000995d */ /* 0x004fea0003900000 */
[----:B------:R-:W2:Y:S02]  /*a190*/  @!P1 SYNCS.PHASECHK.TRANS64 P1, [R0+URZ+0x26820], R5 ;  /* 0x02682005000095a7 */ /* 0x000ea4000802007f */
[----:B--2---:R-:W-:Y:S05]  /*a1a0*/  @!P1 BRA `(.L_x_1004) ;  /* 0xfffffffc00f09947 */ /* 0x004fea000383ffff */
[----:B------:R-:W-:Y:S05]  /*a1b0*/  BRA `(.L_x_1005) ;  /* 0xffffffe800f47947 */ /* 0x000fea000383ffff */
.L_x_970:
[----:B-1----:R1:W2:Y:S02]  /*a1c0*/  SYNCS.PHASECHK.TRANS64.TRYWAIT P1, [R0+URZ+0x26840], R7 ;  /* 0x02684007000075a7 */ /* 0x0022a4000802017f */
[----:B--2---:R-:W-:Y:S05]  /*a1d0*/  @!P1 NANOSLEEP.SYNCS 0x989680 ;  /* 0x009896800000995d */ /* 0x004fea0003900000 */
[----:B------:R-:W2:Y:S02]  /*a1e0*/  @!P1 SYNCS.PHASECHK.TRANS64 P1, [R0+URZ+0x26840], R7 ;  /* 0x02684007000095a7 */ /* 0x000ea4000802007f */
[----:B--2---:R-:W-:Y:S05]  /*a1f0*/  @!P1 BRA `(.L_x_970) ;  /* 0xfffffffc00f09947 */ /* 0x004fea000383ffff */
[----:B------:R-:W-:Y:S05]  /*a200*/  BRA `(.L_x_1006) ;  /* 0xffffffec00a07947 */ /* 0x000fea000383ffff */
.L_x_972:
[----:B--2---:R2:W3:Y:S02]  /*a210*/  SYNCS.PHASECHK.TRANS64.TRYWAIT P1, [R0+URZ+0x26828], R7 ;  /* 0x02682807000075a7 */ /* 0x0044e4000802017f */
[----:B---3--:R-:W-:Y:S05]  /*a220*/  @!P1 NANOSLEEP.SYNCS 0x989680 ;  /* 0x009896800000995d */ /* 0x008fea0003900000 */
[----:B------:R-:W3:Y:S02]  /*a230*/  @!P1 SYNCS.PHASECHK.TRANS64 P1, [R0+URZ+0x26828], R7 ;  /* 0x02682807000095a7 */ /* 0x000ee4000802007f */
[----:B---3--:R-:W-:Y:S05]  /*a240*/  @!P1 BRA `(.L_x_972) ;  /* 0xfffffffc00f09947 */ /* 0x008fea000383ffff */
[----:B------:R-:W-:Y:S05]  /*a250*/  BRA `(.L_x_1007) ;  /* 0xfffffff000487947 */ /* 0x000fea000383ffff */
.L_x_974:
[----:B---3--:R3:W4:Y:S02]  /*a260*/  SYNCS.PHASECHK.TRANS64.TRYWAIT P0, [R3+URZ+0x26840], R2 ;  /* 0x02684002030075a7 */ /* 0x008724000800017f */
[----:B----4-:R-:W-:Y:S05]  /*a270*/  @!P0 NANOSLEEP.SYNCS 0x989680 ;  /* 0x009896800000895d */ /* 0x010fea0003900000 */
[----:B------:R-:W4:Y:S02]  /*a280*/  @!P0 SYNCS.PHASECHK.TRANS64 P0, [R3+URZ+0x26840], R2 ;  /* 0x02684002030085a7 */ /* 0x000f24000800007f */
[----:B----4-:R-:W-:Y:S05]  /*a290*/  @!P0 BRA `(.L_x_974) ;  /* 0xfffffffc00f08947 */ /* 0x010fea000383ffff */
[----:B------:R-:W-:Y:S05]  /*a2a0*/  BRA `(.L_x_1008) ;  /* 0xfffffff000f07947 */ /* 0x000fea000383ffff */
.L_x_976:
[----:B------:R-:W-:Y:S01]  /*a2b0*/  BSSY B0, `(.L_x_1009) ;  /* 0x0000006000007945 */ /* 0x000fe20003800000 */
[----:B------:R-:W-:-:S07]  /*a2c0*/  IMAD.MOV.U32 R15, RZ, RZ, -0x1 ;  /* 0xffffffffff0f7424 */ /* 0x000fce00078e00ff */
[----:B--2---:R-:W-:Y:S05]  /*a2d0*/  WARPSYNC.COLLECTIVE R15, `(.L_x_1010) ;  /* 0x000000000f0c7348 */ /* 0x004fea0003c00000 */
[----:B------:R-:W-:Y:S02]  /*a2e0*/  ELECT P6, UR62, PT ;  /* 0x00000000003e782f */ /* 0x000fe400038c0000 */
[----:B------:R-:W-:Y:S01]  /*a2f0*/  MOV R14, UR62 ;  /* 0x0000003e000e7c02 */ /* 0x000fe20008000f00 */
[----:B--2---:R-:W-:Y:S10]  /*a300*/  ENDCOLLECTIVE ;  /* 0x000000000000791b */ /* 0x004ff40003800000 */
.L_x_1010:
[----:B------:R-:W-:Y:S05]  /*a310*/  BSYNC B0 ;  /* 0x0000000000007941 */ /* 0x000fea0003800000 */
.L_x_1009:
[----:B------:R-:W-:Y:S01]  /*a320*/  PLOP3.LUT P0, PT, P6, PT, PT, 0x80, 0x0 ;  /* 0x000000000000781c */ /* 0x000fe2000370f070 */
[----:B------:R-:W-:-:S12]  /*a330*/  BRA `(.L_x_1011) ;  /* 0xfffffff400b87947 */ /* 0x000fd8000383ffff */
.L_x_978:
[----:B-1----:R1:W3:Y:S02]  /*a340*/  SYNCS.PHASECHK.TRANS64.TRYWAIT P1, [R6+URZ], R5 ;  /* 0x00000005060075a7 */ /* 0x0022e4000802017f */
[----:B---3--:R-:W-:Y:S05]  /*a350*/  @!P1 NANOSLEEP.SYNCS 0x989680 ;  /* 0x009896800000995d */ /* 0x008fea0003900000 */
[----:B------:R-:W3:Y:S02]  /*a360*/  @!P1 SYNCS.PHASECHK.TRANS64 P1, [R6+URZ], R5 ;  /* 0x00000005060095a7 */ /* 0x000ee4000802007f */
[----:B---3--:R-:W-:Y:S05]  /*a370*/  @!P1 BRA `(.L_x_978) ;  /* 0xfffffffc00f09947 */ /* 0x008fea000383ffff */
[----:B------:R-:W-:Y:S05]  /*a380*/  BRA `(.L_x_1012) ;  /* 0xfffffff400f87947 */ /* 0x000fea000383ffff */
.L_x_979:
[----:B---3--:R3:W4:Y:S02]  /*a390*/  SYNCS.PHASECHK.TRANS64.TRYWAIT P1, [R3+URZ], R2 ;  /* 0x00000002030075a7 */ /* 0x008724000802017f */
[----:B----4-:R-:W-:Y:S05]  /*a3a0*/  @!P1 NANOSLEEP.SYNCS 0x989680 ;  /* 0x009896800000995d */ /* 0x010fea0003900000 */
[----:B------:R-:W4:Y:S02]  /*a3b0*/  @!P1 SYNCS.PHASECHK.TRANS64 P1, [R3+URZ], R2 ;  /* 0x00000002030095a7 */ /* 0x000f24000802007f */
[----:B----4-:R-:W-:Y:S05]  /*a3c0*/  @!P1 BRA `(.L_x_979) ;  /* 0xfffffffc00f09947 */ /* 0x010fea000383ffff */
[----:B------:R-:W-:Y:S05]  /*a3d0*/  BRA `(.L_x_1013) ;  /* 0xfffffff400ec7947 */ /* 0x000fea000383ffff */
.L_x_981:
[----:B---3--:R3:W4:Y:S02]  /*a3e0*/  SYNCS.PHASECHK.TRANS64.TRYWAIT P0, [R0+URZ], R5 ;  /* 0x00000005000075a7 */ /* 0x008724000800017f */
[----:B----4-:R-:W-:Y:S05]  /*a3f0*/  @!P0 NANOSLEEP.SYNCS 0x989680 ;  /* 0x009896800000895d */ /* 0x010fea0003900000 */
[----:B------:R-:W4:Y:S02]  /*a400*/  @!P0 SYNCS.PHASECHK.TRANS64 P0, [R0+URZ], R5 ;  /* 0x00000005000085a7 */ /* 0x000f24000800007f */
[----:B----4-:R-:W-:Y:S05]  /*a410*/  @!P0 BRA `(.L_x_981) ;  /* 0xfffffffc00f08947 */ /* 0x010fea000383ffff */
[----:B------:R-:W-:Y:S05]  /*a420*/  BRA `(.L_x_1014) ;  /* 0xfffffff400f07947 */ /* 0x000fea000383ffff */
.L_x_1015:
        /* <DEDUP_REMOVED lines=13> */
.L_x_3300:


//--------------------- .text._ZN7cutlass13device_kernelIN5flash11enable_sm90INS1_16FlashAttnBwdSm90INS1_25CollectiveMainloopBwdSm90ILi2ELi2ELi2EN4cute5tupleIJNS5_1CILi1EEES8_S8_EEENS6_IJNS7_ILi64EEENS7_ILi128EEENS7_ILi96EEEEEENS_10bfloat16_tEfNS_4arch4Sm90ELb0ELb1ELb1ELb0ELb0ELb1ELb0ELb0ELi2ELi1ELi2ELi1ELb1EEENS1_21CollectiveEpilogueBwdISD_SE_SG_Li256ELb0ELb0ELi1EEENS1_19SingleTileSchedulerILb0ELb0ELb0ELi128EEEEEEEEEvNT_6ParamsE --------------------------
	.section	.text._ZN7cutlass13device_kernelIN5flash11enable_sm90INS1_16FlashAttnBwdSm90INS1_25CollectiveMainloopBwdSm90ILi2ELi2ELi2EN4cute5tupleIJNS5_1CILi1EEES8_S8_EEENS6_IJNS7_ILi64EEENS7_ILi128EEENS7_ILi96EEEEEENS_10bfloat16_tEfNS_4arch4Sm90ELb0ELb1ELb1ELb0ELb0ELb1ELb0ELb0ELi2ELi1ELi2ELi1ELb1EEENS1_21CollectiveEpilogueBwdISD_SE_SG_Li256ELb0ELb0ELi1EEENS1_19SingleTileSchedulerILb0ELb0ELb0ELi128EEEEEEEEEvNT_6ParamsE,"ax",@progbits
	.align	128
.text._ZN7cutlass13device_kernelIN5flash11enable_sm90INS1_16FlashAttnBwdSm90INS1_25CollectiveMainloopBwdSm90ILi2ELi2ELi2EN4cute5tupleIJNS5_1CILi1EEES8_S8_EEENS6_IJNS7_ILi64EEENS7_ILi128EEENS7_ILi96EEEEEENS_10bfloat16_tEfNS_4arch4Sm90ELb0ELb1ELb1ELb0ELb0ELb1ELb0ELb0ELi2ELi1ELi2ELi1ELb1EEENS1_21CollectiveEpilogueBwdISD_SE_SG_Li256ELb0ELb0ELi1EEENS1_19SingleTileSchedulerILb0ELb0ELb0ELi128EEEEEEEEEvNT_6ParamsE:
        .type           _ZN7cutlass13device_kernelIN5flash11enable_sm90INS1_16FlashAttnBwdSm90INS1_25CollectiveMainloopBwdSm90ILi2ELi2ELi2EN4cute5tupleIJNS5_1CILi1EEES8_S8_EEENS6_IJNS7_ILi64EEENS7_ILi128EEENS7_ILi96EEEEEENS_10bfloat16_tEfNS_4arch4Sm90ELb0ELb1ELb1ELb0ELb0ELb1ELb0ELb0ELi2ELi1ELi2ELi1ELb1EEENS1_21CollectiveEpilogueBwdISD_SE_SG_Li256ELb0ELb0ELi1EEENS1_19SingleTileSchedulerILb0ELb0ELb0ELi128EEEEEEEEEvNT_6ParamsE,@function
        .size           _ZN7cutlass13device_kernelIN5flash11enable_sm90INS1_16FlashAttnBwdSm90INS1_25CollectiveMainloopBwdSm90ILi2ELi2ELi2EN4cute5tupleIJNS5_1CILi1EEES8_S8_EEENS6_IJNS7_ILi64EEENS7_ILi128EEENS7_ILi96EEEEEENS_10bfloat16_tEfNS_4arch4Sm90ELb0ELb1ELb1ELb0ELb0ELb1ELb0ELb0ELi2ELi1ELi2ELi1ELb1EEENS1_21CollectiveEpilogueBwdISD_SE_SG_Li256ELb0ELb0ELi1EEENS1_19SingleTileSchedulerILb0ELb0ELb0ELi128EEEEEEEEEvNT_6ParamsE,(.L_x_3301 - _ZN7cutlass13device_kernelIN5flash11enable_sm90INS1_16FlashAttnBwdSm90INS1_25CollectiveMainloopBwdSm90ILi2ELi2ELi2EN4cute5tupleIJNS5_1CILi1EEES8_S8_EEENS6_IJNS7_ILi64EEENS7_ILi128EEENS7_ILi96EEEEEENS_10bfloat16_tEfNS_4arch4Sm90ELb0ELb1ELb1ELb0ELb0ELb1ELb0ELb0ELi2ELi1ELi2ELi1ELb1EEENS1_21CollectiveEpilogueBwdISD_SE_SG_Li256ELb0ELb0ELi1EEENS1_19SingleTileSchedulerILb0ELb0ELb0ELi128EEEEEEEEEvNT_6ParamsE)
        .other          _ZN7cutlass13device_kernelIN5flash11enable_sm90INS1_16FlashAttnBwdSm90INS1_25CollectiveMainloopBwdSm90ILi2ELi2ELi2EN4cute5tupleIJNS5_1CILi1EEES8_S8_EEENS6_IJNS7_ILi64EEENS7_ILi128EEENS7_ILi96EEEEEENS_10bfloat16_tEfNS_4arch4Sm90ELb0ELb1ELb1ELb0ELb0ELb1ELb0ELb0ELi2ELi1ELi2ELi1ELb1EEENS1_21CollectiveEpilogueBwdISD_SE_SG_Li256ELb0ELb0ELi1EEENS1_19SingleTileSchedulerILb0ELb0ELb0ELi128EEEEEEEEEvNT_6ParamsE,@"STO_CUDA_ENTRY STV_DEFAULT"
_ZN7cutlass13device_kernelIN5flash11enable_sm90INS1_16FlashAttnBwdSm90INS1_25CollectiveMainloopBwdSm90ILi2ELi2ELi2EN4cute5tupleIJNS5_1CILi1EEES8_S8_EEENS6_IJNS7_ILi64EEENS7_ILi128EEENS7_ILi96EEEEEENS_10bfloat16_tEfNS_4arch4Sm90ELb0ELb1ELb1ELb0ELb0ELb1ELb0ELb0ELi2ELi1ELi2ELi1ELb1EEENS1_21CollectiveEpilogueBwdISD_SE_SG_Li256ELb0ELb0ELi1EEENS1_19SingleTileSchedulerILb0ELb0ELb0ELi128EEEEEEEEEvNT_6ParamsE:
[----:B------:R-:W1:Y:S02]  /*0000*/  LDC R1, c[0x0][0x28] ;  /* 0x00000a00ff017b82 */ /* 0x000e640000000800 */
[----:B-1----:R-:W-:Y:S01]  /*0010*/  VIADD R1, R1, 0xfffffff8 ;  /* 0xfffffff801017836 */ /* 0x002fe20000000000 */
[----:B------:R-:W1:Y:S01]  /*0020*/  S2R R3, SR_TID.X ;  /* 0x0000000000037919 */ /* 0x000e620000002100 */
[----:B------:R-:W-:Y:S01]  /*0030*/  ELECT P0, URZ, PT ;  /* 0x00000000003f782f */ /* 0x000fe20003800000 */
[----:B------:R-:W-:Y:S01]  /*0040*/  BSSY B0, `(.L_x_1016) ;  /* 0x000001a000007945 */ /* 0x000fe20003800000 */
[--C-:B-1----:R-:W-:Y:S02]  /*0050*/  SHF.R.U32.HI R0, RZ, 0x5, R3.reuse ;  /* 0x00000005ff007819 */ /* 0x102fe40000011603 */
[----:B------:R-:W-:-:S03]  /*0060*/  SHF.R.U32.HI R3, RZ, 0x7, R3 ;  /* 0x00000007ff037819 */ /* 0x000fc60000011603 */
[----:B------:R-:W1:Y:S02]  /*0070*/  SHFL.IDX PT, R2, R0, RZ, 0x1f ;  /* 0x00001fff00027589 */ /* 0x000e6400000e0000 */
[----:B-1----:R-:W-:-:S13]  /*0080*/  ISETP.EQ.AND P0, PT, R2, RZ, P0 ;  /* 0x000000ff0200720c */ /* 0x002fda0000702270 */
[----:B------:R-:W-:Y:S05]  /*0090*/  @!P0 BRA `(.L_x_1017) ;  /* 0x0000000000508947 */ /* 0x000fea0003800000 */
        /* <DEDUP_REMOVED lines=20> */
.L_x_1017:
[----:B------:R-:W-:Y:S05]  /*01e0*/  BSYNC B0 ;  /* 0x0000000000007941 */ /* 0x000fea0003800000 */
.L_x_1016:
        /* <DEDUP_REMOVED lines=37> */
.L_x_1018:
        /* <DEDUP_REMOVED lines=22> */
.L_x_1019:
[----:B------:R-:W-:Y:S01]  /*05a0*/  PLOP3.LUT P0, PT, PT, PT, UP0, 0x80, 0x0 ;  /* 0x000000000000781c */ /* 0x000fe20003f0f008 */
[----:B------:R-:W-:Y:S01]  /*05b0*/  NOP ;  /* 0x0000000000007918 */ /* 0x000fe20000000000 */
[----:B-12-4-:R-:W-:Y:S11]  /*05c0*/  BAR.SYNC.DEFER_BLOCKING 0x0 ;  /* 0x0000000000007b1d */ /* 0x016ff60000010000 */
[----:B------:R-:W-:Y:S05]  /*05d0*/  @!P0 BRA `(.L_x_1020) ;  /* 0x0000006000048947 */ /* 0x000fea0003800000 */
.L_x_1021:
[----:B------:R-:W-:-:S08]  /*05e0*/  NOP ;  /* 0x0000000000007918 */ /* 0x000fd00000000000 */
[----:B------:R-:W1:Y:S02]  /*05f0*/  USETMAXREG.TRY_ALLOC.CTAPOOL UP0, 0xf0 ;  /* 0x000000f0000079c8 */ /* 0x000e640008000600 */
[----:B-1----:R-:W-:-:S13]  /*0600*/  PLOP3.LUT P0, PT, PT, PT, UP0, 0x80, 0x0 ;  /* 0x000000000000781c */ /* 0x002fda0003f0f008 */
[----:B------:R-:W-:Y:S05]  /*0610*/  @!P0 BRA `(.L_x_1021) ;  /* 0xfffffffc00f08947 */ /* 0x000fea000383ffff */
[----:B------:R-:W-:Y:S01]  /*0620*/  LOP3.LUT R0, R0, 0x3, RZ, 0xc0, !PT ;  /* 0x0000000300007812 */ /* 0x000fe200078ec0ff */
[----:B------:R-:W1:Y:S01]  /*0630*/  S2R R2, SR_TID.X ;  /* 0x0000000000027919 */ /* 0x000e620000002100 */
[----:B------:R-:W2:Y:S04]  /*0640*/  S2UR UR4, SR_CTAID.Z ;  /* 0x00000000000479c3 */ /* 0x000ea80000002700 */
[----:B------:R-:W3:Y:S02]  /*0650*/  SHFL.IDX PT, R0, R0, RZ, 0x1f ;  /* 0x00001fff00007589 */ /* 0x000ee400000e0000 */
[----:B---3--:R-:W-:Y:S02]  /*0660*/  ISETP.NE.AND P0, PT, R0, RZ, PT ;  /* 0x000000ff0000720c */ /* 0x008fe40003f05270 */
[----:B-1----:R-:W-:-:S11]  /*0670*/  SHF.R.U32.HI R2, RZ, 0x7, R2 ;  /* 0x00000007ff027819 */ /* 0x002fd60000011602 */
[----:B------:R-:W-:-:S05]  /*0680*/  @!P0 VIADD R2, R2, 0x9 ;  /* 0x0000000902028836 */ /* 0x000fca0000000000 */
[----:B------:R1:W-:Y:S06]  /*0690*/  @!P0 BAR.ARV R2, 0xa0 ;  /* 0x000280020000851d */ /* 0x0003ec0000002000 */
[----:B--2---:R-:W-:-:S13]  /*06a0*/  ISETP.LE.AND P0, PT, RZ, UR4, PT ;  /* 0x00000004ff007c0c */ /* 0x004fda000bf03270 */
[----:B-1----:R-:W-:Y:S05]  /*06b0*/  @!P0 EXIT ;  /* 0x000000000000894d */ /* 0x002fea0003800000 */
[----:B------:R-:W1:Y:S01]  /*06c0*/  S2UR UR39, SR_CTAID.X ;  /* 0x00000000002779c3 */ /* 0x000e620000002500 */
[----:B------:R-:W2:Y:S01]  /*06d0*/  S2R R3, SR_TID.X ;  /* 0x0000000000037919 */ /* 0x000ea20000002100 */
[----:B------:R-:W-:Y:S01]  /*06e0*/  ULDC UR7, c[0x0][0x280] ;  /* 0x0000a00000077ab9 */ /* 0x000fe20000000800 */
[----:B------:R-:W-:Y:S01]  /*06f0*/  ULDC UR6, c[0x0][0x290] ;  /* 0x0000a40000067ab9 */ /* 0x000fe20000000800 */
[----:B------:R-:W-:Y:S01]  /*0700*/  ULDC UR4, c[0x0][0x74c] ;  /* 0x0001d30000047ab9 */ /* 0x000fe20000000800 */
[----:B------:R-:W-:Y:S02]  /*0710*/  PLOP3.LUT P0, PT, PT, PT, PT, 0x80, 0x0 ;  /* 0x000000000000781c */ /* 0x000fe40003f0f070 */
        /* <DEDUP_REMOVED lines=18> */
[----:B-1----:R-:W-:Y:S02]  /*0840*/  ULEA UR5, UR39, UR7, 0x7 ;  /* 0x0000000727057291 */ /* 0x002fe4000f8e383f */
[----:B------:R-:W-:Y:S02]  /*0850*/  ISETP.LE.AND P1, PT, RZ, UR39, PT ;  /* 0x00000027ff007c0c */ /* 0x000fe4000bf23270 */
[----:B------:R-:W-:Y:S02]  /*0860*/  CS2R R34, SRZ ;  /* 0x0000000000227805 */ /* 0x000fe4000001ff00 */
[----:B------:R-:W-:Y:S01]  /*0870*/  CS2R R32, SRZ ;  /* 0x0000000000207805 */ /* 0x000fe2000001ff00 */
[----:B------:R-:W-:Y:S01]  /*0880*/  UIADD3 UR4, -UR4, UR5, -UR6 ;  /* 0x0000000504047290 */ /* 0x000fe2000fffe906 */
[----:B------:R-:W-:-:S02]  /*0890*/  CS2R R30, SRZ ;  /* 0x00000000001e7805 */ /* 0x000fc4000001ff00 */
[----:B------:R-:W-:Y:S02]  /*08a0*/  CS2R R28, SRZ ;  /* 0x00000000001c7805 */ /* 0x000fe4000001ff00 */
[----:B------:R-:W-:Y:S01]  /*08b0*/  CS2R R26, SRZ ;  /* 0x00000000001a7805 */ /* 0x000fe2000001ff00 */
[----:B------:R-:W-:Y:S01]  /*08c0*/  USHF.R.S32.HI UR5, URZ, 0x1f, UR4 ;  /* 0x0000001f3f057899 */ /* 0x000fe20008011404 */
[----:B--2---:R-:W-:Y:S01]  /*08d0*/  VIADD R18, R3, 0xffffff80 ;  /* 0xffffff8003127836 */ /* 0x004fe20000000000 */
[----:B------:R-:W-:Y:S02]  /*08e0*/  CS2R R24, SRZ ;  /* 0x0000000000187805 */ /* 0x000fe4000001ff00 */
[----:B------:R-:W-:Y:S01]  /*08f0*/  CS2R R118, SRZ ;  /* 0x0000000000767805 */ /* 0x000fe2000001ff00 */
[----:B------:R-:W-:Y:S01]  /*0900*/  ULEA.HI UR5, UR5, UR4, URZ, 0x6 ;  /* 0x0000000405057291 */ /* 0x000fe2000f8f303f */
[----:B------:R-:W-:Y:S01]  /*0910*/  CS2R R116, SRZ ;  /* 0x0000000000747805 */ /* 0x000fe2000001ff00 */
[----:B------:R-:W-:Y:S01]  /*0920*/  UIADD3 UR4, UR7, 0x3f, URZ ;  /* 0x0000003f07047890 */ /* 0x000fe2000fffe03f */
[----:B------:R-:W-:Y:S01]  /*0930*/  CS2R R114, SRZ ;  /* 0x0000000000727805 */ /* 0x000fe2000001ff00 */
[----:B------:R-:W-:Y:S01]  /*0940*/  USHF.R.S32.HI UR6, URZ, 0x6, UR5 ;  /* 0x000000063f067899 */ /* 0x000fe20008011405 */
[----:B------:R-:W-:Y:S01]  /*0950*/  CS2R R112, SRZ ;  /* 0x0000000000707805 */ /* 0x000fe2000001ff00 */
[----:B------:R-:W-:Y:S01]  /*0960*/  USHF.R.S32.HI UR5, URZ, 0x1f, UR4 ;  /* 0x0000001f3f057899 */ /* 0x000fe20008011404 */
[----:B------:R-:W-:Y:S01]  /*0970*/  CS2R R110, SRZ ;  /* 0x00000000006e7805 */ /* 0x000fe2000001ff00 */
[----:B------:R-:W-:Y:S01]  /*0980*/  UISETP.LT.AND UP0, UPT, URZ, UR6, UPT ;  /* 0x000000063f00728c */ /* 0x000fe2000bf01270 */
[----:B------:R-:W-:Y:S01]  /*0990*/  CS2R R108, SRZ ;  /* 0x00000000006c7805 */ /* 0x000fe2000001ff00 */
[----:B------:R-:W-:Y:S01]  /*09a0*/  ULEA.HI UR5, UR5, UR4, URZ, 0x6 ;  /* 0x0000000405057291 */ /* 0x000fe2000f8f303f */
[----:B------:R-:W-:Y:S01]  /*09b0*/  CS2R R106, SRZ ;  /* 0x00000000006a7805 */ /* 0x000fe2000001ff00 */
[----:B------:R-:W-:Y:S01]  /*09c0*/  USEL UR37, URZ, UR6, !UP0 ;  /* 0x000000063f257287 */ /* 0x000fe2000c000000 */
[----:B------:R-:W-:Y:S01]  /*09d0*/  CS2R R104, SRZ ;  /* 0x0000000000687805 */ /* 0x000fe2000001ff00 */
[----:B------:R-:W-:Y:S01]  /*09e0*/  USHF.R.S32.HI UR36, URZ, 0x6, UR5 ;  /* 0x000000063f247899 */ /* 0x000fe20008011405 */
        /* <DEDUP_REMOVED lines=10> */
[----:B------:R-:W-:Y:S01]  /*0a90*/  IMAD.MOV.U32 R83, RZ, RZ, RZ ;  /* 0x000000ffff537224 */ /* 0x000fe200078e00ff */
[----:B------:R-:W-:Y:S06]  /*0aa0*/  @!P1 BRA `(.L_x_1022) ;  /* 0x0000000000289947 */ /* 0x000fec0003800000 */
[----:B------:R-:W-:Y:S01]  /*0ab0*/  ULEA UR4, UR39, UR7, 0x7 ;  /* 0x0000000727047291 */ /* 0x000fe2000f8e383f */
[----:B------:R-:W-:-:S03]  /*0ac0*/  ULDC UR5, c[0x0][0x290] ;  /* 0x0000a40000057ab9 */ /* 0x000fc60000000800 */
[----:B------:R-:W-:-:S03]  /*0ad0*/  UIADD3 UR4, -UR5, 0xbf, UR4 ;  /* 0x000000bf05047890 */ /* 0x000fc6000fffe104 */
[----:B------:R-:W-:Y:S02]  /*0ae0*/  ULDC UR5, c[0x0][0x748] ;  /* 0x0001d20000057ab9 */ /* 0x000fe40000000800 */
[----:B------:R-:W-:-:S04]  /*0af0*/  UIADD3 UR4, UR4, UR5, URZ ;  /* 0x0000000504047290 */ /* 0x000fc8000fffe03f */
[----:B------:R-:W-:-:S04]  /*0b00*/  USHF.R.S32.HI UR5, URZ, 0x1f, UR4 ;  /* 0x0000001f3f057899 */ /* 0x000fc80008011404 */
[----:B------:R-:W-:-:S04]  /*0b10*/  ULEA.HI UR5, UR5, UR4, URZ, 0x6 ;  /* 0x0000000405057291 */ /* 0x000fc8000f8f303f */
[----:B------:R-:W-:-:S04]  /*0b20*/  USHF.R.S32.HI UR5, URZ, 0x6, UR5 ;  /* 0x000000063f057899 */ /* 0x000fc80008011405 */
[----:B------:R-:W-:-:S04]  /*0b30*/  UISETP.LT.AND UP0, UPT, UR36, UR5, UPT ;  /* 0x000000052400728c */ /* 0x000fc8000bf01270 */
[----:B------:R-:W-:-:S12]  /*0b40*/  USEL UR36, UR36, UR5, UP0 ;  /* 0x0000000524247287 */ /* 0x000fd80008000000 */
.L_x_1022:
[----:B------:R-:W-:Y:S01]  /*0b50*/  UISETP.GT.AND UP0, UPT, UR36, UR37, UPT ;  /* 0x000000252400728c */ /* 0x000fe2000bf04270 */
[----:B------:R-:W-:Y:S01]  /*0b60*/  IMAD.MOV.U32 R82, RZ, RZ, RZ ;  /* 0x000000ffff527224 */ /* 0x000fe200078e00ff */
[----:B------:R-:W-:Y:S02]  /*0b70*/  CS2R R80, SRZ ;  /* 0x0000000000507805 */ /* 0x000fe4000001ff00 */
[----:B------:R-:W-:Y:S02]  /*0b80*/  CS2R R78, SRZ ;  /* 0x00000000004e7805 */ /* 0x000fe4000001ff00 */
[----:B------:R-:W-:Y:S02]  /*0b90*/  CS2R R76, SRZ ;  /* 0x00000000004c7805 */ /* 0x000fe4000001ff00 */
[----:B------:R-:W-:Y:S02]  /*0ba0*/  CS2R R74, SRZ ;  /* 0x00000000004a7805 */ /* 0x000fe4000001ff00 */
[----:B------:R-:W-:-:S02]  /*0bb0*/  PLOP3.LUT P1, PT, PT, PT, UP0, 0x80, 0x0 ;  /* 0x000000000000781c */ /* 0x000fc40003f2f008 */
[----:B------:R-:W-:-:S11]  /*0bc0*/  CS2R R72, SRZ ;  /* 0x0000000000487805 */ /* 0x000fd6000001ff00 */
[----:B------:R-:W-:Y:S05]  /*0bd0*/  @!P1 BRA `(.L_x_1023) ;  /* 0x0000004000ec9947 */ /* 0x000fea0003800000 */
        /* <DEDUP_REMOVED lines=19> */
.L_x_1025:
        /* <DEDUP_REMOVED lines=15> */
.L_x_1024:
        /* <DEDUP_REMOVED lines=22> */
.L_x_1027:
        /* <DEDUP_REMOVED lines=15> */
.L_x_1026:
[----:B------:R-:W-:Y:S01]  /*1050*/  SHF.R.S32.HI R19, RZ, 0x1f, R18 ;  /* 0x0000001fff137819 */ /* 0x000fe20000011412 */
[----:B------:R-:W-:-:S03]  /*1060*/  UMOV UR4, 0xffffffff ;  /* 0xffffffff00047882 */ /* 0x000fc60000000000 */
[----:B------:R-:W-:-:S04]  /*1070*/  LEA.HI R0, R19, R18, RZ, 0x7 ;  /* 0x0000001213007211 */ /* 0x000fc800078f38ff */
[----:B------:R-:W-:Y:S01]  /*1080*/  SHF.R.S32.HI R17, RZ, 0x7, R0 ;  /* 0x00000007ff117819 */ /* 0x000fe20000011400 */
[----:B------:R-:W-:Y:S06]  /*1090*/  BRA.DIV UR4, `(.L_x_1028) ;  /* 0x0000008a04307947 */ /* 0x000fec000b800000 */
[----:B------:R1:W2:Y:S02]  /*10a0*/  SHFL.IDX PT, R14, R17, RZ, 0x1f ;  /* 0x00001fff110e7589 */ /* 0x0002a400000e0000 */
.L_x_1113:
        /* <DEDUP_REMOVED lines=10> */
[----:B------:R-:W-:-:S05]  /*1150*/  LOP3.LUT R5, R24, 0x7ffffffc, RZ, 0xc0, !PT ;  /* 0x7ffffffc18057812 */ /* 0x000fca00078ec0ff */
[----:B------:R-:W-:Y:S01]  /*1160*/  IMAD.IADD R2, R22, 0x1, -R5 ;  /* 0x0000000116027824 */ /* 0x000fe200078e0a05 */
[----:B---3--:R-:W-:Y:S06]  /*1170*/  @P0 BRA `(.L_x_1029) ;  /* 0x0000000000080947 */ /* 0x008fec0003800000 */
[----:B------:R-:W2:Y:S02]  /*1180*/  SYNCS.PHASECHK.TRANS64.TRYWAIT P0, [R237+URZ+0x26800], R4 ;  /* 0x02680004ed0075a7 */ /* 0x000ea4000800017f */
[----:B--2---:R-:W-:Y:S05]  /*1190*/  @!P0 BRA `(.L_x_1030) ;  /* 0x0000008800108947 */ /* 0x004fea0003800000 */
.L_x_1029:
[----:B------:R-:W-:Y:S02]  /*11a0*/  IMAD.IADD R16, R14, 0x1, -R3 ;  /* 0x000000010e107824 */ /* 0x000fe400078e0a03 */
[----:B------:R-:W-:Y:S01]  /*11b0*/  IMAD.SHL.U32 R2, R2, 0x2, RZ ;  /* 0x0000000202027824 */ /* 0x000fe200078e00ff */
[----:B------:R-:W-:Y:S06]  /*11c0*/  @!P1 BRA `(.L_x_1031) ;  /* 0x0000000000409947 */ /* 0x000fec0003800000 */
[----:B------:R-:W-:Y:S01]  /*11d0*/  MOV R0, 0x0 ;  /* 0x0000000000007802 */ /* 0x000fe20000000f00 */
[----:B------:R-:W-:Y:S01]  /*11e0*/  ULDC.64 UR4, c[0x4][0x88] ;  /* 0x0100220000047ab9 */ /* 0x000fe20000000a00 */
[----:B------:R-:W-:Y:S01]  /*11f0*/  ULDC.64 UR6, c[0x4][0x90] ;  /* 0x0100240000067ab9 */ /* 0x000fe20000000a00 */
[----:B--2---:R-:W-:Y:S01]  /*1200*/  IMAD.U32 R4, RZ, RZ, UR4 ;  /* 0x00000004ff047e24 */ /* 0x004fe2000f8e00ff */
[----:B------:R2:W3:Y:S01]  /*1210*/  LDC.64 R14, c[0x4][R0] ;  /* 0x01000000000e7b82 */ /* 0x0004e20000000a00 */
        /* <DEDUP_REMOVED lines=8> */
[----:B--2---:R-:W-:-:S07]  /*12a0*/  IMAD.MOV.U32 R13, RZ, RZ, RZ ;  /* 0x000000ffff0d7224 */ /* 0x004fce00078e00ff */
[----:B------:R-:W-:-:S07]  /*12b0*/  LEPC R20, `(.L_x_1031) ;  /* 0x000000001014794e */ /* 0x000fce0000000000 */
[----:B-1-3--:R-:W-:Y:S05]  /*12c0*/  CALL.ABS.NOINC R14 ;  /* 0x000000000e007343 */ /* 0x00afea0003c00000 */
.L_x_1031:
[----:B------:R-:W-:Y:S01]  /*12d0*/  LEA.HI R0, R19, R18, RZ, 0x4 ;  /* 0x0000001213007211 */ /* 0x000fe200078f20ff */
[----:B------:R-:W-:Y:S05]  /*12e0*/  WARPSYNC.ALL ;  /* 0x0000000000007948 */ /* 0x000fea0003800000 */
[----:B------:R-:W-:-:S05]  /*12f0*/  LOP3.LUT R3, R0, 0xfffffff0, RZ, 0xc0, !PT ;  /* 0xfffffff000037812 */ /* 0x000fca00078ec0ff */
[----:B------:R-:W-:Y:S01]  /*1300*/  IMAD.IADD R5, R18, 0x1, -R3 ;  /* 0x0000000112057824 */ /* 0x000fe200078e0a03 */
[----:B------:R-:W-:-:S04]  /*1310*/  SHF.R.S32.HI R3, RZ, 0x4, R0 ;  /* 0x00000004ff037819 */ /* 0x000fc80000011400 */
[----:B------:R-:W-:Y:S02]  /*1320*/  LEA.HI R6, R5, R5, RZ, 0x1 ;  /* 0x0000000505067211 */ /* 0x000fe400078f08ff */
[----:B------:R-:W-:Y:S02]  /*1330*/  LEA.HI R0, R0, R3, RZ, 0x1 ;  /* 0x0000000300007211 */ /* 0x000fe400078f08ff */
[--C-:B------:R-:W-:Y:S02]  /*1340*/  SHF.R.S32.HI R7, RZ, 0x1, R6.reuse ;  /* 0x00000001ff077819 */ /* 0x100fe40000011406 */
[----:B--2---:R-:W-:Y:S02]  /*1350*/  SHF.R.S32.HI R4, RZ, 0x1f, R6 ;  /* 0x0000001fff047819 */ /* 0x004fe40000011406 */
        /* <DEDUP_REMOVED lines=26> */
[--C-:B------:R-:W-:Y:S01]  /*1500*/  SHF.R.S32.HI R3, RZ, 0x2, R24.reuse ;  /* 0x00000002ff037819 */ /* 0x100fe20000011418 */
[----:B------:R-:W-:Y:S01]  /*1510*/  IMAD.SHL.U32 R7, R7, 0x10, RZ ;  /* 0x0000001007077824 */ /* 0x000fe200078e00ff */
[----:B------:R-:W-:Y:S02]  /*1520*/  SHF.R.S32.HI R24, RZ, 0x1f, R24 ;  /* 0x0000001fff187819 */ /* 0x000fe40000011418 */
[----:B------:R-:W2:Y:S01]  /*1530*/  LDSM.16.M88.4 R160, [R6+0x6000] ;  /* 0x0060000006a0783b */ /* 0x000ea20000000200 */
[----:B------:R-:W-:Y:S01]  /*1540*/  LEA.HI R18, R19, R18, RZ, 0x3 ;  /* 0x0000001213127211 */ /* 0x000fe200078f18ff */
[----:B------:R-:W-:Y:S01]  /*1550*/  IMAD R4, R17, 0x8, R4 ;  /* 0x0000000811047824 */ /* 0x000fe200078e0204 */
[----:B------:R-:W-:Y:S01]  /*1560*/  LEA.HI R24, R24, R3, RZ, 0x3 ;  /* 0x0000000318187211 */ /* 0x000fe200078f18ff */
[----:B------:R-:W3:Y:S01]  /*1570*/  LDSM.16.M88.4 R164, [R6+0x8000] ;  /* 0x0080000006a4783b */ /* 0x000ee20000000200 */
[----:B------:R-:W-:Y:S01]  /*1580*/  LOP3.LUT R7, R0, 0x30, R7, 0xf8, !PT ;  /* 0x0000003000077812 */ /* 0x000fe200078ef807 */
[----:B------:R-:W-:Y:S01]  /*1590*/  ULDC UR6, c[0x0][0x290] ;  /* 0x0000a40000067ab9 */ /* 0x000fe20000000800 */
[----:B------:R-:W-:Y:S01]  /*15a0*/  LOP3.LUT R24, R24, 0xfffffff8, RZ, 0xc0, !PT ;  /* 0xfffffff818187812 */ /* 0x000fe200078ec0ff */
[----:B------:R-:W4:Y:S01]  /*15b0*/  LDSM.16.M88.4 R168, [R6+0xa000] ;  /* 0x00a0000006a8783b */ /* 0x000f220000000200 */
[----:B------:R-:W-:Y:S01]  /*15c0*/  LOP3.LUT R7, R7, 0x8, R18, 0xf8, !PT ;  /* 0x0000000807077812 */ /* 0x000fe200078ef812 */
[----:B------:R-:W-:Y:S01]  /*15d0*/  UIMAD UR39, UR39, -0x80, UR6 ;  /* 0xffffff80272778a4 */ /* 0x000fe2000f8e0206 */
[----:B------:R-:W-:Y:S01]  /*15e0*/  SHF.R.U32.HI R8, RZ, 0x3, R0 ;  /* 0x00000003ff087819 */ /* 0x000fe20000011600 */
[----:B------:R-:W5:Y:S01]  /*15f0*/  S2R R5, SR_CTAID.X ;  /* 0x0000000000057919 */ /* 0x000f620000002500 */
[----:B------:R-:W-:Y:S01]  /*1600*/  IMAD.IADD R24, R3, 0x1, -R24 ;  /* 0x0000000103187824 */ /* 0x000fe200078e0a18 */
[----:B------:R-:W-:-:S02]  /*1610*/  LEA.HI R3, R17, R17, RZ, 0x1 ;  /* 0x0000001111037211 */ /* 0x000fc400078f08ff */
[----:B------:R-:W-:Y:S02]  /*1620*/  CS2R R70, SRZ ;  /* 0x0000000000467805 */ /* 0x000fe4000001ff00 */
[----:B------:R-:W-:Y:S02]  /*1630*/  LOP3.LUT R7, R7, R8, RZ, 0x3c, !PT ;  /* 0x0000000807077212 */ /* 0x000fe400078e3cff */
[----:B------:R-:W-:Y:S02]  /*1640*/  CS2R R68, SRZ ;  /* 0x0000000000447805 */ /* 0x000fe4000001ff00 */
[----:B------:R-:W-:Y:S02]  /*1650*/  LOP3.LUT R0, R3, 0x3fffffe, RZ, 0xc0, !PT ;  /* 0x03fffffe03007812 */ /* 0x000fe400078ec0ff */
[----:B------:R-:W-:Y:S02]  /*1660*/  CS2R R66, SRZ ;  /* 0x0000000000427805 */ /* 0x000fe4000001ff00 */
[----:B------:R-:W-:Y:S01]  /*1670*/  LEA.HI R23, R23, R22, RZ, 0x5 ;  /* 0x0000001617177211 */ /* 0x000fe200078f28ff */
[----:B------:R-:W-:Y:S01]  /*1680*/  IMAD.U32 R3, R4, 0x200, R7 ;  /* 0x0000020004037824 */ /* 0x000fe200078e0007 */
[----:B------:R-:W-:Y:S01]  /*1690*/  CS2R R64, SRZ ;  /* 0x0000000000407805 */ /* 0x000fe2000001ff00 */
[C---:B------:R-:W-:Y:S01]  /*16a0*/  IMAD.IADD R0, R17.reuse, 0x1, -R0 ;  /* 0x0000000111007824 */ /* 0x040fe200078e0a00 */
[----:B------:R-:W-:Y:S01]  /*16b0*/  SHF.R.S32.HI R23, RZ, 0x5, R23 ;  /* 0x00000005ff177819 */ /* 0x000fe20000011417 */
[----:B-1----:R-:W-:Y:S01]  /*16c0*/  IMAD R17, R17, 0x300, R22 ;  /* 0x0000030011117824 */ /* 0x002fe200078e0216 */
[----:B------:R1:W-:Y:S01]  /*16d0*/  STL [R1], R3 ;  /* 0x0000000301007387 */ /* 0x0003e20000100800 */
[----:B------:R-:W-:-:S02]  /*16e0*/  CS2R R62, SRZ ;  /* 0x00000000003e7805 */ /* 0x000fc4000001ff00 */
[----:B------:R-:W-:Y:S01]  /*16f0*/  CS2R R60, SRZ ;  /* 0x00000000003c7805 */ /* 0x000fe2000001ff00 */
[----:B------:R-:W-:Y:S01]  /*1700*/  IMAD R23, R23, 0x10, R24 ;  /* 0x0000001017177824 */ /* 0x000fe200078e0218 */
[----:B------:R-:W-:Y:S01]  /*1710*/  CS2R R58, SRZ ;  /* 0x00000000003a7805 */ /* 0x000fe2000001ff00 */
[----:B------:R-:W-:Y:S01]  /*1720*/  IMAD.SHL.U32 R4, R17, 0x4, RZ ;  /* 0x0000000411047824 */ /* 0x000fe200078e00ff */
[----:B------:R-:W-:Y:S01]  /*1730*/  CS2R R56, SRZ ;  /* 0x0000000000387805 */ /* 0x000fe2000001ff00 */
[----:B------:R-:W-:Y:S01]  /*1740*/  IMAD R0, R0, 0x40, R23 ;  /* 0x0000004000007824 */ /* 0x000fe200078e0217 */
[----:B------:R-:W-:Y:S02]  /*1750*/  CS2R R54, SRZ ;  /* 0x0000000000367805 */ /* 0x000fe4000001ff00 */
[----:B------:R-:W-:Y:S01]  /*1760*/  CS2R R52, SRZ ;  /* 0x0000000000347805 */ /* 0x000fe2000001ff00 */
[----:B-1----:R-:W-:Y:S01]  /*1770*/  IMAD.MOV.U32 R3, RZ, RZ, 0x20 ;  /* 0x00000020ff037424 */ /* 0x002fe200078e00ff */
[----:B------:R-:W-:-:S02]  /*1780*/  CS2R R50, SRZ ;  /* 0x0000000000327805 */ /* 0x000fc4000001ff00 */
[----:B------:R-:W-:Y:S02]  /*1790*/  CS2R R48, SRZ ;  /* 0x0000000000307805 */ /* 0x000fe4000001ff00 */
[----:B------:R-:W-:Y:S02]  /*17a0*/  CS2R R46, SRZ ;  /* 0x00000000002e7805 */ /* 0x000fe4000001ff00 */
[----:B------:R-:W-:Y:S02]  /*17b0*/  CS2R R44, SRZ ;  /* 0x00000000002c7805 */ /* 0x000fe4000001ff00 */
[----:B------:R-:W-:Y:S02]  /*17c0*/  SEL R3, R3, 0xffffffe0, !P0 ;  /* 0xffffffe003037807 */ /* 0x000fe40004000000 */
[----:B------:R-:W-:Y:S02]  /*17d0*/  CS2R R42, SRZ ;  /* 0x00000000002a7805 */ /* 0x000fe4000001ff00 */
[----:B------:R-:W-:-:S02]  /*17e0*/  CS2R R40, SRZ ;  /* 0x0000000000287805 */ /* 0x000fc4000001ff00 */
[----:B------:R-:W-:Y:S02]  /*17f0*/  CS2R R38, SRZ ;  /* 0x0000000000267805 */ /* 0x000fe4000001ff00 */
[----:B------:R-:W-:Y:S01]  /*1800*/  CS2R R36, SRZ ;  /* 0x0000000000247805 */ /* 0x000fe2000001ff00 */
[----:B------:R-:W-:Y:S01]  /*1810*/  IMAD.IADD R3, R6, 0x1, R3 ;  /* 0x0000000106037824 */ /* 0x000fe200078e0203 */
[----:B------:R-:W-:Y:S02]  /*1820*/  CS2R R34, SRZ ;  /* 0x0000000000227805 */ /* 0x000fe4000001ff00 */
[----:B------:R-:W-:Y:S02]  /*1830*/  CS2R R32, SRZ ;  /* 0x0000000000207805 */ /* 0x000fe4000001ff00 */
[----:B------:R-:W-:Y:S02]  /*1840*/  CS2R R30, SRZ ;  /* 0x00000000001e7805 */ /* 0x000fe4000001ff00 */
[----:B------:R-:W-:Y:S01]  /*1850*/  CS2R R28, SRZ ;  /* 0x00000000001c7805 */ /* 0x000fe2000001ff00 */
[----:B------:R-:W1:Y:S01]  /*1860*/  LDSM.16.M88.4 R172, [R3+0x6000] ;  /* 0x0060000003ac783b */ /* 0x000e620000000200 */
[----:B------:R-:W-:-:S02]  /*1870*/  CS2R R26, SRZ ;  /* 0x00000000001a7805 */ /* 0x000fc4000001ff00 */
[----:B------:R-:W-:Y:S02]  /*1880*/  CS2R R24, SRZ ;  /* 0x0000000000187805 */ /* 0x000fe4000001ff00 */
[----:B------:R-:W-:Y:S01]  /*1890*/  CS2R R118, SRZ ;  /* 0x0000000000767805 */ /* 0x000fe2000001ff00 */
[----:B------:R-:W1:Y:S01]  /*18a0*/  LDSM.16.M88.4 R176, [R3+0x8000] ;  /* 0x0080000003b0783b */ /* 0x000e620000000200 */
        /* <DEDUP_REMOVED lines=11> */
[----:B-----5:R-:W-:Y:S01]  /*1960*/  IMAD R3, R5, -0x80, -R0 ;  /* 0xffffff8005037824 */ /* 0x020fe200078e0a00 */
        /* <DEDUP_REMOVED lines=12> */
[----:B------:R-:W-:Y:S01]  /*1a30*/  CS2R R72, SRZ ;  /* 0x0000000000487805 */ /* 0x000fe2000001ff00 */
[----:B------:R-:W-:Y:S01]  /*1a40*/  IMAD R4, R4, 0x4, R237 ;  /* 0x0000000404047824 */ /* 0x000fe200078e02ed */
[----:B------:R-:W-:Y:S01]  /*1a50*/  IADD3 R0, -R0, UR39, RZ ;  /* 0x0000002700007c10 */ /* 0x000fe2000fffe1ff */
[----:B------:R-:W-:Y:S01]  /*1a60*/  ULOP3.LUT UR16, UR38, 0x1, URZ, 0xfc, !UPT ;  /* 0x0000000126107892 */ /* 0x000fe2000f8efc3f */
[----:B------:R-:W-:Y:S01]  /*1a70*/  UMOV UR4, URZ ;  /* 0x0000003f00047c82 */ /* 0x000fe20008000000 */
[----:B------:R-:W-:Y:S01]  /*1a80*/  UMOV UR5, URZ ;  /* 0x0000003f00057c82 */ /* 0x000fe20008000000 */
[----:B------:R-:W-:Y:S01]  /*1a90*/  ULDC UR17, c[0x0][0x280] ;  /* 0x0000a00000117ab9 */ /* 0x000fe20000000800 */
[----:B------:R-:W-:Y:S01]  /*1aa0*/  ULDC UR18, c[0x0][0x75c] ;  /* 0x0001d70000127ab9 */ /* 0x000fe20000000800 */
[----:B-1234-:R-:W-:-:S07]  /*1ab0*/  ULDC UR19, c[0x0][0x744] ;  /* 0x0001d10000137ab9 */ /* 0x01efce0000000800 */
.L_x_1042:
[----:B------:R-:W-:-:S06]  /*1ac0*/  UISETP.NE.AND UP0, UPT, UR16, 0x3, UPT ;  /* 0x000000031000788c */ /* 0x000fcc000bf05270 */
[----:B------:R-:W-:-:S13]  /*1ad0*/  PLOP3.LUT P6, PT, PT, PT, UP0, 0x80, 0x0 ;  /* 0x000000000000781c */ /* 0x000fda0003fcf008 */
[----:B-1----:R-:W-:Y:S05]  /*1ae0*/  @!P6 BRA `(.L_x_1032) ;  /* 0x000000000004e947 */ /* 0x002fea0003800000 */
[----:B------:R-:W-:Y:S01]  /*1af0*/  BPT.TRAP 0x1 ;  /* 0x000000040000795c */ /* 0x000fe20000300000 */
.L_x_1032:
[----:B------:R-:W-:Y:S01]  /*1b00*/  R2UR UR6, R237 ;  /* 0x00000000ed0672ca */ /* 0x000fe200000e0000 */
[----:B------:R-:W-:-:S05]  /*1b10*/  IMAD.U32 R120, RZ, RZ, UR4 ;  /* 0x00000004ff787e24 */ /* 0x000fca000f8e00ff */
[----:B------:R-:W-:-:S07]  /*1b20*/  SHF.L.U32 R120, R120, 0x1f, RZ ;  /* 0x0000001f78787819 */ /* 0x000fce00000006ff */
[----:B------:R-:W-:-:S09]  /*1b30*/  ULEA UR6, UR5, UR6, 0x3 ;  /* 0x0000000605067291 */ /* 0x000fd2000f8e183f */
[----:B------:R1:W2:Y:S01]  /*1b40*/  SYNCS.PHASECHK.TRANS64.TRYWAIT P0, [UR6+0x26810], R120 ;  /* 0x02681078ff0075a7 */ /* 0x0002a20008000146 */
[----:B------:R-:W-:Y:S05]  /*1b50*/  @!P6 BRA `(.L_x_1033) ;  /* 0x000000000004e947 */ /* 0x000fea0003800000 */
[----:B------:R-:W-:Y:S01]  /*1b60*/  BPT.TRAP 0x1 ;  /* 0x000000040000795c */ /* 0x000fe20000300000 */
.L_x_1033:
[----:B--2---:R-:W-:Y:S05]  /*1b70*/  @P0 BRA `(.L_x_1034) ;  /* 0x0000000000080947 */ /* 0x004fea0003800000 */
[----:B------:R-:W2:Y:S02]  /*1b80*/  SYNCS.PHASECHK.TRANS64.TRYWAIT P0, [UR6+0x26810], R120 ;  /* 0x02681078ff0075a7 */ /* 0x000ea40008000146 */
[----:B--2---:R-:W-:Y:S05]  /*1b90*/  @!P0 BRA `(.L_x_1035) ;  /* 0x0000007c00a48947 */ /* 0x004fea0003800000 */
.L_x_1034:
[----:B------:R-:W-:Y:S01]  /*1ba0*/  R2UR UR7, R237 ;  /* 0x00000000ed0772ca */ /* 0x000fe200000e0000 */
[----:B--2---:R-:W-:Y:S01]  /*1bb0*/  IMAD R5, R16, 0x800, R237 ;  /* 0x0000080010057824 */ /* 0x004fe200078e02ed */
[----:B------:R-:W-:Y:S01]  /*1bc0*/  WARPGROUP.ARRIVE ;  /* 0x00000000000079c5 */ /* 0x000fe20000000000 */
[----:B------:R-:W-:Y:S01]  /*1bd0*/  UMOV UR9, 0xc0000010 ;  /* 0xc000001000097882 */ /* 0x000fe20000000000 */
[----:B------:R-:W-:Y:S02]  /*1be0*/  UMOV UR11, 0x80000020 ;  /* 0x80000020000b7882 */ /* 0x000fe40000000000 */
[----:B------:R-:W-:Y:S01]  /*1bf0*/  R2UR UR8, R5 ;  /* 0x00000000050872ca */ /* 0x000fe200000e0000 */
[----:B------:R-:W-:-:S04]  /*1c00*/  IMAD.U32 R5, RZ, RZ, UR5 ;  /* 0x00000005ff057e24 */ /* 0x000fc8000f8e00ff */
[----:B------:R-:W-:Y:S02]  /*1c10*/  IMAD R6, R5, 0x40, R2 ;  /* 0x0000004005067824 */ /* 0x000fe400078e0202 */
[----:B------:R-:W-:Y:S02]  /*1c20*/  UIADD3 UR7, UR7, 0x12000, URZ ;  /* 0x0001200007077890 */ /* 0x000fe4000fffe03f */
[----:B------:R-:W-:Y:S02]  /*1c30*/  IMAD R5, R6, 0x4, R237 ;  /* 0x0000000406057824 */ /* 0x000fe400078e02ed */
[----:B------:R-:W-:Y:S02]  /*1c40*/  USHF.R.U32.HI UR7, URZ, 0x4, UR7 ;  /* 0x000000043f077899 */ /* 0x000fe40008011607 */
[----:B------:R-:W-:Y:S02]  /*1c50*/  USHF.R.U32.HI UR8, URZ, 0x4, UR8 ;  /* 0x000000043f087899 */ /* 0x000fe40008011608 */
        /* <DEDUP_REMOVED lines=54> */
.L_x_1036:
[----:B------:R1:W1:Y:S01]  /*1fc0*/  SYNCS.PHASECHK.TRANS64.TRYWAIT P0, [UR6+0x26830], R120 ;  /* 0x02683078ff0075a7 */ /* 0x0002620008000146 */
[----:B------:R-:W-:Y:S05]  /*1fd0*/  @!P6 BRA `(.L_x_1037) ;  /* 0x000000000004e947 */ /* 0x000fea0003800000 */
[----:B------:R-:W-:Y:S01]  /*1fe0*/  BPT.TRAP 0x1 ;  /* 0x000000040000795c */ /* 0x000fe20000300000 */
.L_x_1037:
[----:B------:R-:W1:Y:S01]  /*1ff0*/  LDC.64 R222, c[0x0][0x748] ;  /* 0x0001d200ffde7b82 */ /* 0x000e620000000a00 */
        /* <DEDUP_REMOVED lines=23> */
[----:B------:R-:W1:Y:S08]  /*2170*/  MUFU.TANH R6, R6 ;  /* 0x0000000600067308 */ /* 0x000e700000002400 */
        /* <DEDUP_REMOVED lines=20> */
[----:B------:R-:W2:Y:S08]  /*22c0*/  MUFU.TANH R204, R204 ;  /* 0x000000cc00cc7308 */ /* 0x000eb00000002400 */
[----:B------:R-:W2:Y:S01]  /*22d0*/  MUFU.TANH R205, R205 ;  /* 0x000000cd00cd7308 */ /* 0x000ea20000002400 */
[----:B-1----:R-:W-:Y:S05]  /*22e0*/  @P0 BRA `(.L_x_1038) ;  /* 0x0000000000080947 */ /* 0x002fea0003800000 */
[----:B------:R-:W1:Y:S02]  /*22f0*/  SYNCS.PHASECHK.TRANS64.TRYWAIT P0, [UR6+0x26830], R120 ;  /* 0x02683078ff0075a7 */ /* 0x000e640008000146 */
[----:B-1----:R-:W-:Y:S05]  /*2300*/  @!P0 BRA `(.L_x_1039) ;  /* 0x0000007400e08947 */ /* 0x002fea0003800000 */
.L_x_1038:
[----:B------:R-:W-:Y:S01]  /*2310*/  ULEA UR9, UR37, -UR17, 0x6 ;  /* 0x8000001125097291 */ /* 0x000fe2000f8e303f */
[----:B------:R-:W-:Y:S01]  /*2320*/  ISETP.GT.AND P2, PT, R3, RZ, PT ;  /* 0x000000ff0300720c */ /* 0x000fe20003f44270 */
[----:B------:R-:W-:Y:S01]  /*2330*/  FMUL.FTZ R236, R151, UR18 ;  /* 0x0000001297ec7c20 */ /* 0x000fe20008410000 */
[----:B------:R-:W-:Y:S01]  /*2340*/  ISETP.GT.AND P0, PT, R3, 0x8, PT ;  /* 0x000000080300780c */ /* 0x000fe20003f04270 */
[----:B------:R-:W-:Y:S01]  /*2350*/  FMUL.FTZ R235, R152, UR18 ;  /* 0x0000001298eb7c20 */ /* 0x000fe20008410000 */
[----:B------:R-:W-:Y:S01]  /*2360*/  ISETP.GT.AND P1, PT, R0, RZ, PT ;  /* 0x000000ff0000720c */ /* 0x000fe20003f24270 */
[----:B------:R-:W-:Y:S01]  /*2370*/  FMUL.FTZ R234, R154, UR18 ;  /* 0x000000129aea7c20 */ /* 0x000fe20008410000 */
[C---:B------:R-:W-:Y:S01]  /*2380*/  IADD3 R120, R0.reuse, UR9, R2 ;  /* 0x0000000900787c10 */ /* 0x040fe2000fffe002 */
[----:B------:R-:W1:Y:S01]  /*2390*/  MUFU.TANH R236, R236 ;  /* 0x000000ec00ec7308 */ /* 0x000e620000002400 */
[----:B------:R-:W-:Y:S01]  /*23a0*/  ISETP.GT.AND P3, PT, R0, 0x8, PT ;  /* 0x000000080000780c */ /* 0x000fe20003f64270 */
[----:B------:R-:W-:Y:S01]  /*23b0*/  UMOV UR11, 0x80000020 ;  /* 0x80000020000b7882 */ /* 0x000fe20000000000 */
[--C-:B------:R-:W-:Y:S01]  /*23c0*/  IADD3 R123, RZ, -R120, -R223.reuse ;  /* 0x80000078ff7b7210 */ /* 0x100fe20007ffe8df */
[--C-:B------:R-:W-:Y:S01]  /*23d0*/  IMAD.IADD R121, R222, 0x1, -R120.reuse ;  /* 0x00000001de797824 */ /* 0x100fe200078e0a78 */
[----:B------:R-:W-:Y:S01]  /*23e0*/  IADD3 R223, -R120, 0x8, -R223 ;  /* 0x0000000878df7810 */ /* 0x000fe20007ffe9df */
[----:B------:R-:W-:Y:S01]  /*23f0*/  UMOV UR15, 0x80000020 ;  /* 0x80000020000f7882 */ /* 0x000fe20000000000 */
[----:B------:R-:W-:Y:S01]  /*2400*/  IADD3 R120, R222, 0x8, -R120 ;  /* 0x00000008de787810 */ /* 0x000fe20007ffe878 */
[----:B------:R-:W5:Y:S01]  /*2410*/  MUFU.TANH R235, R235 ;  /* 0x000000eb00eb7308 */ /* 0x000f620000002400 */
[----:B------:R-:W-:Y:S01]  /*2420*/  SEL R121, R121, 0x40, !P2 ;  /* 0x0000004079797807 */ /* 0x000fe20005000000 */
[----:B------:R-:W-:Y:S01]  /*2430*/  FMUL.FTZ R224, R159, UR18 ;  /* 0x000000129fe07c20 */ /* 0x000fe20008410000 */
[----:B------:R-:W-:-:S02]  /*2440*/  SEL R122, R120, 0x40, !P0 ;  /* 0x00000040787a7807 */ /* 0x000fc40004000000 */
[----:B------:R-:W-:Y:S02]  /*2450*/  SEL R120, R123, 0x40, P1 ;  /* 0x000000407b787807 */ /* 0x000fe40000800000 */
[C---:B------:R-:W-:Y:S01]  /*2460*/  ISETP.GE.AND P0, PT, R121.reuse, RZ, PT ;  /* 0x000000ff7900720c */ /* 0x040fe20003f06270 */
[----:B------:R-:W5:Y:S01]  /*2470*/  MUFU.TANH R234, R234 ;  /* 0x000000ea00ea7308 */ /* 0x000f620000002400 */
[----:B------:R-:W-:Y:S02]  /*2480*/  ISETP.GE.AND P1, PT, R121, 0x8, PT ;  /* 0x000000087900780c */ /* 0x000fe40003f26270 */
[----:B------:R-:W-:Y:S02]  /*2490*/  SEL R223, R223, 0x40, P3 ;  /* 0x00000040dfdf7807 */ /* 0x000fe40001800000 */
[C---:B------:R-:W-:Y:S02]  /*24a0*/  ISETP.GT.OR P0, PT, R120.reuse, RZ, !P0 ;  /* 0x000000ff7800720c */ /* 0x040fe40004704670 */
[----:B------:R-:W-:Y:S01]  /*24b0*/  ISETP.GT.OR P1, PT, R120, 0x8, !P1 ;  /* 0x000000087800780c */ /* 0x000fe20004f24670 */
[----:B------:R-:W-:Y:S01]  /*24c0*/  MUFU.TANH R224, R224 ;  /* 0x000000e000e07308 */ /* 0x000fe20000002400 */
[----:B------:R-:W-:-:S02]  /*24d0*/  ISETP.GE.AND P3, PT, R122, RZ, PT ;  /* 0x000000ff7a00720c */ /* 0x000fc40003f66270 */
[----:B------:R-:W-:Y:S02]  /*24e0*/  ISETP.GE.AND P4, PT, R121, 0x1, PT ;  /* 0x000000017900780c */ /* 0x000fe40003f86270 */
[----:B------:R-:W-:Y:S02]  /*24f0*/  ISETP.GE.AND P5, PT, R122, 0x1, PT ;  /* 0x000000017a00780c */ /* 0x000fe40003fa6270 */
[----:B------:R-:W-:Y:S02]  /*2500*/  FSEL R225, R6, -INF , !P0 ;  /* 0xff80000006e17808 */ /* 0x000fe40004000000 */
[----:B------:R-:W-:Y:S02]  /*2510*/  FSEL R221, R10, -INF , !P1 ;  /* 0xff8000000add7808 */ /* 0x000fe40004800000 */
[----:B------:R-:W-:Y:S01]  /*2520*/  ISETP.GE.AND P2, PT, R122, 0x8, PT ;  /* 0x000000087a00780c */ /* 0x000fe20003f46270 */
[----:B---3--:R-:W-:Y:S01]  /*2530*/  FFMA.FTZ R225, R225, UR19, -R194 ;  /* 0x00000013e1e17c23 */ /* 0x008fe200080108c2 */
[----:B------:R-:W-:Y:S01]  /*2540*/  ISETP.GT.OR P3, PT, R223, RZ, !P3 ;  /* 0x000000ffdf00720c */ /* 0x000fe20005f64670 */
[----:B----4-:R-:W-:Y:S01]  /*2550*/  FFMA.FTZ R230, R221, UR19, -R192 ;  /* 0x00000013dde67c23 */ /* 0x010fe200080108c0 */
[----:B------:R-:W-:Y:S01]  /*2560*/  ISETP.GE.AND P0, PT, R121, 0x9, PT ;  /* 0x000000097900780c */ /* 0x000fe20003f06270 */
[----:B------:R-:W-:Y:S01]  /*2570*/  FMUL.FTZ R221, R156, UR18 ;  /* 0x000000129cdd7c20 */ /* 0x000fe20008410000 */
[----:B------:R-:W-:Y:S01]  /*2580*/  ISETP.GT.OR P4, PT, R120, 0x1, !P4 ;  /* 0x000000017800780c */ /* 0x000fe20006784670 */
[----:B------:R-:W-:Y:S01]  /*2590*/  MUFU.EX2 R225, R225 ;  /* 0x000000e100e17308 */ /* 0x000fe20000000800 */
[----:B------:R-:W-:-:S02]  /*25a0*/  ISETP.GT.OR P5, PT, R223, 0x1, !P5 ;  /* 0x00000001df00780c */ /* 0x000fc40006fa4670 */
[----:B------:R-:W-:Y:S02]  /*25b0*/  ISETP.GE.AND P1, PT, R121, 0x11, PT ;  /* 0x000000117900780c */ /* 0x000fe40003f26270 */
[----:B------:R-:W-:Y:S02]  /*25c0*/  FSEL R233, R8, -INF , !P3 ;  /* 0xff80000008e97808 */ /* 0x000fe40005800000 */
[----:B------:R-:W-:Y:S01]  /*25d0*/  FSEL R226, R7, -INF , !P4 ;  /* 0xff80000007e27808 */ /* 0x000fe20006000000 */
[----:B------:R-:W-:Y:S01]  /*25e0*/  MUFU.TANH R221, R221 ;  /* 0x000000dd00dd7308 */ /* 0x000fe20000002400 */
[----:B------:R-:W-:Y:S01]  /*25f0*/  FSEL R232, R9, -INF , !P5 ;  /* 0xff80000009e87808 */ /* 0x000fe20006800000 */
[----:B------:R-:W-:Y:S01]  /*2600*/  FFMA.FTZ R233, R233, UR19, -R194 ;  /* 0x00000013e9e97c23 */ /* 0x000fe200080108c2 */
[----:B------:R-:W-:Y:S01]  /*2610*/  ISETP.GT.OR P2, PT, R223, 0x8, !P2 ;  /* 0x00000008df00780c */ /* 0x000fe20005744670 */
[--C-:B------:R-:W-:Y:S01]  /*2620*/  FFMA.FTZ R226, R226, UR19, -R195.reuse ;  /* 0x00000013e2e27c23 */ /* 0x100fe200080108c3 */
[----:B------:R-:W-:Y:S01]  /*2630*/  ISETP.GT.OR P0, PT, R120, 0x9, !P0 ;  /* 0x000000097800780c */ /* 0x000fe20004704670 */
[----:B------:R-:W-:Y:S01]  /*2640*/  FFMA.FTZ R232, R232, UR19, -R195 ;  /* 0x00000013e8e87c23 */ /* 0x000fe200080108c3 */
[----:B------:R-:W-:Y:S01]  /*2650*/  ISETP.GT.OR P1, PT, R120, 0x11, !P1 ;  /* 0x000000117800780c */ /* 0x000fe20004f24670 */
[----:B------:R-:W-:Y:S01]  /*2660*/  FMUL.FTZ R195, R153, UR18 ;  /* 0x0000001299c37c20 */ /* 0x000fe20008410000 */
[----:B------:R-:W-:Y:S01]  /*2670*/  R2UR UR8, R237 ;  /* 0x00000000ed0872ca */ /* 0x000fe200000e0000 */
[----:B------:R-:W3:Y:S01]  /*2680*/  MUFU.EX2 R153, R233 ;  /* 0x000000e900997308 */ /* 0x000ee20000000800 */
[----:B------:R-:W-:-:S02]  /*2690*/  ISETP.GE.AND P3, PT, R122, 0x9, PT ;  /* 0x000000097a00780c */ /* 0x000fc40003f66270 */
[----:B------:R-:W-:Y:S02]  /*26a0*/  ISETP.GE.AND P4, PT, R121, 0x10, PT ;  /* 0x000000107900780c */ /* 0x000fe40003f86270 */
[----:B------:R-:W-:Y:S02]  /*26b0*/  ISETP.GE.AND P5, PT, R122, 0x10, PT ;  /* 0x000000107a00780c */ /* 0x000fe40003fa6270 */
[----:B------:R-:W-:Y:S01]  /*26c0*/  FSEL R231, R12, -INF , !P2 ;  /* 0xff8000000ce77808 */ /* 0x000fe20005000000 */
[----:B------:R-:W-:Y:S01]  /*26d0*/  FFMA.FTZ R8, -R8, R8, 1 ;  /* 0x3f80000008087423 */ /* 0x000fe20000010108 */
[----:B------:R-:W-:Y:S01]  /*26e0*/  FSEL R222, R11, -INF , !P0 ;  /* 0xff8000000bde7808 */ /* 0x000fe20004000000 */
[----:B------:R-:W-:Y:S01]  /*26f0*/  MUFU.TANH R195, R195 ;  /* 0x000000c300c37308 */ /* 0x000fe20000002400 */
[----:B------:R-:W-:Y:S01]  /*2700*/  FSEL R219, R15, -INF , !P1 ;  /* 0xff8000000fdb7808 */ /* 0x000fe20004800000 */
[----:B------:R-:W-:Y:S01]  /*2710*/  UIADD3 UR8, UR8, 0x18000, URZ ;  /* 0x0001800008087890 */ /* 0x000fe2000fffe03f */
[----:B------:R-:W-:Y:S01]  /*2720*/  ISETP.GE.AND P2, PT, R122, 0x11, PT ;  /* 0x000000117a00780c */ /* 0x000fe20003f46270 */
[----:B------:R-:W-:Y:S01]  /*2730*/  FFMA.FTZ R231, R231, UR19, -R192 ;  /* 0x00000013e7e77c23 */ /* 0x000fe200080108c0 */
[----:B------:R-:W-:Y:S01]  /*2740*/  ISETP.GT.OR P3, PT, R223, 0x9, !P3 ;  /* 0x00000009df00780c */ /* 0x000fe20005f64670 */
[----:B------:R-:W-:Y:S01]  /*2750*/  USHF.R.U32.HI UR8, URZ, 0x4, UR8 ;  /* 0x000000043f087899 */ /* 0x000fe20008011608 */
[----:B------:R-:W-:Y:S01]  /*2760*/  ISETP.GE.AND P0, PT, R121, 0x18, PT ;  /* 0x000000187900780c */ /* 0x000fe20003f06270 */
[--C-:B------:R-:W-:Y:S01]  /*2770*/  FFMA.FTZ R194, R222, UR19, -R193.reuse ;  /* 0x00000013dec27c23 */ /* 0x100fe200080108c1 */
[----:B------:R-:W-:Y:S01]  /*2780*/  ISETP.GT.OR P4, PT, R120, 0x10, !P4 ;  /* 0x000000107800780c */ /* 0x000fe20006784670 */
[----:B------:R-:W-:Y:S01]  /*2790*/  ULOP3.LUT UR8, UR8, 0x3fff, URZ, 0xc0, !UPT ;  /* 0x00003fff08087892 */ /* 0x000fe2000f8ec03f */
[----:B------:R-:W-:Y:S01]  /*27a0*/  ISETP.GT.OR P5, PT, R223, 0x10, !P5 ;  /* 0x00000010df00780c */ /* 0x000fe20006fa4670 */
[----:B------:R-:W-:Y:S01]  /*27b0*/  FMUL.FTZ R222, R157, UR18 ;  /* 0x000000129dde7c20 */ /* 0x000fe20008410000 */
[----:B------:R-:W-:Y:S01]  /*27c0*/  ISETP.GE.AND P1, PT, R121, 0x20, PT ;  /* 0x000000207900780c */ /* 0x000fe20003f26270 */
[----:B------:R-:W-:Y:S01]  /*27d0*/  ULOP3.LUT UR10, UR8, 0x10000, URZ, 0xfc, !UPT ;  /* 0x00010000080a7892 */ /* 0x000fe2000f8efc3f */
[----:B------:R-:W-:Y:S01]  /*27e0*/  FSEL R220, R13, -INF , !P3 ;  /* 0xff8000000ddc7808 */ /* 0x000fe20005800000 */
[----:B------:R-:W-:Y:S01]  /*27f0*/  MUFU.EX2 R226, R226 ;  /* 0x000000e200e27308 */ /* 0x000fe20000000800 */
[----:B------:R-:W-:Y:S01]  /*2800*/  FSEL R228, R14, -INF , !P4 ;  /* 0xff8000000ee47808 */ /* 0x000fe20006000000 */
[----:B------:R-:W-:Y:S01]  /*2810*/  UIMAD UR10, UR5, 0x300, UR10 ;  /* 0x00000300050a78a4 */ /* 0x000fe2000f8e020a */
[----:B------:R-:W-:Y:S01]  /*2820*/  FSEL R227, R17, -INF , !P5 ;  /* 0xff80000011e37808 */ /* 0x000fe20006800000 */
[----:B------:R-:W-:Y:S01]  /*2830*/  FFMA.FTZ R229, R220, UR19, -R193 ;  /* 0x00000013dce57c23 */ /* 0x000fe200080108c1 */
[----:B------:R-:W-:Y:S01]  /*2840*/  ISETP.GT.OR P2, PT, R223, 0x11, !P2 ;  /* 0x00000011df00780c */ /* 0x000fe20005744670 */
[----:B------:R-:W-:Y:S01]  /*2850*/  UIADD3 UR12, UR10, 0x2, URZ ;  /* 0x000000020a0c7890 */ /* 0x000fe2000fffe03f */
[C---:B------:R-:W-:Y:S01]  /*2860*/  ISETP.GT.OR P0, PT, R120.reuse, 0x18, !P0 ;  /* 0x000000187800780c */ /* 0x040fe20004704670 */
[----:B------:R-:W-:Y:S01]  /*2870*/  FMUL.FTZ R220, R155, UR18 ;  /* 0x000000129bdc7c20 */ /* 0x000fe20008410000 */
[----:B------:R-:W-:Y:S01]  /*2880*/  ISETP.GT.OR P1, PT, R120, 0x20, !P1 ;  /* 0x000000207800780c */ /* 0x000fe20004f24670 */
[----:B------:R4:W3:Y:S01]  /*2890*/  MUFU.EX2 R155, R232 ;  /* 0x000000e8009b7308 */ /* 0x0008e20000000800 */
[----:B------:R-:W-:-:S02]  /*28a0*/  ISETP.GE.AND P3, PT, R122, 0x18, PT ;  /* 0x000000187a00780c */ /* 0x000fc40003f66270 */
[----:B------:R-:W-:Y:S01]  /*28b0*/  ISETP.GE.AND P4, PT, R121, 0x19, PT ;  /* 0x000000197900780c */ /* 0x000fe20003f86270 */
[----:B------:R-:W-:Y:S01]  /*28c0*/  UMOV UR14, UR12 ;  /* 0x0000000c000e7c82 */ /* 0x000fe20008000000 */
[----:B------:R-:W-:Y:S01]  /*28d0*/  ISETP.GE.AND P5, PT, R122, 0x19, PT ;  /* 0x000000197a00780c */ /* 0x000fe20003fa6270 */
[----:B------:R-:W-:Y:S01]  /*28e0*/  UIADD3 UR12, UR10, 0x100, URZ ;  /* 0x000001000a0c7890 */ /* 0x000fe2000fffe03f */
[----:B------:R-:W-:Y:S01]  /*28f0*/  FSEL R218, R18, -INF , !P2 ;  /* 0xff80000012da7808 */ /* 0x000fe20005000000 */
[----:B------:R-:W-:Y:S01]  /*2900*/  FFMA.FTZ R227, R227, UR19, -R190 ;  /* 0x00000013e3e37c23 */ /* 0x000fe200080108be */
[----:B------:R-:W-:Y:S01]  /*2910*/  FSEL R214, R19, -INF , !P0 ;  /* 0xff80000013d67808 */ /* 0x000fe20004000000 */
[----:B----4-:R-:W4:Y:S01]  /*2920*/  LDL R232, [R1] ;  /* 0x0000000001e87983 */ /* 0x010f220000100800 */
[----:B------:R-:W-:Y:S01]  /*2930*/  FSEL R152, R199, -INF , !P1 ;  /* 0xff800000c7987808 */ /* 0x000fe20004800000 */
[----:B------:R-:W-:Y:S01]  /*2940*/  MUFU.EX2 R159, R231 ;  /* 0x000000e7009f7308 */ /* 0x000fe20000000800 */
[----:B------:R-:W-:-:S02]  /*2950*/  ISETP.GE.AND P2, PT, R122, 0x20, PT ;  /* 0x000000207a00780c */ /* 0x000fc40003f46270 */
[----:B------:R-:W-:Y:S02]  /*2960*/  ISETP.GT.OR P3, PT, R223, 0x18, !P3 ;  /* 0x00000018df00780c */ /* 0x000fe40005f64670 */
[----:B------:R-:W-:Y:S02]  /*2970*/  ISETP.GE.AND P0, PT, R121, 0x21, PT ;  /* 0x000000217900780c */ /* 0x000fe40003f06270 */
[----:B------:R-:W-:Y:S01]  /*2980*/  ISETP.GT.OR P4, PT, R120, 0x19, !P4 ;  /* 0x000000197800780c */ /* 0x000fe20006784670 */
[----:B------:R-:W-:Y:S01]  /*2990*/  FFMA.FTZ R219, R219, UR19, -R191 ;  /* 0x00000013dbdb7c23 */ /* 0x000fe200080108bf */
[----:B------:R-:W-:Y:S01]  /*29a0*/  ISETP.GT.OR P5, PT, R223, 0x19, !P5 ;  /* 0x00000019df00780c */ /* 0x000fe20006fa4670 */
[----:B------:R-:W3:Y:S01]  /*29b0*/  MUFU.EX2 R194, R194 ;  /* 0x000000c200c27308 */ /* 0x000ee20000000800 */
[----:B------:R-:W-:Y:S02]  /*29c0*/  ISETP.GE.AND P1, PT, R121, 0x29, PT ;  /* 0x000000297900780c */ /* 0x000fe40003f26270 */
[----:B------:R-:W-:-:S02]  /*29d0*/  FSEL R217, R197, -INF , !P3 ;  /* 0xff800000c5d97808 */ /* 0x000fc40005800000 */
[----:B------:R-:W-:Y:S02]  /*29e0*/  FSEL R215, R196, -INF , !P4 ;  /* 0xff800000c4d77808 */ /* 0x000fe40006000000 */
[----:B------:R-:W-:Y:S01]  /*29f0*/  FSEL R216, R198, -INF , !P5 ;  /* 0xff800000c6d87808 */ /* 0x000fe20006800000 */
[----:B------:R-:W-:Y:S01]  /*2a00*/  MUFU.TANH R222, R222 ;  /* 0x000000de00de7308 */ /* 0x000fe20000002400 */
[----:B------:R-:W-:Y:S02]  /*2a10*/  ISETP.GT.OR P2, PT, R223, 0x20, !P2 ;  /* 0x00000020df00780c */ /* 0x000fe40005744670 */
[C---:B------:R-:W-:Y:S02]  /*2a20*/  ISETP.GT.OR P0, PT, R120.reuse, 0x21, !P0 ;  /* 0x000000217800780c */ /* 0x040fe40004704670 */
[----:B------:R-:W-:Y:S02]  /*2a30*/  ISETP.GT.OR P1, PT, R120, 0x29, !P1 ;  /* 0x000000297800780c */ /* 0x000fe40004f24670 */
[----:B------:R-:W-:Y:S01]  /*2a40*/  ISETP.GE.AND P3, PT, R122, 0x21, PT ;  /* 0x000000217a00780c */ /* 0x000fe20003f66270 */
[----:B------:R-:W-:Y:S01]  /*2a50*/  MUFU.TANH R220, R220 ;  /* 0x000000dc00dc7308 */ /* 0x000fe20000002400 */
[----:B------:R-:W-:-:S02]  /*2a60*/  ISETP.GE.AND P4, PT, R121, 0x28, PT ;  /* 0x000000287900780c */ /* 0x000fc40003f86270 */
[----:B------:R-:W-:Y:S02]  /*2a70*/  ISETP.GE.AND P5, PT, R122, 0x28, PT ;  /* 0x000000287a00780c */ /* 0x000fe40003fa6270 */
[----:B------:R-:W-:Y:S02]  /*2a80*/  FSEL R213, R201, -INF , !P2 ;  /* 0xff800000c9d57808 */ /* 0x000fe40005000000 */
[----:B------:R-:W-:Y:S02]  /*2a90*/  FSEL R154, R200, -INF , !P0 ;  /* 0xff800000c89a7808 */ /* 0x000fe40004000000 */
[----:B--2---:R-:W-:Y:S02]  /*2aa0*/  FSEL R206, R204, -INF , !P1 ;  /* 0xff800000ccce7808 */ /* 0x004fe40004800000 */
[----:B------:R-:W-:Y:S02]  /*2ab0*/  ISETP.GE.AND P2, PT, R122, 0x29, PT ;  /* 0x000000297a00780c */ /* 0x000fe40003f46270 */
[----:B------:R-:W-:-:S02]  /*2ac0*/  ISETP.GT.OR P3, PT, R223, 0x21, !P3 ;  /* 0x00000021df00780c */ /* 0x000fc40005f64670 */
[----:B------:R-:W-:Y:S02]  /*2ad0*/  ISETP.GE.AND P0, PT, R121, 0x30, PT ;  /* 0x000000307900780c */ /* 0x000fe40003f06270 */
[----:B------:R-:W-:Y:S02]  /*2ae0*/  ISETP.GT.OR P4, PT, R120, 0x28, !P4 ;  /* 0x000000287800780c */ /* 0x000fe40006784670 */
[----:B------:R-:W-:Y:S02]  /*2af0*/  ISETP.GT.OR P5, PT, R223, 0x28, !P5 ;  /* 0x00000028df00780c */ /* 0x000fe40006fa4670 */
[----:B------:R-:W-:Y:S02]  /*2b00*/  ISETP.GE.AND P1, PT, R122, 0x30, PT ;  /* 0x000000307a00780c */ /* 0x000fe40003f26270 */
[----:B------:R-:W-:Y:S02]  /*2b10*/  FSEL R212, R202, -INF , !P3 ;  /* 0xff800000cad47808 */ /* 0x000fe40005800000 */
[----:B------:R-:W-:-:S02]  /*2b20*/  FSEL R208, R203, -INF , !P4 ;  /* 0xff800000cbd07808 */ /* 0x000fc40006000000 */
[----:B------:R-:W-:Y:S02]  /*2b30*/  FSEL R211, R205, -INF , !P5 ;  /* 0xff800000cdd37808 */ /* 0x000fe40006800000 */
[C---:B------:R-:W-:Y:S02]  /*2b40*/  ISETP.GT.OR P2, PT, R223.reuse, 0x29, !P2 ;  /* 0x00000029df00780c */ /* 0x040fe40005744670 */
[----:B------:R-:W-:Y:S02]  /*2b50*/  ISETP.GT.OR P0, PT, R120, 0x30, !P0 ;  /* 0x000000307800780c */ /* 0x000fe40004704670 */
[----:B------:R-:W-:Y:S02]  /*2b60*/  ISETP.GT.OR P1, PT, R223, 0x30, !P1 ;  /* 0x00000030df00780c */ /* 0x000fe40004f24670 */
[C---:B------:R-:W-:Y:S02]  /*2b70*/  ISETP.GE.AND P3, PT, R121.reuse, 0x31, PT ;  /* 0x000000317900780c */ /* 0x040fe40003f66270 */
[----:B------:R-:W-:-:S02]  /*2b80*/  ISETP.GE.AND P4, PT, R121, 0x38, PT ;  /* 0x000000387900780c */ /* 0x000fc40003f86270 */
[----:B------:R-:W-:Y:S02]  /*2b90*/  ISETP.GE.AND P5, PT, R121, 0x39, PT ;  /* 0x000000397900780c */ /* 0x000fe40003fa6270 */
[----:B-1----:R-:W-:Y:S02]  /*2ba0*/  FSEL R210, R236, -INF , !P2 ;  /* 0xff800000ecd27808 */ /* 0x002fe40005000000 */
[----:B-----5:R-:W-:Y:S02]  /*2bb0*/  FSEL R207, R235, -INF , !P0 ;  /* 0xff800000ebcf7808 */ /* 0x020fe40004000000 */
[----:B------:R-:W-:Y:S02]  /*2bc0*/  FSEL R209, R234, -INF , !P1 ;  /* 0xff800000ead17808 */ /* 0x000fe40004800000 */
[C---:B------:R-:W-:Y:S02]  /*2bd0*/  ISETP.GE.AND P2, PT, R122.reuse, 0x31, PT ;  /* 0x000000317a00780c */ /* 0x040fe40003f46270 */
[----:B------:R-:W-:-:S02]  /*2be0*/  ISETP.GE.AND P0, PT, R122, 0x38, PT ;  /* 0x000000387a00780c */ /* 0x000fc40003f06270 */
[----:B------:R-:W-:Y:S02]  /*2bf0*/  ISETP.GE.AND P1, PT, R122, 0x39, PT ;  /* 0x000000397a00780c */ /* 0x000fe40003f26270 */
[C---:B------:R-:W-:Y:S02]  /*2c00*/  ISETP.GT.OR P3, PT, R120.reuse, 0x31, !P3 ;  /* 0x000000317800780c */ /* 0x040fe40005f64670 */
[C---:B------:R-:W-:Y:S02]  /*2c10*/  ISETP.GT.OR P4, PT, R120.reuse, 0x38, !P4 ;  /* 0x000000387800780c */ /* 0x040fe40006784670 */
[----:B------:R-:W-:Y:S02]  /*2c20*/  ISETP.GT.OR P5, PT, R120, 0x39, !P5 ;  /* 0x000000397800780c */ /* 0x000fe40006fa4670 */
[----:B------:R-:W-:Y:S01]  /*2c30*/  WARPGROUP.ARRIVE ;  /* 0x00000000000079c5 */ /* 0x000fe20000000000 */
[C---:B------:R-:W-:Y:S02]  /*2c40*/  ISETP.GT.OR P2, PT, R223.reuse, 0x31, !P2 ;  /* 0x00000031df00780c */ /* 0x040fe40005744670 */
[----:B------:R-:W-:-:S02]  /*2c50*/  ISETP.GT.OR P0, PT, R223, 0x38, !P0 ;  /* 0x00000038df00780c */ /* 0x000fc40004704670 */
[----:B------:R-:W-:Y:S01]  /*2c60*/  ISETP.GT.OR P1, PT, R223, 0x39, !P1 ;  /* 0x00000039df00780c */ /* 0x000fe20004f24670 */
[----:B------:R-:W-:Y:S01]  /*2c70*/  HGMMA.64x64x16.F32.BF16 R120, R160, gdesc[UR8], RZ, !UPT, gsb0 ;  /* 0x00e00008a0787df0 */ /* 0x000fe2000c0018ff */
[----:B------:R-:W-:Y:S01]  /*2c80*/  UMOV UR11, 0x80000020 ;  /* 0x80000020000b7882 */ /* 0x000fe20000000000 */
[----:B------:R-:W-:Y:S01]  /*2c90*/  FMUL.FTZ R223, R158, UR18 ;  /* 0x000000129edf7c20 */ /* 0x000fe20008410000 */
[----:B------:R-:W-:Y:S02]  /*2ca0*/  WARPGROUP.DEPBAR.LE gsb0, 0x0 ;  /* 0x00008000000079c5 */ /* 0x000fe40000010000 */
[----:B------:R-:W-:Y:S01]  /*2cb0*/  WARPGROUP.ARRIVE ;  /* 0x00000000000079c5 */ /* 0x000fe20000000000 */
[----:B------:R1:W-:Y:S05]  /*2cc0*/  MUFU.EX2 R158, R230 ;  /* 0x000000e6009e7308 */ /* 0x0003ea0000000800 */
[----:B------:R-:W-:Y:S01]  /*2cd0*/  HGMMA.64x64x16.F32.BF16 R120, R172, gdesc[UR12], R120, gsb0 ;  /* 0x00e0000cac787df0 */ /* 0x000fe20008001878 */
[----:B------:R-:W-:Y:S01]  /*2ce0*/  UMOV UR14, UR12 ;  /* 0x0000000c000e7c82 */ /* 0x000fe20008000000 */
[----:B------:R-:W-:Y:S01]  /*2cf0*/  UMOV UR15, 0x80000020 ;  /* 0x80000020000f7882 */ /* 0x000fe20000000000 */
[----:B------:R-:W-:Y:S01]  /*2d00*/  UIADD3 UR12, UR10, 0x102, URZ ;  /* 0x000001020a0c7890 */ /* 0x000fe2000fffe03f */
[----:B------:R-:W-:Y:S01]  /*2d10*/  FFMA.FTZ R214, R214, UR19, -R188 ;  /* 0x00000013d6d67c23 */ /* 0x000fe200080108bc */
[----:B------:R-:W-:Y:S01]  /*2d20*/  FFMA.FTZ R213, R213, UR19, -R186 ;  /* 0x00000013d5d57c23 */ /* 0x000fe200080108ba */
[--C-:B------:R-:W-:Y:S01]  /*2d30*/  FFMA.FTZ R206, R206, UR19, -R185.reuse ;  /* 0x00000013cece7c23 */ /* 0x100fe200080108b9 */
[----:B------:R-:W-:Y:S01]  /*2d40*/  FFMA.FTZ R210, R210, UR19, -R185 ;  /* 0x00000013d2d27c23 */ /* 0x000fe200080108b9 */
[----:B------:R-:W-:Y:S01]  /*2d50*/  MUFU.TANH R223, R223 ;  /* 0x000000df00df7308 */ /* 0x000fe20000002400 */
[----:B------:R-:W-:-:S02]  /*2d60*/  WARPGROUP.DEPBAR.LE gsb0, 0x0 ;  /* 0x00008000000079c5 */ /* 0x000fc40000010000 */
[----:B------:R-:W-:-:S06]  /*2d70*/  WARPGROUP.ARRIVE ;  /* 0x00000000000079c5 */ /* 0x000fcc0000000000 */
[----:B------:R-:W-:Y:S01]  /*2d80*/  HGMMA.64x64x16.F32.BF16 R120, R164, gdesc[UR12], R120, gsb0 ;  /* 0x00e0000ca4787df0 */ /* 0x000fe20008001878 */
[----:B------:R-:W-:Y:S01]  /*2d90*/  UMOV UR14, UR12 ;  /* 0x0000000c000e7c82 */ /* 0x000fe20008000000 */
[----:B------:R-:W-:Y:S01]  /*2da0*/  UMOV UR15, 0x80000020 ;  /* 0x80000020000f7882 */ /* 0x000fe20000000000 */
[----:B------:R-:W-:Y:S02]  /*2db0*/  UIADD3 UR12, UR10, 0x200, URZ ;  /* 0x000002000a0c7890 */ /* 0x000fe4000fffe03f */
[----:B------:R-:W-:Y:S01]  /*2dc0*/  UIADD3 UR10, UR10, 0x202, URZ ;  /* 0x000002020a0a7890 */ /* 0x000fe2000fffe03f */
[----:B------:R-:W-:Y:S02]  /*2dd0*/  WARPGROUP.DEPBAR.LE gsb0, 0x0 ;  /* 0x00008000000079c5 */ /* 0x000fe40000010000 */
[----:B------:R-:W-:-:S06]  /*2de0*/  WARPGROUP.ARRIVE ;  /* 0x00000000000079c5 */ /* 0x000fcc0000000000 */
[----:B------:R-:W-:Y:S01]  /*2df0*/  HGMMA.64x64x16.F32.BF16 R120, R176, gdesc[UR12], R120, gsb0 ;  /* 0x00e0000cb0787df0 */ /* 0x000fe20008001878 */
[----:B------:R-:W-:Y:S01]  /*2e00*/  UMOV UR14, UR12 ;  /* 0x0000000c000e7c82 */ /* 0x000fe20008000000 */
[----:B------:R-:W-:Y:S01]  /*2e10*/  UMOV UR15, 0x80000020 ;  /* 0x80000020000f7882 */ /* 0x000fe20000000000 */
[----:B------:R-:W-:Y:S02]  /*2e20*/  WARPGROUP.DEPBAR.LE gsb0, 0x0 ;  /* 0x00008000000079c5 */ /* 0x000fe40000010000 */
[----:B------:R-:W-:-:S06]  /*2e30*/  WARPGROUP.ARRIVE ;  /* 0x00000000000079c5 */ /* 0x000fcc0000000000 */
[----:B------:R-:W-:Y:S03]  /*2e40*/  HGMMA.64x64x16.F32.BF16 R120, R168, gdesc[UR12], R120, gsb0 ;  /* 0x00e0000ca8787df0 */ /* 0x000fe60008001878 */
[----:B------:R-:W-:Y:S02]  /*2e50*/  WARPGROUP.DEPBAR.LE gsb0, 0x0 ;  /* 0x00008000000079c5 */ /* 0x000fe40000010000 */
[----:B------:R-:W-:-:S06]  /*2e60*/  WARPGROUP.ARRIVE ;  /* 0x00000000000079c5 */ /* 0x000fcc0000000000 */
[----:B------:R-:W-:Y:S01]  /*2e70*/  HGMMA.64x64x16.F32.BF16 R120, R180, gdesc[UR8], R120, gsb0 ;  /* 0x00e00008b4787df0 */ /* 0x000fe20008001878 */
[----:B------:R-:W-:Y:S02]  /*2e80*/  FFMA.FTZ R188, R217, UR19, -R188 ;  /* 0x00000013d9bc7c23 */ /* 0x000fe400080108bc */
[----:B------:R-:W-:Y:S02]  /*2e90*/  WARPGROUP.DEPBAR.LE gsb0, 0x0 ;  /* 0x00008000000079c5 */ /* 0x000fe40000010000 */
[----:B------:R-:W1:Y:S04]  /*2ea0*/  LDS.64 R192, [R5+0x1e200] ;  /* 0x01e2000005c07984 */ /* 0x000e680000000a00 */
[----:B------:R-:W2:Y:S01]  /*2eb0*/  LDS.64 R156, [R5+0x1e220] ;  /* 0x01e22000059c7984 */ /* 0x000ea20000000a00 */
[--C-:B-1----:R-:W-:Y:S01]  /*2ec0*/  FADD.FTZ R230, R120, -R192.reuse ;  /* 0x800000c078e67221 */ /* 0x102fe20000010000 */
[----:B------:R-:W-:Y:S01]  /*2ed0*/  FADD.FTZ R192, R122, -R192 ;  /* 0x800000c07ac07221 */ /* 0x000fe20000010000 */
[----:B------:R-:W-:Y:S01]  /*2ee0*/  FFMA.FTZ R122, R228, UR19, -R190 ;  /* 0x00000013e47a7c23 */ /* 0x000fe200080108be */
[----:B------:R-:W-:Y:S01]  /*2ef0*/  FFMA.FTZ R190, -R6, R6, 1 ;  /* 0x3f80000006be7423 */ /* 0x000fe20000010106 */
[--C-:B------:R-:W-:Y:S01]  /*2f00*/  FADD.FTZ R6, R123, -R193.reuse ;  /* 0x800000c17b067221 */ /* 0x100fe20000010000 */
[----:B---3--:R-:W-:Y:S01]  /*2f10*/  FMUL.FTZ R123, R153, R192 ;  /* 0x000000c0997b7220 */ /* 0x008fe20000410000 */
[----:B------:R-:W-:Y:S01]  /*2f20*/  FADD.FTZ R231, R121, -R193 ;  /* 0x800000c179e77221 */ /* 0x000fe20000010000 */
[----:B------:R-:W-:Y:S01]  /*2f30*/  FFMA.FTZ R193, -R9, R9, 1 ;  /* 0x3f80000009c17423 */ /* 0x000fe20000010109 */
[----:B------:R-:W-:Y:S01]  /*2f40*/  FMUL.FTZ R6, R155, R6 ;  /* 0x000000069b067220 */ /* 0x000fe20000410000 */
[----:B------:R-:W-:Y:S01]  /*2f50*/  FMUL.FTZ R192, R8, R123 ;  /* 0x0000007b08c07220 */ /* 0x000fe20000410000 */
[----:B------:R-:W-:Y:S01]  /*2f60*/  FFMA.FTZ R123, R218, UR19, -R191 ;  /* 0x00000013da7b7c23 */ /* 0x000fe200080108bf */
[----:B------:R-:W-:Y:S01]  /*2f70*/  FFMA.FTZ R191, -R7, R7, 1 ;  /* 0x3f80000007bf7423 */ /* 0x000fe20000010107 */
[----:B------:R-:W-:-:S02]  /*2f80*/  FMUL.FTZ R193, R193, R6 ;  /* 0x00000006c1c17220 */ /* 0x000fc40000410000 */
[----:B------:R-:W1:Y:S01]  /*2f90*/  LDS.64 R6, [R5+0x1e240] ;  /* 0x01e2400005067984 */ /* 0x000e620000000a00 */
[----:B--2---:R-:W-:Y:S01]  /*2fa0*/  FADD.FTZ R217, R125, -R157 ;  /* 0x8000009d7dd97221 */ /* 0x004fe20000010000 */
[----:B------:R2:W-:Y:S01]  /*2fb0*/  MUFU.EX2 R9, R214 ;  /* 0x000000d600097308 */ /* 0x0005e20000000800 */
[----:B------:R-:W-:Y:S01]  /*2fc0*/  FFMA.FTZ R125, R215, UR19, -R189 ;  /* 0x00000013d77d7c23 */ /* 0x000fe200080108bd */
[----:B------:R-:W-:Y:S01]  /*2fd0*/  FFMA.FTZ R215, -R11, R11, 1 ;  /* 0x3f8000000bd77423 */ /* 0x000fe2000001010b */
[----:B--2---:R-:W-:Y:S01]  /*2fe0*/  FFMA.FTZ R214, -R10, R10, 1 ;  /* 0x3f8000000ad67423 */ /* 0x004fe2000001010a */
[----:B------:R-:W-:-:S04]  /*2ff0*/  FMUL.FTZ R10, R194, R217 ;  /* 0x000000d9c20a7220 */ /* 0x000fc80000410000 */
[----:B------:R-:W2:Y:S01]  /*3000*/  MUFU.EX2 R120, R229 ;  /* 0x000000e500787308 */ /* 0x000ea20000000800 */
[----:B------:R-:W-:Y:S02]  /*3010*/  FMUL.FTZ R215, R215, R10 ;  /* 0x0000000ad7d77220 */ /* 0x000fe40000410000 */
[----:B------:R-:W3:Y:S01]  /*3020*/  LDS.64 R10, [R5+0x1e260] ;  /* 0x01e26000050a7984 */ /* 0x000ee20000000a00 */
[----:B------:R-:W-:-:S04]  /*3030*/  FADD.FTZ R126, R126, -R156 ;  /* 0x8000009c7e7e7221 */ /* 0x000fc80000010000 */
[----:B------:R-:W5:Y:S01]  /*3040*/  MUFU.EX2 R121, R227 ;  /* 0x000000e300797308 */ /* 0x000f620000000800 */
[----:B------:R-:W-:Y:S01]  /*3050*/  FADD.FTZ R127, R127, -R157 ;  /* 0x8000009d7f7f7221 */ /* 0x000fe20000010000 */
[----:B------:R-:W-:Y:S01]  /*3060*/  FFMA.FTZ R157, -R12, R12, 1 ;  /* 0x3f8000000c9d7423 */ /* 0x000fe2000001010c */
[----:B------:R-:W-:-:S05]  /*3070*/  FMUL.FTZ R126, R159, R126 ;  /* 0x0000007e9f7e7220 */ /* 0x000fca0000410000 */
[----:B------:R-:W5:Y:S01]  /*3080*/  MUFU.EX2 R122, R122 ;  /* 0x0000007a007a7308 */ /* 0x000f620000000800 */
[----:B------:R-:W-:Y:S01]  /*3090*/  FMUL.FTZ R157, R157, R126 ;  /* 0x0000007e9d9d7220 */ /* 0x000fe20000410000 */
[----:B------:R-:W-:Y:S01]  /*30a0*/  FFMA.FTZ R126, R152, UR19, -R186 ;  /* 0x00000013987e7c23 */ /* 0x000fe200080108ba */
[----:B------:R-:W-:Y:S01]  /*30b0*/  FFMA.FTZ R186, -R13, R13, 1 ;  /* 0x3f8000000dba7423 */ /* 0x000fe2000001010d */
[----:B--2---:R-:W-:Y:S01]  /*30c0*/  FMUL.FTZ R127, R120, R127 ;  /* 0x0000007f787f7220 */ /* 0x004fe20000410000 */
[--C-:B------:R-:W-:Y:S01]  /*30d0*/  FFMA.FTZ R208, R208, UR19, -R184.reuse ;  /* 0x00000013d0d07c23 */ /* 0x100fe200080108b8 */
[----:B------:R-:W-:Y:S01]  /*30e0*/  FFMA.FTZ R211, R211, UR19, -R184 ;  /* 0x00000013d3d37c23 */ /* 0x000fe200080108b8 */
[--C-:B-1----:R-:W-:Y:S01]  /*30f0*/  FADD.FTZ R185, R128, -R6.reuse ;  /* 0x8000000680b97221 */ /* 0x102fe20000010000 */
[----:B------:R-:W-:Y:S01]  /*3100*/  FADD.FTZ R6, R130, -R6 ;  /* 0x8000000682067221 */ /* 0x000fe20000010000 */
[----:B------:R-:W-:Y:S01]  /*3110*/  FMUL.FTZ R186, R186, R127 ;  /* 0x0000007fbaba7220 */ /* 0x000fe20000410000 */
[----:B------:R1:W2:Y:S01]  /*3120*/  MUFU.EX2 R8, R219 ;  /* 0x000000db00087308 */ /* 0x0002a20000000800 */
[--C-:B------:R-:W-:Y:S01]  /*3130*/  FFMA.FTZ R127, R154, UR19, -R187.reuse ;  /* 0x000000139a7f7c23 */ /* 0x100fe200080108bb */
[----:B------:R-:W-:Y:S01]  /*3140*/  FFMA.FTZ R152, R212, UR19, -R187 ;  /* 0x00000013d4987c23 */ /* 0x000fe200080108bb */
[----:B------:R-:W-:Y:S01]  /*3150*/  FFMA.FTZ R184, -R14, R14, 1 ;  /* 0x3f8000000eb87423 */ /* 0x000fe2000001010e */
[--C-:B------:R-:W-:Y:S01]  /*3160*/  FADD.FTZ R187, R129, -R7.reuse ;  /* 0x8000000781bb7221 */ /* 0x100fe20000010000 */
[----:B------:R-:W-:Y:S01]  /*3170*/  FADD.FTZ R154, R131, -R7 ;  /* 0x80000007839a7221 */ /* 0x000fe20000010000 */
[----:B-----5:R-:W-:-:S02]  /*3180*/  FMUL.FTZ R14, R121, R6 ;  /* 0x00000006790e7220 */ /* 0x020fc40000410000 */
[----:B------:R-:W5:Y:S01]  /*3190*/  MUFU.EX2 R123, R123 ;  /* 0x0000007b007b7308 */ /* 0x000f620000000800 */
[----:B------:R-:W4:Y:S01]  /*31a0*/  LDS.64 R6, [R5+0x1e280] ;  /* 0x01e2800005067984 */ /* 0x000f220000000a00 */
[----:B-1----:R-:W-:Y:S01]  /*31b0*/  FADD.FTZ R219, R124, -R156 ;  /* 0x8000009c7cdb7221 */ /* 0x002fe20000010000 */
[----:B------:R-:W-:-:S05]  /*31c0*/  FMUL.FTZ R185, R122, R185 ;  /* 0x000000b97ab97220 */ /* 0x000fca0000410000 */
[----:B------:R-:W1:Y:S01]  /*31d0*/  MUFU.EX2 R124, R188 ;  /* 0x000000bc007c7308 */ /* 0x000e620000000800 */
[----:B------:R-:W-:Y:S01]  /*31e0*/  FMUL.FTZ R184, R184, R185 ;  /* 0x000000b9b8b87220 */ /* 0x000fe20000410000 */
[----:B------:R-:W-:Y:S01]  /*31f0*/  FFMA.FTZ R185, -R17, R17, 1 ;  /* 0x3f80000011b97423 */ /* 0x000fe20000010111 */
[----:B------:R-:W-:Y:S01]  /*3200*/  FFMA.FTZ R129, -R15, R15, 1 ;  /* 0x3f8000000f817423 */ /* 0x000fe2000001010f */
[----:B------:R-:W-:Y:S01]  /*3210*/  FFMA.FTZ R216, R216, UR19, -R189 ;  /* 0x00000013d8d87c23 */ /* 0x000fe200080108bd */
[----:B------:R-:W-:Y:S02]  /*3220*/  FSEL R131, R221, -INF , !P4 ;  /* 0xff800000dd837808 */ /* 0x000fe40006000000 */
[----:B------:R-:W-:Y:S01]  /*3230*/  FSEL R15, R223, -INF , !P0 ;  /* 0xff800000df0f7808 */ /* 0x000fe20004000000 */
[----:B------:R-:W1:Y:S01]  /*3240*/  MUFU.EX2 R125, R125 ;  /* 0x0000007d007d7308 */ /* 0x000e620000000800 */
[----:B------:R-:W-:Y:S01]  /*3250*/  FMUL.FTZ R185, R185, R14 ;  /* 0x0000000eb9b97220 */ /* 0x000fe20000410000 */
[----:B--2---:R-:W-:Y:S01]  /*3260*/  FMUL.FTZ R14, R8, R187 ;  /* 0x000000bb080e7220 */ /* 0x004fe20000410000 */
[----:B-----5:R-:W-:Y:S01]  /*3270*/  FMUL.FTZ R187, R123, R154 ;  /* 0x0000009a7bbb7220 */ /* 0x020fe20000410000 */
[--C-:B------:R-:W-:Y:S01]  /*3280*/  FFMA.FTZ R131, R131, UR19, -R20.reuse ;  /* 0x0000001383837c23 */ /* 0x100fe20008010814 */
[----:B------:R-:W-:Y:S01]  /*3290*/  FFMA.FTZ R154, R15, UR19, -R20 ;  /* 0x000000130f9a7c23 */ /* 0x000fe20008010814 */
[----:B------:R-:W-:-:S02]  /*32a0*/  FFMA.FTZ R130, -R18, R18, 1 ;  /* 0x3f80000012827423 */ /* 0x000fc40000010112 */
[----:B------:R-:W2:Y:S01]  /*32b0*/  MUFU.EX2 R12, R216 ;  /* 0x000000d8000c7308 */ /* 0x000ea20000000800 */
[----:B------:R-:W-:Y:S01]  /*32c0*/  FSEL R20, R222, -INF , !P5 ;  /* 0xff800000de147808 */ /* 0x000fe20006800000 */
[----:B---3--:R-:W-:Y:S01]  /*32d0*/  FADD.FTZ R189, R134, -R10 ;  /* 0x8000000a86bd7221 */ /* 0x008fe20000010000 */
[--C-:B------:R-:W-:Y:S01]  /*32e0*/  FFMA.FTZ R207, R207, UR19, -R22.reuse ;  /* 0x00000013cfcf7c23 */ /* 0x100fe20008010816 */
[----:B------:R-:W-:Y:S01]  /*32f0*/  FFMA.FTZ R209, R209, UR19, -R22 ;  /* 0x00000013d1d17c23 */ /* 0x000fe20008010816 */
[----:B------:R-:W-:Y:S01]  /*3300*/  FMUL.FTZ R130, R130, R187 ;  /* 0x000000bb82827220 */ /* 0x000fe20000410000 */
[----:B------:R-:W-:Y:S02]  /*3310*/  FSEL R156, R224, -INF , !P1 ;  /* 0xff800000e09c7808 */ /* 0x000fe40004800000 */
[----:B------:R3:W-:Y:S01]  /*3320*/  MUFU.EX2 R22, R208 ;  /* 0x000000d000167308 */ /* 0x0007e20000000800 */
[----:B------:R-:W-:Y:S01]  /*3330*/  FFMA.FTZ R134, R20, UR19, -R21 ;  /* 0x0000001314867c23 */ /* 0x000fe20008010815 */
[----:B------:R-:W-:Y:S01]  /*3340*/  FFMA.FTZ R187, -R197, R197, 1 ;  /* 0x3f800000c5bb7423 */ /* 0x000fe200000101c5 */
[----:B------:R-:W-:Y:S01]  /*3350*/  FMUL.FTZ R129, R129, R14 ;  /* 0x0000000e81817220 */ /* 0x000fe20000410000 */
[----:B------:R-:W-:Y:S01]  /*3360*/  FADD.FTZ R20, R133, -R11 ;  /* 0x8000000b85147221 */ /* 0x000fe20000010000 */
[----:B------:R-:W5:Y:S01]  /*3370*/  LDS.64 R14, [R5+0x1e2a0] ;  /* 0x01e2a000050e7984 */ /* 0x000f620000000a00 */
[----:B---3--:R-:W-:Y:S01]  /*3380*/  FADD.FTZ R208, R132, -R10 ;  /* 0x8000000a84d07221 */ /* 0x008fe20000010000 */
[----:B-1----:R-:W-:Y:S01]  /*3390*/  FMUL.FTZ R10, R124, R189 ;  /* 0x000000bd7c0a7220 */ /* 0x002fe20000410000 */
[----:B------:R-:W-:Y:S01]  /*33a0*/  FFMA.FTZ R156, R156, UR19, -R21 ;  /* 0x000000139c9c7c23 */ /* 0x000fe20008010815 */
[----:B------:R-:W1:Y:S01]  /*33b0*/  MUFU.EX2 R126, R126 ;  /* 0x0000007e007e7308 */ /* 0x000e620000000800 */
[----:B------:R-:W-:Y:S01]  /*33c0*/  FFMA.FTZ R132, -R19, R19, 1 ;  /* 0x3f80000013847423 */ /* 0x000fe20000010113 */
[----:B------:R-:W-:Y:S01]  /*33d0*/  FMUL.FTZ R187, R187, R10 ;  /* 0x0000000abbbb7220 */ /* 0x000fe20000410000 */
[----:B------:R-:W-:Y:S01]  /*33e0*/  FMUL.FTZ R21, R9, R208 ;  /* 0x000000d009157220 */ /* 0x000fe20000410000 */
[----:B------:R-:W-:Y:S01]  /*33f0*/  FADD.FTZ R11, R135, -R11 ;  /* 0x8000000b870b7221 */ /* 0x000fe20000010000 */
[----:B------:R-:W-:Y:S01]  /*3400*/  FMUL.FTZ R10, R125, R20 ;  /* 0x000000147d0a7220 */ /* 0x000fe20000410000 */
[----:B------:R-:W-:-:S02]  /*3410*/  FFMA.FTZ R133, -R196, R196, 1 ;  /* 0x3f800000c4857423 */ /* 0x000fc400000101c4 */
[----:B------:R-:W3:Y:S01]  /*3420*/  MUFU.EX2 R13, R213 ;  /* 0x000000d5000d7308 */ /* 0x000ee20000000800 */
[----:B------:R-:W-:Y:S01]  /*3430*/  FMUL.FTZ R132, R132, R21 ;  /* 0x0000001584847220 */ /* 0x000fe20000410000 */
[----:B------:R-:W-:Y:S01]  /*3440*/  FSEL R128, R195, -INF , !P3 ;  /* 0xff800000c3807808 */ /* 0x000fe20005800000 */
[----:B--2---:R-:W-:Y:S01]  /*3450*/  FMUL.FTZ R21, R12, R11 ;  /* 0x0000000b0c157220 */ /* 0x004fe20000410000 */
[----:B------:R-:W-:-:S04]  /*3460*/  FSEL R188, R220, -INF , !P2 ;  /* 0xff800000dcbc7808 */ /* 0x000fc80005000000 */
[----:B------:R-:W2:Y:S01]  /*3470*/  MUFU.EX2 R152, R152 ;  /* 0x0000009800987308 */ /* 0x000ea20000000800 */
[----:B------:R-:W-:Y:S02]  /*3480*/  FMUL.FTZ R133, R133, R10 ;  /* 0x0000000a85857220 */ /* 0x000fe40000410000 */
[----:B------:R-:W5:Y:S01]  /*3490*/  LDS.64 R10, [R5+0x1e2c0] ;  /* 0x01e2c000050a7984 */ /* 0x000f620000000a00 */
[--C-:B------:R-:W-:Y:S01]  /*34a0*/  FFMA.FTZ R128, R128, UR19, -R23.reuse ;  /* 0x0000001380807c23 */ /* 0x100fe20008010817 */
[----:B------:R-:W-:Y:S01]  /*34b0*/  FFMA.FTZ R188, R188, UR19, -R23 ;  /* 0x00000013bcbc7c23 */ /* 0x000fe20008010817 */
[--C-:B----4-:R-:W-:Y:S02]  /*34c0*/  FADD.FTZ R189, R136, -R6.reuse ;  /* 0x8000000688bd7221 */ /* 0x110fe40000010000 */
[----:B------:R4:W-:Y:S01]  /*34d0*/  MUFU.EX2 R23, R206 ;  /* 0x000000ce00177308 */ /* 0x0009e20000000800 */
[----:B------:R-:W-:Y:S01]  /*34e0*/  FFMA.FTZ R198, -R198, R198, 1 ;  /* 0x3f800000c6c67423 */ /* 0x000fe200000101c6 */
[----:B------:R-:W-:Y:S01]  /*34f0*/  FADD.FTZ R6, R138, -R6 ;  /* 0x800000068a067221 */ /* 0x000fe20000010000 */
[----:B-1----:R-:W-:Y:S01]  /*3500*/  FMUL.FTZ R196, R126, R189 ;  /* 0x000000bd7ec47220 */ /* 0x002fe20000410000 */
[--C-:B----4-:R-:W-:Y:S01]  /*3510*/  FADD.FTZ R206, R137, -R7.reuse ;  /* 0x8000000789ce7221 */ /* 0x110fe20000010000 */
[----:B------:R-:W-:-:S03]  /*3520*/  FADD.FTZ R7, R139, -R7 ;  /* 0x800000078b077221 */ /* 0x000fc60000010000 */
[----:B------:R-:W1:Y:S01]  /*3530*/  MUFU.EX2 R127, R127 ;  /* 0x0000007f007f7308 */ /* 0x000e620000000800 */
[----:B------:R-:W-:Y:S01]  /*3540*/  FMUL.FTZ R136, R198, R21 ;  /* 0x00000015c6887220 */ /* 0x000fe20000410000 */
[----:B---3--:R-:W-:Y:S01]  /*3550*/  FMUL.FTZ R198, R13, R6 ;  /* 0x000000060dc67220 */ /* 0x008fe20000410000 */
[----:B--2---:R-:W-:Y:S02]  /*3560*/  FMUL.FTZ R189, R152, R7 ;  /* 0x0000000798bd7220 */ /* 0x004fe40000410000 */
[----:B------:R2:W3:Y:S01]  /*3570*/  LDS.64 R6, [R5+0x1e2e0] ;  /* 0x01e2e00005067984 */ /* 0x0004e20000000a00 */
[----:B------:R-:W-:Y:S02]  /*3580*/  FFMA.FTZ R138, -R200, R200, 1 ;  /* 0x3f800000c88a7423 */ /* 0x000fe400000101c8 */
[----:B------:R-:W4:Y:S01]  /*3590*/  MUFU.EX2 R17, R211 ;  /* 0x000000d300117308 */ /* 0x000f220000000800 */
[----:B------:R-:W-:Y:S01]  /*35a0*/  FFMA.FTZ R137, -R201, R201, 1 ;  /* 0x3f800000c9897423 */ /* 0x000fe200000101c9 */
[----:B-1----:R-:W-:-:S06]  /*35b0*/  FMUL.FTZ R139, R127, R206 ;  /* 0x000000ce7f8b7220 */ /* 0x002fcc0000410000 */
[----:B------:R1:W3:Y:S01]  /*35c0*/  MUFU.EX2 R21, R188 ;  /* 0x000000bc00157308 */ /* 0x0002e20000000800 */
[----:B------:R-:W-:Y:S01]  /*35d0*/  FMUL.FTZ R138, R138, R139 ;  /* 0x0000008b8a8a7220 */ /* 0x000fe20000410000 */
[--C-:B-----5:R-:W-:Y:S01]  /*35e0*/  FADD.FTZ R139, R140, -R14.reuse ;  /* 0x8000000e8c8b7221 */ /* 0x120fe20000010000 */
[----:B------:R-:W-:Y:S01]  /*35f0*/  FMUL.FTZ R137, R137, R198 ;  /* 0x000000c689897220 */ /* 0x000fe20000410000 */
[----:B------:R-:W-:-:S04]  /*3600*/  FADD.FTZ R198, R142, -R14 ;  /* 0x8000000e8ec67221 */ /* 0x000fc80000010000 */
[----:B------:R-:W5:Y:S01]  /*3610*/  MUFU.EX2 R128, R128 ;  /* 0x0000008000807308 */ /* 0x000f620000000800 */
[----:B------:R-:W-:Y:S01]  /*3620*/  FFMA.FTZ R203, -R203, R203, 1 ;  /* 0x3f800000cbcb7423 */ /* 0x000fe200000101cb */
[----:B------:R-:W-:Y:S01]  /*3630*/  FMUL.FTZ R142, R22, R139 ;  /* 0x0000008b168e7220 */ /* 0x000fe20000410000 */
[----:B-1----:R-:W-:Y:S01]  /*3640*/  FADD.FTZ R188, R141, -R15 ;  /* 0x8000000f8dbc7221 */ /* 0x002fe20000010000 */
[--C-:B------:R-:W-:Y:S02]  /*3650*/  FADD.FTZ R145, R145, -R11.reuse ;  /* 0x8000000b91917221 */ /* 0x100fe40000010000 */
[----:B--2---:R-:W-:Y:S01]  /*3660*/  FMUL.FTZ R5, R203, R142 ;  /* 0x0000008ecb057220 */ /* 0x004fe20000410000 */
[----:B------:R-:W-:Y:S01]  /*3670*/  FADD.FTZ R142, R147, -R11 ;  /* 0x8000000b938e7221 */ /* 0x000fe20000010000 */
[----:B------:R-:W1:Y:S01]  /*3680*/  MUFU.EX2 R154, R154 ;  /* 0x0000009a009a7308 */ /* 0x000e620000000800 */
[----:B------:R-:W-:Y:S01]  /*3690*/  FFMA.FTZ R14, -R205, R205, 1 ;  /* 0x3f800000cd0e7423 */ /* 0x000fe200000101cd */
[----:B------:R-:W-:Y:S01]  /*36a0*/  FFMA.FTZ R140, -R204, R204, 1 ;  /* 0x3f800000cc8c7423 */ /* 0x000fe200000101cc */
[----:B----4-:R-:W-:Y:S01]  /*36b0*/  FMUL.FTZ R139, R17, R198 ;  /* 0x000000c6118b7220 */ /* 0x010fe20000410000 */
[----:B------:R-:W-:-:S04]  /*36c0*/  FMUL.FTZ R141, R23, R188 ;  /* 0x000000bc178d7220 */ /* 0x000fc80000410000 */
[----:B------:R-:W2:Y:S01]  /*36d0*/  MUFU.EX2 R11, R156 ;  /* 0x0000009c000b7308 */ /* 0x000ea20000000800 */
[----:B------:R-:W-:Y:S01]  /*36e0*/  FMUL.FTZ R14, R14, R139 ;  /* 0x0000008b0e0e7220 */ /* 0x000fe20000410000 */
[----:B------:R-:W-:Y:S01]  /*36f0*/  FMUL.FTZ R140, R140, R141 ;  /* 0x0000008d8c8c7220 */ /* 0x000fe20000410000 */
[----:B------:R-:W-:-:S05]  /*3700*/  FADD.FTZ R144, R144, -R10 ;  /* 0x8000000a90907221 */ /* 0x000fca0000010000 */
[----:B------:R-:W4:Y:S01]  /*3710*/  MUFU.EX2 R18, R210 ;  /* 0x000000d200127308 */ /* 0x000f220000000800 */
[----:B------:R-:W-:Y:S01]  /*3720*/  FADD.FTZ R139, R146, -R10 ;  /* 0x8000000a928b7221 */ /* 0x000fe20000010000 */
[----:B------:R-:W-:Y:S01]  /*3730*/  FFMA.FTZ R220, -R220, R220, 1 ;  /* 0x3f800000dcdc7423 */ /* 0x000fe200000101dc */
[----:B---3--:R-:W-:-:S05]  /*3740*/  FMUL.FTZ R141, R21, R142 ;  /* 0x0000008e158d7220 */ /* 0x008fca0000410000 */
[----:B------:R-:W3:Y:S01]  /*3750*/  MUFU.EX2 R19, R207 ;  /* 0x000000cf00137308 */ /* 0x000ee20000000800 */
[----:B------:R-:W-:Y:S01]  /*3760*/  FFMA.FTZ R195, -R195, R195, 1 ;  /* 0x3f800000c3c37423 */ /* 0x000fe200000101c3 */
[----:B-----5:R-:W-:-:S06]  /*3770*/  FMUL.FTZ R10, R128, R145 ;  /* 0x00000091800a7220 */ /* 0x020fcc0000410000 */
[----:B------:R-:W5:Y:S08]  /*3780*/  MUFU.EX2 R20, R209 ;  /* 0x000000d100147308 */ /* 0x000f700000000800 */
[----:B------:R-:W5:Y:S08]  /*3790*/  MUFU.EX2 R131, R131 ;  /* 0x0000008300837308 */ /* 0x000f700000000800 */
[----:B------:R-:W5:Y:S01]  /*37a0*/  MUFU.EX2 R134, R134 ;  /* 0x0000008600867308 */ /* 0x000f620000000800 */
[----:B------:R-:W-:Y:S01]  /*37b0*/  FMUL.FTZ R220, R220, R141 ;  /* 0x0000008ddcdc7220 */ /* 0x000fe20000410000 */
[----:B------:R-:W-:Y:S01]  /*37c0*/  FMUL.FTZ R195, R195, R10 ;  /* 0x0000000ac3c37220 */ /* 0x000fe20000410000 */
[--C-:B------:R-:W-:Y:S01]  /*37d0*/  FADD.FTZ R141, R150, -R6.reuse ;  /* 0x80000006968d7221 */ /* 0x100fe20000010000 */
[----:B------:R-:W-:Y:S01]  /*37e0*/  FADD.FTZ R10, R151, -R7 ;  /* 0x80000007970a7221 */ /* 0x000fe20000010000 */
[----:B------:R-:W-:Y:S01]  /*37f0*/  FFMA.FTZ R135, -R199, R199, 1 ;  /* 0x3f800000c7877423 */ /* 0x000fe200000101c7 */
[----:B------:R-:W-:Y:S01]  /*3800*/  FADD.FTZ R143, R143, -R15 ;  /* 0x8000000f8f8f7221 */ /* 0x000fe20000010000 */
[----:B------:R-:W-:Y:S01]  /*3810*/  FADD.FTZ R148, R148, -R6 ;  /* 0x8000000694947221 */ /* 0x000fe20000010000 */
[----:B------:R-:W-:Y:S01]  /*3820*/  FMUL.FTZ R233, R225, R230 ;  /* 0x000000e6e1e97220 */ /* 0x000fe20000410000 */
[----:B------:R-:W-:Y:S01]  /*3830*/  FMUL.FTZ R218, R226, R231 ;  /* 0x000000e7e2da7220 */ /* 0x000fe20000410000 */
[----:B------:R-:W-:Y:S01]  /*3840*/  FADD.FTZ R149, R149, -R7 ;  /* 0x8000000795957221 */ /* 0x000fe20000010000 */
[----:B-1----:R-:W-:Y:S01]  /*3850*/  FMUL.FTZ R6, R154, R141 ;  /* 0x0000008d9a067220 */ /* 0x002fe20000410000 */
[----:B------:R-:W-:Y:S01]  /*3860*/  FMUL.FTZ R219, R158, R219 ;  /* 0x000000db9edb7220 */ /* 0x000fe20000410000 */
[----:B--2---:R-:W-:Y:S01]  /*3870*/  FMUL.FTZ R141, R11, R10 ;  /* 0x0000000a0b8d7220 */ /* 0x004fe20000410000 */
[----:B------:R-:W-:Y:S01]  /*3880*/  FMUL.FTZ R135, R135, R196 ;  /* 0x000000c487877220 */ /* 0x000fe20000410000 */
[----:B------:R-:W-:-:S02]  /*3890*/  IMAD.U32 R10, RZ, RZ, UR5 ;  /* 0x00000005ff0a7e24 */ /* 0x000fc4000f8e00ff */
[----:B------:R-:W-:Y:S01]  /*38a0*/  FFMA.FTZ R196, -R202, R202, 1 ;  /* 0x3f800000cac47423 */ /* 0x000fe200000101ca */
[----:B------:R-:W-:Y:S01]  /*38b0*/  FFMA.FTZ R15, -R236, R236, 1 ;  /* 0x3f800000ec0f7423 */ /* 0x000fe200000101ec */
[----:B----4-:R-:W-:Y:S01]  /*38c0*/  FMUL.FTZ R188, R18, R143 ;  /* 0x0000008f12bc7220 */ /* 0x010fe20000410000 */
[----:B------:R-:W-:Y:S01]  /*38d0*/  FMUL.FTZ R190, R190, R233 ;  /* 0x000000e9bebe7220 */ /* 0x000fe20000410000 */
[----:B------:R-:W-:Y:S01]  /*38e0*/  FMUL.FTZ R191, R191, R218 ;  /* 0x000000dabfbf7220 */ /* 0x000fe20000410000 */
[----:B------:R-:W-:Y:S01]  /*38f0*/  FFMA.FTZ R235, -R235, R235, 1 ;  /* 0x3f800000ebeb7423 */ /* 0x000fe200000101eb */
[----:B------:R-:W-:Y:S01]  /*3900*/  FFMA.FTZ R234, -R234, R234, 1 ;  /* 0x3f800000eaea7423 */ /* 0x000fe200000101ea */
[----:B---3--:R-:W-:Y:S01]  /*3910*/  FMUL.FTZ R144, R19, R144 ;  /* 0x0000009013907220 */ /* 0x008fe20000410000 */
[----:B-----5:R-:W-:Y:S01]  /*3920*/  FMUL.FTZ R139, R20, R139 ;  /* 0x0000008b148b7220 */ /* 0x020fe20000410000 */
[----:B------:R-:W-:Y:S01]  /*3930*/  FFMA.FTZ R221, -R221, R221, 1 ;  /* 0x3f800000dddd7423 */ /* 0x000fe200000101dd */
[----:B------:R-:W-:Y:S01]  /*3940*/  FFMA.FTZ R223, -R223, R223, 1 ;  /* 0x3f800000dfdf7423 */ /* 0x000fe200000101df */
[----:B------:R-:W-:Y:S01]  /*3950*/  FFMA.FTZ R222, -R222, R222, 1 ;  /* 0x3f800000dede7423 */ /* 0x000fe200000101de */
[----:B------:R-:W-:Y:S01]  /*3960*/  FFMA.FTZ R224, -R224, R224, 1 ;  /* 0x3f800000e0e07423 */ /* 0x000fe200000101e0 */
[----:B------:R-:W-:Y:S01]  /*3970*/  FMUL.FTZ R148, R131, R148 ;  /* 0x0000009483947220 */ /* 0x000fe20000410000 */
[----:B------:R-:W-:Y:S01]  /*3980*/  FMUL.FTZ R149, R134, R149 ;  /* 0x0000009586957220 */ /* 0x000fe20000410000 */
[----:B------:R-:W-:Y:S01]  /*3990*/  FMUL.FTZ R214, R214, R219 ;  /* 0x000000dbd6d67220 */ /* 0x000fe20000410000 */
[----:B------:R-:W-:-:S02]  /*39a0*/  IMAD R10, R10, 0x2000, R232 ;  /* 0x000020000a0a7824 */ /* 0x000fc400078e02e8 */
[----:B------:R-:W-:Y:S01]  /*39b0*/  FMUL.FTZ R196, R196, R189 ;  /* 0x000000bdc4c47220 */ /* 0x000fe20000410000 */
[----:B------:R-:W-:Y:S01]  /*39c0*/  FMUL.FTZ R15, R15, R188 ;  /* 0x000000bc0f0f7220 */ /* 0x000fe20000410000 */
[----:B------:R-:W-:Y:S01]  /*39d0*/  FMUL.FTZ R144, R235, R144 ;  /* 0x00000090eb907220 */ /* 0x000fe20000410000 */
[----:B------:R-:W-:Y:S01]  /*39e0*/  FMUL.FTZ R139, R234, R139 ;  /* 0x0000008bea8b7220 */ /* 0x000fe20000410000 */
[----:B------:R-:W-:Y:S01]  /*39f0*/  FMUL.FTZ R146, R221, R148 ;  /* 0x00000094dd927220 */ /* 0x000fe20000410000 */
[----:B------:R-:W-:Y:S01]  /*3a00*/  FMUL.FTZ R6, R223, R6 ;  /* 0x00000006df067220 */ /* 0x000fe20000410000 */
[----:B------:R-:W-:Y:S01]  /*3a10*/  FMUL.FTZ R7, R222, R149 ;  /* 0x00000095de077220 */ /* 0x000fe20000410000 */
[----:B------:R-:W-:Y:S01]  /*3a20*/  FMUL.FTZ R141, R224, R141 ;  /* 0x0000008de08d7220 */ /* 0x000fe20000410000 */
[----:B------:R-:W-:Y:S01]  /*3a30*/  F2FP.BF16.F32.PACK_AB R188, R191, R190 ;  /* 0x000000bebfbc723e */ /* 0x000fe200000010ff */
[----:B------:R-:W-:Y:S01]  /*3a40*/  IMAD R10, R10, 0x2, R237 ;  /* 0x000000020a0a7824 */ /* 0x000fe200078e02ed */
[----:B------:R-:W-:-:S02]  /*3a50*/  F2FP.BF16.F32.PACK_AB R189, R193, R192 ;  /* 0x000000c0c1bd723e */ /* 0x000fc400000010ff */
[----:B------:R-:W-:Y:S02]  /*3a60*/  F2FP.BF16.F32.PACK_AB R190, R215, R214 ;  /* 0x000000d6d7be723e */ /* 0x000fe400000010ff */
[----:B------:R-:W-:Y:S01]  /*3a70*/  F2FP.BF16.F32.PACK_AB R191, R186, R157 ;  /* 0x0000009dbabf723e */ /* 0x000fe200000010ff */
[----:B------:R-:W-:Y:S01]  /*3a80*/  ULOP3.LUT UR8, UR8, 0x1000000, URZ, 0xfc, !UPT ;  /* 0x0100000008087892 */ /* 0x000fe2000f8efc3f */
[----:B------:R-:W-:Y:S02]  /*3a90*/  F2FP.BF16.F32.PACK_AB R184, R129, R184 ;  /* 0x000000b881b8723e */ /* 0x000fe400000010ff */
        /* <DEDUP_REMOVED lines=10> */
[----:B------:R-:W-:Y:S01]  /*3b40*/  F2FP.BF16.F32.PACK_AB R147, R141, R6 ;  /* 0x000000068d93723e */ /* 0x000fe200000010ff */
[----:B------:R1:W-:Y:S01]  /*3b50*/  STSM.16.MT88.4 [R10+0x1e800], R188 ;  /* 0x01e800bc0a007844 */ /* 0x0003e20000004200 */
[----:B------:R-:W-:Y:S01]  /*3b60*/  F2FP.BF16.F32.PACK_AB R156, R226, R225 ;  /* 0x000000e1e29c723e */ /* 0x000fe200000010ff */
[----:B------:R-:W-:Y:S01]  /*3b70*/  UIMAD UR8, UR5, 0x300, UR8 ;  /* 0x00000300050878a4 */ /* 0x000fe2000f8e0208 */
[----:B------:R-:W-:Y:S01]  /*3b80*/  F2FP.BF16.F32.PACK_AB R157, R155, R153 ;  /* 0x000000999b9d723e */ /* 0x000fe200000010ff */
[----:B------:R1:W-:Y:S01]  /*3b90*/  STSM.16.MT88.4 [R10+0x1f000], R184 ;  /* 0x01f000b80a007844 */ /* 0x0003e20000004200 */
[----:B------:R-:W-:Y:S02]  /*3ba0*/  F2FP.BF16.F32.PACK_AB R158, R194, R158 ;  /* 0x0000009ec29e723e */ /* 0x000fe400000010ff */
[----:B------:R-:W-:Y:S01]  /*3bb0*/  F2FP.BF16.F32.PACK_AB R159, R120, R159 ;  /* 0x0000009f789f723e */ /* 0x000fe200000010ff */
[----:B------:R1:W-:Y:S04]  /*3bc0*/  STSM.16.MT88.4 [R10+0x1f800], R148 ;  /* 0x01f800940a007844 */ /* 0x0003e80000004200 */
[----:B------:R1:W-:Y:S01]  /*3bd0*/  STSM.16.MT88.4 [R10+0x20000], R144 ;  /* 0x020000900a007844 */ /* 0x0003e20000004200 */
[----:B------:R-:W-:Y:S01]  /*3be0*/  WARPGROUP.ARRIVE ;  /* 0x00000000000079c5 */ /* 0x000fe20000000000 */
[----:B------:R-:W-:Y:S01]  /*3bf0*/  UMOV UR10, UR8 ;  /* 0x00000008000a7c82 */ /* 0x000fe20008000000 */
[----:B------:R-:W-:-:S04]  /*3c00*/  UMOV UR11, 0x80000020 ;  /* 0x80000020000b7882 */ /* 0x000fc80000000000 */
[----:B------:R-:W-:Y:S01]  /*3c10*/  HGMMA.64x96x16.F32.BF16 R72, R156, gdesc[UR8].tnspB, R72, gsb0 ;  /* 0x416000089c487df0 */ /* 0x000fe20008001848 */
[----:B------:R-:W-:Y:S02]  /*3c20*/  F2FP.BF16.F32.PACK_AB R120, R8, R122 ;  /* 0x0000007a0878723e */ /* 0x000fe400000010ff */
[----:B------:R-:W-:Y:S01]  /*3c30*/  F2FP.BF16.F32.PACK_AB R121, R123, R121 ;  /* 0x000000797b79723e */ /* 0x000fe200000010ff */
[----:B------:R-:W-:Y:S01]  /*3c40*/  UIADD3 UR10, UR8, 0x40, URZ ;  /* 0x00000040080a7890 */ /* 0x000fe2000fffe03f */
[----:B------:R-:W-:Y:S02]  /*3c50*/  F2FP.BF16.F32.PACK_AB R122, R125, R9 ;  /* 0x000000097d7a723e */ /* 0x000fe400000010ff */
[----:B------:R-:W-:Y:S01]  /*3c60*/  F2FP.BF16.F32.PACK_AB R123, R12, R124 ;  /* 0x0000007c0c7b723e */ /* 0x000fe200000010ff */
[----:B------:R-:W-:Y:S01]  /*3c70*/  UMOV UR11, 0x80000020 ;  /* 0x80000020000b7882 */ /* 0x000fe20000000000 */
[----:B------:R-:W-:Y:S02]  /*3c80*/  WARPGROUP.DEPBAR.LE gsb0, 0x0 ;  /* 0x00008000000079c5 */ /* 0x000fe40000010000 */
[----:B------:R-:W-:-:S06]  /*3c90*/  WARPGROUP.ARRIVE ;  /* 0x00000000000079c5 */ /* 0x000fcc0000000000 */
[----:B------:R-:W-:Y:S01]  /*3ca0*/  HGMMA.64x96x16.F32.BF16 R72, R120, gdesc[UR8].tnspB, R72, gsb0 ;  /* 0x4160000878487df0 */ /* 0x000fe20008001848 */
[----:B------:R-:W-:Y:S01]  /*3cb0*/  UIADD3 UR10, UR8, 0x80, URZ ;  /* 0x00000080080a7890 */ /* 0x000fe2000fffe03f */
[----:B------:R-:W-:Y:S01]  /*3cc0*/  UMOV UR11, 0x80000020 ;  /* 0x80000020000b7882 */ /* 0x000fe20000000000 */
[----:B------:R-:W-:Y:S01]  /*3cd0*/  VIADD R129, R237, 0x1e800 ;  /* 0x0001e800ed817836 */ /* 0x000fe20000000000 */
[----:B------:R-:W-:Y:S01]  /*3ce0*/  F2FP.BF16.F32.PACK_AB R130, R134, R131 ;  /* 0x000000838682723e */ /* 0x000fe200000010ff */
[----:B------:R-:W-:Y:S01]  /*3cf0*/  UIADD3 UR12, UR8, 0xc0, URZ ;  /* 0x000000c0080c7890 */ /* 0x000fe2000fffe03f */
[----:B------:R-:W-:Y:S02]  /*3d00*/  F2FP.BF16.F32.PACK_AB R128, R128, R19 ;  /* 0x000000138080723e */ /* 0x000fe400000010ff */
[----:B------:R-:W-:Y:S02]  /*3d10*/  R2UR UR9, R129 ;  /* 0x00000000810972ca */ /* 0x000fe400000e0000 */
[----:B------:R-:W-:-:S02]  /*3d20*/  F2FP.BF16.F32.PACK_AB R129, R21, R20 ;  /* 0x000000141581723e */ /* 0x000fc400000010ff */
[----:B------:R-:W-:Y:S01]  /*3d30*/  F2FP.BF16.F32.PACK_AB R131, R11, R154 ;  /* 0x0000009a0b83723e */ /* 0x000fe200000010ff */
[----:B------:R-:W-:Y:S02]  /*3d40*/  WARPGROUP.DEPBAR.LE gsb0, 0x0 ;  /* 0x00008000000079c5 */ /* 0x000fe40000010000 */
[----:B------:R-:W-:Y:S02]  /*3d50*/  F2FP.BF16.F32.PACK_AB R120, R127, R126 ;  /* 0x0000007e7f78723e */ /* 0x000fe400000010ff */
[----:B------:R-:W-:Y:S02]  /*3d60*/  F2FP.BF16.F32.PACK_AB R121, R152, R13 ;  /* 0x0000000d9879723e */ /* 0x000fe400000010ff */
[----:B------:R-:W-:Y:S02]  /*3d70*/  F2FP.BF16.F32.PACK_AB R122, R23, R22 ;  /* 0x00000016177a723e */ /* 0x000fe400000010ff */
[----:B------:R-:W-:-:S04]  /*3d80*/  F2FP.BF16.F32.PACK_AB R123, R18, R17 ;  /* 0x00000011127b723e */ /* 0x000fc800000010ff */
[----:B------:R-:W-:-:S06]  /*3d90*/  WARPGROUP.ARRIVE ;  /* 0x00000000000079c5 */ /* 0x000fcc0000000000 */
[----:B------:R-:W-:Y:S01]  /*3da0*/  HGMMA.64x96x16.F32.BF16 R72, R120, gdesc[UR8].tnspB, R72, gsb0 ;  /* 0x4160000878487df0 */ /* 0x000fe20008001848 */
[----:B------:R-:W-:Y:S01]  /*3db0*/  UMOV UR14, UR12 ;  /* 0x0000000c000e7c82 */ /* 0x000fe20008000000 */
[----:B------:R-:W-:Y:S01]  /*3dc0*/  UMOV UR15, 0x80000020 ;  /* 0x80000020000f7882 */ /* 0x000fe20000000000 */
[----:B------:R-:W-:Y:S02]  /*3dd0*/  WARPGROUP.DEPBAR.LE gsb0, 0x0 ;  /* 0x00008000000079c5 */ /* 0x000fe40000010000 */
[----:B------:R-:W-:-:S06]  /*3de0*/  WARPGROUP.ARRIVE ;  /* 0x00000000000079c5 */ /* 0x000fcc0000000000 */
[----:B------:R-:W-:Y:S01]  /*3df0*/  HGMMA.64x96x16.F32.BF16 R72, R128, gdesc[UR12].tnspB, R72, gsb0 ;  /* 0x4160000c80487df0 */ /* 0x000fe20008001848 */
[----:B------:R-:W-:-:S05]  /*3e00*/  IMAD R5, R16, 0x1000, R237 ;  /* 0x0000100010057824 */ /* 0x000fca00078e02ed */
[----:B------:R-:W-:Y:S01]  /*3e10*/  R2UR UR10, R5 ;  /* 0x00000000050a72ca */ /* 0x000fe200000e0000 */
[----:B------:R-:W-:-:S04]  /*3e20*/  USHF.R.U32.HI UR9, URZ, 0x4, UR9 ;  /* 0x000000043f097899 */ /* 0x000fc80008011609 */
[----:B------:R-:W-:-:S04]  /*3e30*/  ULOP3.LUT UR9, UR9, 0x3fff, URZ, 0xc0, !UPT ;  /* 0x00003fff09097892 */ /* 0x000fc8000f8ec03f */
[----:B------:R-:W-:-:S04]  /*3e40*/  ULOP3.LUT UR9, UR9, 0x10000, URZ, 0xfc, !UPT ;  /* 0x0001000009097892 */ /* 0x000fc8000f8efc3f */
[----:B------:R-:W-:Y:S02]  /*3e50*/  USHF.R.U32.HI UR10, URZ, 0x4, UR10 ;  /* 0x000000043f0a7899 */ /* 0x000fe4000801160a */
[----:B------:R-:W-:Y:S02]  /*3e60*/  ULEA UR8, UR5, UR9, 0xa ;  /* 0x0000000905087291 */ /* 0x000fe4000f8e503f */
[----:B------:R-:W-:Y:S01]  /*3e70*/  ULOP3.LUT UR10, UR10, 0x3fff, URZ, 0xc0, !UPT ;  /* 0x00003fff0a0a7892 */ /* 0x000fe2000f8ec03f */
[----:B------:R-:W-:Y:S01]  /*3e80*/  UMOV UR11, 0xc0000010 ;  /* 0xc0000010000b7882 */ /* 0x000fe20000000000 */
        /* <DEDUP_REMOVED lines=11> */
[----:B------:R-:W-:Y:S01]  /*3f40*/  UIADD3 UR20, UR10, 0x200, URZ ;  /* 0x000002000a147890 */ /* 0x000fe2000fffe03f */
[----:B------:R-:W-:Y:S01]  /*3f50*/  UMOV UR12, UR8 ;  /* 0x00000008000c7c82 */ /* 0x000fe20008000000 */
[----:B------:R-:W-:Y:S01]  /*3f60*/  UMOV UR13, UR9 ;  /* 0x00000009000d7c82 */ /* 0x000fe20008000000 */
[----:B------:R-:W-:-:S04]  /*3f70*/  UMOV UR15, 0xc0000010 ;  /* 0xc0000010000f7882 */ /* 0x000fc80000000000 */
[----:B------:R-:W-:Y:S01]  /*3f80*/  UMOV UR14, UR20 ;  /* 0x00000014000e7c82 */ /* 0x000fe20008000000 */
[----:B------:R-:W-:Y:S02]  /*3f90*/  WARPGROUP.DEPBAR.LE gsb0, 0x0 ;  /* 0x00008000000079c5 */ /* 0x000fe40000010000 */
        /* <DEDUP_REMOVED lines=17> */
[----:B------:R-:W-:Y:S01]  /*40b0*/  UIADD3 UR9, UR10, 0x220, URZ ;  /* 0x000002200a097890 */ /* 0x000fe2000fffe03f */
[----:B------:R-:W-:-:S06]  /*40c0*/  UMOV UR15, 0xc0000010 ;  /* 0xc0000010000f7882 */ /* 0x000fcc0000000000 */
[----:B------:R-:W-:Y:S01]  /*40d0*/  UMOV UR14, UR9 ;  /* 0x00000009000e7c82 */ /* 0x000fe20008000000 */
        /* <DEDUP_REMOVED lines=105> */
[----:B------:R-:W-:Y:S02]  /*4770*/  UIADD3 UR8, UR8, 0x206, URZ ;  /* 0x0000020608087890 */ /* 0x000fe4000fffe03f */
[----:B------:R-:W-:Y:S02]  /*4780*/  UIADD3 UR12, UR10, 0x2e0, URZ ;  /* 0x000002e00a0c7890 */ /* 0x000fe4000fffe03f */
[----:B------:R-:W-:Y:S01]  /*4790*/  UIADD3 UR13, UR10, 0x4e0, URZ ;  /* 0x000004e00a0d7890 */ /* 0x000fe2000fffe03f */
[----:B------:R-:W-:Y:S02]  /*47a0*/  UMOV UR11, 0xc0000010 ;  /* 0xc0000010000b7882 */ /* 0x000fe40000000000 */
[----:B------:R-:W-:Y:S01]  /*47b0*/  UMOV UR10, UR9 ;  /* 0x00000009000a7c82 */ /* 0x000fe20008000000 */
[----:B------:R-:W-:Y:S01]  /*47c0*/  UMOV UR9, 0x40000040 ;  /* 0x4000004000097882 */ /* 0x000fe20000000000 */
[----:B------:R-:W-:-:S02]  /*47d0*/  WARPGROUP.DEPBAR.LE gsb0, 0x0 ;  /* 0x00008000000079c5 */ /* 0x000fc40000010000 */
        /* <DEDUP_REMOVED lines=15> */
.L_x_1040:
[----:B------:R-:W-:Y:S01]  /*48d0*/  UIADD3 UR8, UR6, 0x26840, URZ ;  /* 0x0002684006087890 */ /* 0x000fe2000fffe03f */
[----:B------:R-:W1:Y:S01]  /*48e0*/  S2R R5, SR_TID.X ;  /* 0x0000000000057919 */ /* 0x000e620000002100 */
[----:B------:R-:W-:Y:S02]  /*48f0*/  ULOP3.LUT UR10, UR7, 0x1000000, URZ, 0xfc, !UPT ;  /* 0x01000000070a7892 */ /* 0x000fe4000f8efc3f */
        /* <DEDUP_REMOVED lines=12> */
[----:B-1----:R-:W-:-:S05]  /*49c0*/  SHF.R.U32.HI R5, RZ, 0x7, R5 ;  /* 0x00000007ff057819 */ /* 0x002fca0000011605 */
[C---:B------:R-:W-:Y:S02]  /*49d0*/  VIADD R6, R5.reuse, 0x9 ;  /* 0x0000000905067836 */ /* 0x040fe40000000000 */
[----:B------:R-:W-:Y:S01]  /*49e0*/  VIADD R5, R5, 0xc ;  /* 0x0000000c05057836 */ /* 0x000fe20000000000 */
        /* <DEDUP_REMOVED lines=28> */
.L_x_1041:
        /* <DEDUP_REMOVED lines=62> */
.L_x_1023:
[----:B------:R-:W-:Y:S05]  /*4f90*/  @P0 BRA `(.L_x_1043) ;  /* 0x0000000c00980947 */ /* 0x000fea0003800000 */
[----:B------:R-:W2:Y:S01]  /*4fa0*/  S2UR UR4, SR_CgaCtaId ;  /* 0x00000000000479c3 */ /* 0x000ea20000008800 */
[----:B------:R-:W-:Y:S02]  /*4fb0*/  UMOV UR37, 0x400 ;  /* 0x0000040000257882 */ /* 0x000fe40000000000 */
[----:B--2---:R-:W-:-:S06]  /*4fc0*/  ULEA UR37, UR4, UR37, 0x18 ;  /* 0x0000002504257291 */ /* 0x004fcc000f8ec03f */
[----:B------:R-:W-:-:S05]  /*4fd0*/  IMAD.U32 R16, RZ, RZ, UR37 ;  /* 0x00000025ff107e24 */ /* 0x000fca000f8e00ff */
        /* <DEDUP_REMOVED lines=18> */
.L_x_1044:
[----:B------:R-:W-:-:S06]  /*5100*/  UIADD3 UR4, UR37, 0x6000, URZ ;  /* 0x0000600025047890 */ /* 0x000fcc000fffe03f */
        /* <DEDUP_REMOVED lines=19> */
.L_x_1045:
        /* <DEDUP_REMOVED lines=18> */
.L_x_1046:
        /* <DEDUP_REMOVED lines=18> */
.L_x_1047:
[----:B------:R-:W2:Y:S01]  /*5480*/  S2R R0, SR_TID.X ;  /* 0x0000000000007919 */ /* 0x000ea20000002100 */
        /* <DEDUP_REMOVED lines=15> */
[----:B--2---:R-:W-:Y:S01]  /*5580*/  VIADD R0, R0, 0xffffff80 ;  /* 0xffffff8000007836 */ /* 0x004fe20000000000 */
[----:B------:R-:W-:Y:S02]  /*5590*/  F2FP.BF16.F32.PACK_AB R97, R99, R98 ;  /* 0x000000626361723e */ /* 0x000fe400000010ff */
[----:B------:R-:W-:-:S02]  /*55a0*/  F2FP.BF16.F32.PACK_AB R104, R105, R104 ;  /* 0x000000686968723e */ /* 0x000fc400000010ff */
[----:B------:R-:W-:Y:S02]  /*55b0*/  SHF.R.S32.HI R3, RZ, 0x1f, R0 ;  /* 0x0000001fff037819 */ /* 0x000fe40000011400 */
[----:B------:R-:W-:Y:S02]  /*55c0*/  F2FP.BF16.F32.PACK_AB R98, R101, R100 ;  /* 0x000000646562723e */ /* 0x000fe400000010ff */
[CC--:B------:R-:W-:Y:S02]  /*55d0*/  LEA.HI R2, R3.reuse, R0.reuse, RZ, 0x4 ;  /* 0x0000000003027211 */ /* 0x0c0fe400078f20ff */
[----:B------:R-:W-:Y:S02]  /*55e0*/  LEA.HI R3, R3, R0, RZ, 0x5 ;  /* 0x0000000003037211 */ /* 0x000fe400078f28ff */
[----:B-1----:R-:W-:Y:S02]  /*55f0*/  LOP3.LUT R5, R2, 0xfffffff0, RZ, 0xc0, !PT ;  /* 0xfffffff002057812 */ /* 0x002fe400078ec0ff */
[----:B------:R-:W-:-:S02]  /*5600*/  SHF.R.S32.HI R9, RZ, 0x5, R3 ;  /* 0x00000005ff097819 */ /* 0x000fc40000011403 */
[----:B------:R-:W-:Y:S01]  /*5610*/  F2FP.BF16.F32.PACK_AB R99, R103, R102 ;  /* 0x000000666763723e */ /* 0x000fe200000010ff */
[----:B------:R-:W-:Y:S01]  /*5620*/  IMAD.IADD R5, R0, 0x1, -R5 ;  /* 0x0000000100057824 */ /* 0x000fe200078e0a05 */
[----:B------:R-:W-:Y:S02]  /*5630*/  SHF.R.S32.HI R0, RZ, 0x4, R2 ;  /* 0x00000004ff007819 */ /* 0x000fe40000011402 */
[----:B------:R-:W-:Y:S02]  /*5640*/  F2FP.BF16.F32.PACK_AB R105, R107, R106 ;  /* 0x0000006a6b69723e */ /* 0x000fe400000010ff */
[----:B------:R-:W-:Y:S01]  /*5650*/  LEA.HI R4, R5, R5, RZ, 0x1 ;  /* 0x0000000505047211 */ /* 0x000fe200078f08ff */
[----:B------:R-:W-:Y:S01]  /*5660*/  IMAD.SHL.U32 R0, R0, 0x8, RZ ;  /* 0x0000000800007824 */ /* 0x000fe200078e00ff */
[----:B------:R-:W-:Y:S02]  /*5670*/  SHF.R.S32.HI R8, RZ, 0x1f, R5 ;  /* 0x0000001fff087819 */ /* 0x000fe40000011405 */
[----:B------:R-:W-:-:S02]  /*5680*/  SHF.R.S32.HI R6, RZ, 0x1, R4 ;  /* 0x00000001ff067819 */ /* 0x000fc40000011404 */
[----:B------:R-:W-:Y:S02]  /*5690*/  SHF.R.S32.HI R7, RZ, 0x1f, R4 ;  /* 0x0000001fff077819 */ /* 0x000fe40000011404 */
[----:B------:R-:W-:Y:S02]  /*56a0*/  LEA.HI R8, R8, R5, RZ, 0x3 ;  /* 0x0000000508087211 */ /* 0x000fe400078f18ff */
[----:B------:R-:W-:Y:S02]  /*56b0*/  LEA.HI R7, R7, R6, RZ, 0x2 ;  /* 0x0000000607077211 */ /* 0x000fe400078f10ff */
[----:B------:R-:W-:Y:S01]  /*56c0*/  LOP3.LUT R4, R4, 0x3fffffe, RZ, 0xc0, !PT ;  /* 0x03fffffe04047812 */ /* 0x000fe200078ec0ff */
[----:B------:R-:W-:Y:S01]  /*56d0*/  IMAD.SHL.U32 R8, R8, 0x20, RZ ;  /* 0x0000002008087824 */ /* 0x000fe200078e00ff */
[----:B------:R-:W-:Y:S02]  /*56e0*/  LOP3.LUT R7, R7, 0xfffffffc, RZ, 0xc0, !PT ;  /* 0xfffffffc07077812 */ /* 0x000fe400078ec0ff */
[----:B------:R-:W-:Y:S01]  /*56f0*/  F2FP.BF16.F32.PACK_AB R112, R113, R112 ;  /* 0x000000707170723e */ /* 0x000fe200000010ff */
[----:B------:R-:W-:Y:S01]  /*5700*/  IMAD.IADD R4, R5, 0x1, -R4 ;  /* 0x0000000105047824 */ /* 0x000fe200078e0a04 */
[----:B------:R-:W-:Y:S01]  /*5710*/  LOP3.LUT R8, R8, 0x7fffff00, RZ, 0xc0, !PT ;  /* 0x7fffff0008087812 */ /* 0x000fe200078ec0ff */
[----:B------:R-:W-:Y:S01]  /*5720*/  IMAD.IADD R7, R6, 0x1, -R7 ;  /* 0x0000000106077824 */ /* 0x000fe200078e0a07 */
[----:B------:R-:W-:-:S02]  /*5730*/  F2FP.BF16.F32.PACK_AB R106, R109, R108 ;  /* 0x0000006c6d6a723e */ /* 0x000fc400000010ff */
[----:B------:R-:W-:Y:S01]  /*5740*/  F2FP.BF16.F32.PACK_AB R107, R111, R110 ;  /* 0x0000006e6f6b723e */ /* 0x000fe200000010ff */
[C---:B------:R-:W-:Y:S01]  /*5750*/  IMAD.SHL.U32 R2, R7.reuse, 0x40, RZ ;  /* 0x0000004007027824 */ /* 0x040fe200078e00ff */
[----:B------:R-:W-:Y:S01]  /*5760*/  LOP3.LUT P0, RZ, R7, 0x2, RZ, 0xc0, !PT ;  /* 0x0000000207ff7812 */ /* 0x000fe2000780c0ff */
[----:B------:R-:W-:Y:S01]  /*5770*/  IMAD R5, R9, 0x200, R8 ;  /* 0x0000020009057824 */ /* 0x000fe200078e0208 */
[----:B------:R-:W-:Y:S02]  /*5780*/  F2FP.BF16.F32.PACK_AB R113, R115, R114 ;  /* 0x000000727371723e */ /* 0x000fe400000010ff */
[----:B------:R-:W-:Y:S01]  /*5790*/  LOP3.LUT R3, R2, 0xc0, RZ, 0xc0, !PT ;  /* 0x000000c002037812 */ /* 0x000fe200078ec0ff */
[----:B------:R-:W-:Y:S01]  /*57a0*/  IMAD R5, R4, 0x20, R5 ;  /* 0x0000002004057824 */ /* 0x000fe200078e0205 */
[----:B------:R-:W-:Y:S01]  /*57b0*/  F2FP.BF16.F32.PACK_AB R24, R25, R24 ;  /* 0x000000181918723e */ /* 0x000fe200000010ff */
[----:B------:R-:W-:Y:S01]  /*57c0*/  IMAD.MOV.U32 R2, RZ, RZ, 0x20 ;  /* 0x00000020ff027424 */ /* 0x000fe200078e00ff */
[----:B------:R-:W-:-:S02]  /*57d0*/  LOP3.LUT R0, R3, 0x8, R0, 0xf8, !PT ;  /* 0x0000000803007812 */ /* 0x000fc400078ef800 */
[----:B------:R-:W-:Y:S02]  /*57e0*/  SHF.R.U32.HI R3, RZ, 0x3, R3 ;  /* 0x00000003ff037819 */ /* 0x000fe40000011603 */
[----:B------:R-:W-:Y:S02]  /*57f0*/  F2FP.BF16.F32.PACK_AB R114, R117, R116 ;  /* 0x000000747572723e */ /* 0x000fe400000010ff */
[----:B------:R-:W-:Y:S02]  /*5800*/  LOP3.LUT R0, R0, R3, RZ, 0x3c, !PT ;  /* 0x0000000300007212 */ /* 0x000fe400078e3cff */
[----:B------:R-:W-:Y:S02]  /*5810*/  SEL R3, R2, 0xffffffe0, !P0 ;  /* 0xffffffe002037807 */ /* 0x000fe40004000000 */
[----:B------:R-:W-:Y:S01]  /*5820*/  F2FP.BF16.F32.PACK_AB R115, R119, R118 ;  /* 0x000000767773723e */ /* 0x000fe200000010ff */
[----:B------:R-:W-:Y:S01]  /*5830*/  IMAD.IADD R0, R5, 0x1, R0 ;  /* 0x0000000105007824 */ /* 0x000fe200078e0200 */
[----:B------:R-:W-:-:S02]  /*5840*/  F2FP.BF16.F32.PACK_AB R25, R27, R26 ;  /* 0x0000001a1b19723e */ /* 0x000fc400000010ff */
[----:B------:R-:W-:Y:S02]  /*5850*/  F2FP.BF16.F32.PACK_AB R32, R33, R32 ;  /* 0x000000202120723e */ /* 0x000fe400000010ff */
[----:B------:R-:W-:Y:S02]  /*5860*/  LEA R0, R0, UR37, 0x1 ;  /* 0x0000002500007c11 */ /* 0x000fe4000f8e08ff */
[----:B------:R-:W-:Y:S02]  /*5870*/  F2FP.BF16.F32.PACK_AB R26, R29, R28 ;  /* 0x0000001c1d1a723e */ /* 0x000fe400000010ff */
[----:B------:R-:W-:Y:S01]  /*5880*/  IADD3 R2, R3, 0x6000, R0 ;  /* 0x0000600003027810 */ /* 0x000fe20007ffe000 */
[----:B------:R-:W-:Y:S01]  /*5890*/  STSM.16.M88.4 [R0+0x6000], R72 ;  /* 0x0060004800007844 */ /* 0x000fe20000000200 */
[----:B------:R-:W-:Y:S02]  /*58a0*/  F2FP.BF16.F32.PACK_AB R27, R31, R30 ;  /* 0x0000001e1f1b723e */ /* 0x000fe400000010ff */
[----:B------:R-:W-:Y:S01]  /*58b0*/  F2FP.BF16.F32.PACK_AB R33, R35, R34 ;  /* 0x000000222321723e */ /* 0x000fe200000010ff */
[----:B------:R-:W1:Y:S01]  /*58c0*/  SHFL.IDX PT, R3, R9, RZ, 0x1f ;  /* 0x00001fff09037589 */ /* 0x000e6200000e0000 */
[----:B------:R-:W-:-:S02]  /*58d0*/  F2FP.BF16.F32.PACK_AB R40, R41, R40 ;  /* 0x000000282928723e */ /* 0x000fc400000010ff */
[----:B------:R-:W-:Y:S01]  /*58e0*/  F2FP.BF16.F32.PACK_AB R34, R37, R36 ;  /* 0x000000242522723e */ /* 0x000fe200000010ff */
[----:B------:R2:W-:Y:S01]  /*58f0*/  STSM.16.M88.4 [R2], R80 ;  /* 0x0000005002007844 */ /* 0x0005e20000000200 */
[----:B------:R-:W-:Y:S02]  /*5900*/  F2FP.BF16.F32.PACK_AB R35, R39, R38 ;  /* 0x000000262723723e */ /* 0x000fe400000010ff */
[----:B------:R-:W-:Y:S01]  /*5910*/  F2FP.BF16.F32.PACK_AB R41, R43, R42 ;  /* 0x0000002a2b29723e */ /* 0x000fe200000010ff */
[----:B------:R2:W-:Y:S01]  /*5920*/  STSM.16.M88.4 [R0+0x8000], R88 ;  /* 0x0080005800007844 */ /* 0x0005e20000000200 */
[----:B------:R-:W-:Y:S02]  /*5930*/  F2FP.BF16.F32.PACK_AB R48, R49, R48 ;  /* 0x000000303130723e */ /* 0x000fe400000010ff */
[----:B------:R-:W-:Y:S01]  /*5940*/  F2FP.BF16.F32.PACK_AB R42, R45, R44 ;  /* 0x0000002c2d2a723e */ /* 0x000fe200000010ff */
[----:B------:R2:W-:Y:S01]  /*5950*/  STSM.16.M88.4 [R2+0x2000], R96 ;  /* 0x0020006002007844 */ /* 0x0005e20000000200 */
[----:B------:R-:W-:-:S02]  /*5960*/  F2FP.BF16.F32.PACK_AB R43, R47, R46 ;  /* 0x0000002e2f2b723e */ /* 0x000fc400000010ff */
[----:B------:R-:W-:Y:S01]  /*5970*/  F2FP.BF16.F32.PACK_AB R49, R51, R50 ;  /* 0x000000323331723e */ /* 0x000fe200000010ff */
[----:B------:R2:W-:Y:S01]  /*5980*/  STSM.16.M88.4 [R0+0xa000], R104 ;  /* 0x00a0006800007844 */ /* 0x0005e20000000200 */
[----:B------:R-:W-:Y:S02]  /*5990*/  F2FP.BF16.F32.PACK_AB R56, R57, R56 ;  /* 0x000000383938723e */ /* 0x000fe400000010ff */
[----:B------:R-:W-:Y:S01]  /*59a0*/  F2FP.BF16.F32.PACK_AB R50, R53, R52 ;  /* 0x000000343532723e */ /* 0x000fe200000010ff */
[----:B------:R2:W-:Y:S01]  /*59b0*/  STSM.16.M88.4 [R2+0x4000], R112 ;  /* 0x0040007002007844 */ /* 0x0005e20000000200 */
[----:B------:R-:W-:Y:S02]  /*59c0*/  F2FP.BF16.F32.PACK_AB R51, R55, R54 ;  /* 0x000000363733723e */ /* 0x000fe400000010ff */
[----:B------:R-:W-:Y:S01]  /*59d0*/  F2FP.BF16.F32.PACK_AB R57, R59, R58 ;  /* 0x0000003a3b39723e */ /* 0x000fe200000010ff */
[----:B------:R2:W-:Y:S01]  /*59e0*/  STSM.16.M88.4 [R0], R24 ;  /* 0x0000001800007844 */ /* 0x0005e20000000200 */
[----:B------:R-:W-:-:S02]  /*59f0*/  F2FP.BF16.F32.PACK_AB R64, R65, R64 ;  /* 0x000000404140723e */ /* 0x000fc400000010ff */
[----:B------:R-:W-:Y:S01]  /*5a00*/  F2FP.BF16.F32.PACK_AB R58, R61, R60 ;  /* 0x0000003c3d3a723e */ /* 0x000fe200000010ff */
[----:B------:R2:W-:Y:S01]  /*5a10*/  STSM.16.M88.4 [R2+-0x6000], R32 ;  /* 0xffa0002002007844 */ /* 0x0005e20000000200 */
[----:B------:R-:W-:Y:S02]  /*5a20*/  F2FP.BF16.F32.PACK_AB R59, R63, R62 ;  /* 0x0000003e3f3b723e */ /* 0x000fe400000010ff */
[----:B------:R-:W-:Y:S01]  /*5a30*/  F2FP.BF16.F32.PACK_AB R65, R67, R66 ;  /* 0x000000424341723e */ /* 0x000fe200000010ff */
[----:B------:R2:W-:Y:S01]  /*5a40*/  STSM.16.M88.4 [R0+0x2000], R40 ;  /* 0x0020002800007844 */ /* 0x0005e20000000200 */
[----:B------:R-:W-:Y:S02]  /*5a50*/  F2FP.BF16.F32.PACK_AB R66, R69, R68 ;  /* 0x000000444542723e */ /* 0x000fe400000010ff */
[----:B------:R-:W-:Y:S01]  /*5a60*/  F2FP.BF16.F32.PACK_AB R67, R71, R70 ;  /* 0x000000464743723e */ /* 0x000fe200000010ff */
[----:B------:R2:W-:Y:S01]  /*5a70*/  STSM.16.M88.4 [R2+-0x4000], R48 ;  /* 0xffc0003002007844 */ /* 0x0005e20000000200 */
[----:B-1----:R-:W-:-:S03]  /*5a80*/  ISETP.NE.AND P0, PT, R3, 0x7, PT ;  /* 0x000000070300780c */ /* 0x002fc60003f05270 */
[----:B------:R2:W-:Y:S04]  /*5a90*/  STSM.16.M88.4 [R0+0x4000], R56 ;  /* 0x0040003800007844 */ /* 0x0005e80000000200 */
[----:B------:R2:W-:Y:S01]  /*5aa0*/  STSM.16.M88.4 [R2+-0x2000], R64 ;  /* 0xffe0004002007844 */ /* 0x0005e20000000200 */
        /* <DEDUP_REMOVED lines=12> */
[----:B------:R-:W-:Y:S01]  /*5b70*/  ULDC.64 UR6, c[0x0][0x198] ;  /* 0x0000660000067ab9 */ /* 0x000fe20000000a00 */
[----:B------:R-:W-:Y:S02]  /*5b80*/  UIADD3 UR8, UR37, 0x6000, URZ ;  /* 0x0000600025087890 */ /* 0x000fe4000fffe03f */
[----:B------:R-:W-:Y:S02]  /*5b90*/  UIADD3 UR4, UP0, UR6, 0x770, URZ ;  /* 0x0000077006047890 */ /* 0x000fe4000ff1e03f */
[----:B------:R-:W-:Y:S02]  /*5ba0*/  UIADD3 UR40, UR37, 0x8000, URZ ;  /* 0x0000800025287890 */ /* 0x000fe4000fffe03f */
[----:B------:R-:W3:Y:S01]  /*5bb0*/  S2UR UR11, SR_CTAID.Y ;  /* 0x00000000000b79c3 */ /* 0x000ee20000002600 */
[----:B------:R-:W-:Y:S02]  /*5bc0*/  UIADD3.X UR5, URZ, UR7, URZ, UP0, !UPT ;  /* 0x000000073f057290 */ /* 0x000fe400087fe43f */
[----:B------:R-:W-:-:S02]  /*5bd0*/  UIADD3 UR6, UP0, UR6, 0x670, URZ ;  /* 0x0000067006067890 */ /* 0x000fc4000ff1e03f */
[----:B------:R-:W-:Y:S02]  /*5be0*/  UIADD3 UR32, UR37, 0xa000, URZ ;  /* 0x0000a00025207890 */ /* 0x000fe4000fffe03f */
[----:B------:R-:W-:Y:S01]  /*5bf0*/  UIADD3.X UR7, URZ, UR7, URZ, UP0, !UPT ;  /* 0x000000073f077290 */ /* 0x000fe200087fe43f */
[----:B------:R-:W4:Y:S01]  /*5c00*/  S2UR UR12, SR_CTAID.Z ;  /* 0x00000000000c79c3 */ /* 0x000f220000002700 */
[----:B------:R-:W-:Y:S02]  /*5c10*/  UIADD3 UR24, UR37, 0x2000, URZ ;  /* 0x0000200025187890 */ /* 0x000fe4000fffe03f */
[----:B------:R-:W-:Y:S01]  /*5c20*/  UIADD3 UR16, UR37, 0x4000, URZ ;  /* 0x0000400025107890 */ /* 0x000fe2000fffe03f */
[----:B------:R-:W-:Y:S01]  /*5c30*/  UMOV UR9, URZ ;  /* 0x0000003f00097c82 */ /* 0x000fe20008000000 */
[----:B------:R-:W-:Y:S01]  /*5c40*/  UMOV UR41, 0x20 ;  /* 0x0000002000297882 */ /* 0x000fe20000000000 */
[----:B------:R-:W-:Y:S01]  /*5c50*/  UMOV UR33, 0x40 ;  /* 0x0000004000217882 */ /* 0x000fe20000000000 */
[----:B-1----:R-:W-:Y:S01]  /*5c60*/  USHF.L.U32 UR10, UR10, 0x7, URZ ;  /* 0x000000070a0a7899 */ /* 0x002fe2000800063f */
[----:B------:R-:W-:Y:S01]  /*5c70*/  UMOV UR25, 0x20 ;  /* 0x0000002000197882 */ /* 0x000fe20000000000 */
[----:B------:R-:W-:-:S05]  /*5c80*/  UMOV UR17, 0x40 ;  /* 0x0000004000117882 */ /* 0x000fca0000000000 */
[----:B------:R-:W-:Y:S01]  /*5c90*/  UMOV UR42, UR10 ;  /* 0x0000000a002a7c82 */ /* 0x000fe20008000000 */
[----:B---3--:R-:W-:Y:S01]  /*5ca0*/  UMOV UR43, UR11 ;  /* 0x0000000b002b7c82 */ /* 0x008fe20008000000 */
[----:B------:R-:W-:Y:S01]  /*5cb0*/  UMOV UR35, UR11 ;  /* 0x0000000b00237c82 */ /* 0x000fe20008000000 */
[----:B------:R-:W-:Y:S01]  /*5cc0*/  UMOV UR34, UR10 ;  /* 0x0000000a00227c82 */ /* 0x000fe20008000000 */
[----:B------:R-:W-:Y:S01]  /*5cd0*/  UMOV UR27, UR11 ;  /* 0x0000000b001b7c82 */ /* 0x000fe20008000000 */
[----:B------:R-:W-:Y:S01]  /*5ce0*/  UMOV UR26, UR10 ;  /* 0x0000000a001a7c82 */ /* 0x000fe20008000000 */
[----:B------:R-:W-:Y:S01]  /*5cf0*/  UMOV UR19, UR11 ;  /* 0x0000000b00137c82 */ /* 0x000fe20008000000 */
[----:B------:R-:W-:Y:S01]  /*5d00*/  UMOV UR18, UR10 ;  /* 0x0000000a00127c82 */ /* 0x000fe20008000000 */
[----:B----4-:R-:W-:Y:S01]  /*5d10*/  UMOV UR44, UR12 ;  /* 0x0000000c002c7c82 */ /* 0x010fe20008000000 */
[----:B------:R1:W-:Y:S01]  /*5d20*/  UTMASTG.4D [UR8], [UR4] ;  /* 0x00000008040073b5 */ /* 0x0003e20008018000 */
[----:B------:R-:W-:Y:S01]  /*5d30*/  UMOV UR36, UR12 ;  /* 0x0000000c00247c82 */ /* 0x000fe20008000000 */
        /* <DEDUP_REMOVED lines=9> */
.L_x_1049:
[----:B------:R-:W-:Y:S05]  /*5dd0*/  BSYNC B0 ;  /* 0x0000000000007941 */ /* 0x000fea0003800000 */
.L_x_1048:
[----:B------:R-:W-:-:S04]  /*5de0*/  DEPBAR.LE SB0, 0x0 ;  /* 0x000080000000791a */ /* 0x000fc80000000000 */
[----:B------:R-:W-:Y:S05]  /*5df0*/  EXIT ;  /* 0x000000000000794d */ /* 0x000fea0003800000 */
.L_x_1043:
[----:B------:R-:W2:Y:S01]  /*5e00*/  S2R R0, SR_TID.X ;  /* 0x0000000000007919 */ /* 0x000ea20000002100 */
[----:B------:R-:W3:Y:S01]  /*5e10*/  S2UR UR12, SR_CTAID.Y ;  /* 0x00000000000c79c3 */ /* 0x000ee20000002600 */
[----:B------:R-:W-:Y:S01]  /*5e20*/  ULDC.64 UR4, c[0x0][0x208] ;  /* 0x0000820000047ab9 */ /* 0x000fe20000000a00 */
[----:B------:R-:W-:Y:S01]  /*5e30*/  BSSY B0, `(.L_x_1050) ;  /* 0x000003b000007945 */ /* 0x000fe20003800000 */
[----:B------:R-:W4:Y:S05]  /*5e40*/  S2R R19, SR_CTAID.X ;  /* 0x0000000000137919 */ /* 0x000f2a0000002500 */
[----:B-1----:R-:W1:Y:S08]  /*5e50*/  LDC.64 R4, c[0x0][0x820] ;  /* 0x00020800ff047b82 */ /* 0x002e700000000a00 */
[----:B------:R-:W5:Y:S08]  /*5e60*/  LDC R12, c[0x0][0x808] ;  /* 0x00020200ff0c7b82 */ /* 0x000f700000000800 */
[----:B------:R-:W4:Y:S01]  /*5e70*/  LDC.64 R10, c[0x0][0x850] ;  /* 0x00021400ff0a7b82 */ /* 0x000f220000000a00 */
[----:B---3--:R-:W-:Y:S01]  /*5e80*/  USHF.R.S32.HI UR7, URZ, 0x1f, UR12 ;  /* 0x0000001f3f077899 */ /* 0x008fe2000801140c */
[----:B--2---:R-:W-:-:S06]  /*5e90*/  VIADD R3, R0, 0xffffff80 ;  /* 0xffffff8000037836 */ /* 0x004fcc0000000000 */
[----:B------:R-:W2:Y:S01]  /*5ea0*/  S2UR UR9, SR_CTAID.Z ;  /* 0x00000000000979c3 */ /* 0x000ea20000002700 */
[----:B------:R-:W-:-:S04]  /*5eb0*/  SHF.R.S32.HI R2, RZ, 0x1f, R3 ;  /* 0x0000001fff027819 */ /* 0x000fc80000011403 */
[----:B------:R-:W-:-:S03]  /*5ec0*/  LEA.HI R2, R2, R3, RZ, 0x2 ;  /* 0x0000000302027211 */ /* 0x000fc600078f10ff */
[----:B------:R-:W3:Y:S01]  /*5ed0*/  LDC.64 R16, c[0x0][0x828] ;  /* 0x00020a00ff107b82 */ /* 0x000ee20000000a00 */
[----:B------:R-:W-:Y:S02]  /*5ee0*/  LOP3.LUT R0, R2, 0x1ffffffc, RZ, 0xc0, !PT ;  /* 0x1ffffffc02007812 */ /* 0x000fe400078ec0ff */
[----:B------:R-:W-:-:S03]  /*5ef0*/  SHF.R.S32.HI R2, RZ, 0x2, R2 ;  /* 0x00000002ff027819 */ /* 0x000fc60000011402 */
[----:B------:R-:W-:Y:S02]  /*5f00*/  IMAD.IADD R0, R3, 0x1, -R0 ;  /* 0x0000000103007824 */ /* 0x000fe400078e0a00 */
[----:B------:R-:W3:Y:S01]  /*5f10*/  LDC.64 R14, c[0x0][0x858] ;  /* 0x00021600ff0e7b82 */ /* 0x000ee20000000a00 */
[----:B------:R-:W-:Y:S01]  /*5f20*/  SHF.R.S32.HI R3, RZ, 0x1f, R2 ;  /* 0x0000001fff037819 */ /* 0x000fe20000011402 */
[----:B------:R-:W-:Y:S02]  /*5f30*/  IMAD.SHL.U32 R8, R0, 0x8, RZ ;  /* 0x0000000800087824 */ /* 0x000fe400078e00ff */
[----:B-1----:R-:W-:Y:S01]  /*5f40*/  IMAD R0, R4, UR7, RZ ;  /* 0x0000000704007c24 */ /* 0x002fe2000f8e02ff */
[----:B--2---:R-:W-:Y:S01]  /*5f50*/  USHF.R.S32.HI UR6, URZ, 0x1f, UR9 ;  /* 0x0000001f3f067899 */ /* 0x004fe20008011409 */
[----:B------:R-:W-:Y:S01]  /*5f60*/  VIADD R18, R8, 0x40 ;  /* 0x0000004008127836 */ /* 0x000fe20000000000 */
[----:B------:R-:W-:Y:S01]  /*5f70*/  SHF.R.S32.HI R9, RZ, 0x1f, R8 ;  /* 0x0000001fff097819 */ /* 0x000fe20000011408 */
[----:B------:R-:W-:-:S02]  /*5f80*/  IMAD R5, R5, UR12, R0 ;  /* 0x0000000c05057c24 */ /* 0x000fc4000f8e0200 */
[----:B----4-:R-:W-:Y:S02]  /*5f90*/  IMAD R0, R10, UR7, RZ ;  /* 0x000000070a007c24 */ /* 0x010fe4000f8e02ff */
[----:B------:R-:W-:-:S04]  /*5fa0*/  IMAD.WIDE.U32 R6, R4, UR12, R8 ;  /* 0x0000000c04067c25 */ /* 0x000fc8000f8e0008 */
[----:B------:R-:W-:Y:S02]  /*5fb0*/  IMAD.IADD R7, R7, 0x1, R5 ;  /* 0x0000000107077824 */ /* 0x000fe400078e0205 */
[----:B------:R-:W-:-:S04]  /*5fc0*/  IMAD.WIDE R4, R19, 0x80, R2 ;  /* 0x0000008013047825 */ /* 0x000fc800078e0202 */
[----:B-----5:R-:W-:Y:S02]  /*5fd0*/  IMAD R3, R19, -0x80, R12 ;  /* 0xffffff8013037824 */ /* 0x020fe400078e020c */
[----:B------:R-:W-:Y:S02]  /*5fe0*/  IMAD R13, R11, UR12, R0 ;  /* 0x0000000c0b0d7c24 */ /* 0x000fe4000f8e0200 */
[----:B------:R-:W-:Y:S01]  /*5ff0*/  IMAD.WIDE.U32 R10, R10, UR12, R8 ;  /* 0x0000000c0a0a7c25 */ /* 0x000fe2000f8e0008 */
[----:B------:R-:W-:-:S03]  /*6000*/  ISETP.GE.AND P1, PT, R2, R3, PT ;  /* 0x000000030200720c */ /* 0x000fc60003f26270 */
[----:B------:R-:W-:Y:S02]  /*6010*/  VIADD R0, R2, 0x40 ;  /* 0x0000004002007836 */ /* 0x000fe40000000000 */
[----:B---3--:R-:W-:Y:S02]  /*6020*/  IMAD R12, R16, UR6, RZ ;  /* 0x00000006100c7c24 */ /* 0x008fe4000f8e02ff */
[----:B------:R-:W-:Y:S01]  /*6030*/  IMAD R2, R14, UR6, RZ ;  /* 0x000000060e027c24 */ /* 0x000fe2000f8e02ff */
[----:B------:R-:W-:Y:S01]  /*6040*/  ISETP.GE.AND P0, PT, R0, R3, PT ;  /* 0x000000030000720c */ /* 0x000fe20003f06270 */
[----:B------:R-:W-:Y:S02]  /*6050*/  IMAD.IADD R11, R11, 0x1, R13 ;  /* 0x000000010b0b7824 */ /* 0x000fe400078e020d */
[----:B------:R-:W-:Y:S02]  /*6060*/  IMAD R17, R17, UR9, R12 ;  /* 0x0000000911117c24 */ /* 0x000fe4000f8e020c */
[----:B------:R-:W-:-:S02]  /*6070*/  IMAD R15, R15, UR9, R2 ;  /* 0x000000090f0f7c24 */ /* 0x000fc4000f8e0202 */
[----:B------:R-:W-:-:S04]  /*6080*/  IMAD.WIDE.U32 R12, R14, UR9, R10 ;  /* 0x000000090e0c7c25 */ /* 0x000fc8000f8e000a */
[----:B------:R-:W-:-:S04]  /*6090*/  IMAD.WIDE.U32 R2, R16, UR9, R6 ;  /* 0x0000000910027c25 */ /* 0x000fc8000f8e0006 */
[----:B------:R-:W-:Y:S02]  /*60a0*/  VIADD R16, R8, 0x20 ;  /* 0x0000002008107836 */ /* 0x000fe40000000000 */
[----:B------:R-:W-:Y:S02]  /*60b0*/  IMAD.IADD R15, R13, 0x1, R15 ;  /* 0x000000010d0f7824 */ /* 0x000fe400078e020f */
[----:B------:R-:W-:Y:S01]  /*60c0*/  IMAD.IADD R11, R3, 0x1, R17 ;  /* 0x00000001030b7824 */ /* 0x000fe200078e0211 */
        /* <DEDUP_REMOVED lines=17> */
.L_x_1051:
[----:B------:R-:W-:Y:S05]  /*61e0*/  BSYNC B0 ;  /* 0x0000000000007941 */ /* 0x000fea0003800000 */
.L_x_1050:
[----:B------:R-:W-:Y:S04]  /*61f0*/  BSSY B0, `(.L_x_1052) ;  /* 0x0000014000007945 */ /* 0x000fe80003800000 */
[----:B------:R-:W-:Y:S05]  /*6200*/  @P0 BRA `(.L_x_1053) ;  /* 0x0000000000480947 */ /* 0x000fea0003800000 */
[----:B------:R-:W-:Y:S01]  /*6210*/  IADD3 R7, P2, R4, 0x40, RZ ;  /* 0x0000004004077810 */ /* 0x000fe20007f5e0ff */
[----:B------:R-:W-:Y:S01]  /*6220*/  ULDC.64 UR10, c[0x0][0x818] ;  /* 0x00020600000a7ab9 */ /* 0x000fe20000000a00 */
[----:B------:R-:W-:Y:S01]  /*6230*/  IMAD.MOV.U32 R3, RZ, RZ, R11 ;  /* 0x000000ffff037224 */ /* 0x000fe200078e000b */
[----:B------:R-:W-:Y:S02]  /*6240*/  ULDC UR8, c[0x0][0x80c] ;  /* 0x0002030000087ab9 */ /* 0x000fe40000000800 */
[----:B------:R-:W-:Y:S01]  /*6250*/  IMAD.X R0, RZ, RZ, R5, P2 ;  /* 0x000000ffff007224 */ /* 0x000fe200010e0605 */
[----:B------:R-:W-:Y:S01]  /*6260*/  ISETP.GE.AND P3, PT, R8, UR8, PT ;  /* 0x0000000808007c0c */ /* 0x000fe2000bf66270 */
[----:B------:R-:W-:Y:S01]  /*6270*/  IMAD.WIDE.U32 R2, R7, UR10, R2 ;  /* 0x0000000a07027c25 */ /* 0x000fe2000f8e0002 */
[----:B------:R-:W-:Y:S02]  /*6280*/  ISETP.GE.AND P4, PT, R16, UR8, PT ;  /* 0x0000000810007c0c */ /* 0x000fe4000bf86270 */
[----:B------:R-:W-:Y:S01]  /*6290*/  ISETP.GE.AND P5, PT, R18, UR8, PT ;  /* 0x0000000812007c0c */ /* 0x000fe2000bfa6270 */
        /* <DEDUP_REMOVED lines=9> */
.L_x_1053:
[----:B------:R-:W-:Y:S05]  /*6330*/  BSYNC B0 ;  /* 0x0000000000007941 */ /* 0x000fea0003800000 */
.L_x_1052:
[----:B------:R-:W-:Y:S04]  /*6340*/  BSSY B0, `(.L_x_1054) ;  /* 0x0000012000007945 */ /* 0x000fe80003800000 */
[----:B------:R-:W-:Y:S05]  /*6350*/  @P1 BRA `(.L_x_1055) ;  /* 0x0000000000401947 */ /* 0x000fea0003800000 */
[----:B------:R-:W-:Y:S01]  /*6360*/  ULDC.64 UR8, c[0x0][0x848] ;  /* 0x0002120000087ab9 */ /* 0x000fe20000000a00 */
[----:B------:R-:W-:Y:S01]  /*6370*/  IMAD.MOV.U32 R14, RZ, RZ, R12 ;  /* 0x000000ffff0e7224 */ /* 0x000fe200078e000c */
[----:B------:R-:W-:Y:S01]  /*6380*/  ULDC UR6, c[0x0][0x83c] ;  /* 0x00020f0000067ab9 */ /* 0x000fe20000000800 */
[----:B--2---:R-:W-:Y:S01]  /*6390*/  IMAD R7, R5, UR8, RZ ;  /* 0x0000000805077c24 */ /* 0x004fe2000f8e02ff */
        /* <DEDUP_REMOVED lines=12> */
.L_x_1055:
[----:B------:R-:W-:Y:S05]  /*6460*/  BSYNC B0 ;  /* 0x0000000000007941 */ /* 0x000fea0003800000 */
.L_x_1054:
[----:B------:R-:W-:Y:S04]  /*6470*/  BSSY B0, `(.L_x_1056) ;  /* 0x0000016000007945 */ /* 0x000fe80003800000 */
[----:B------:R-:W-:Y:S05]  /*6480*/  @P0 BRA `(.L_x_1057) ;  /* 0x0000000000500947 */ /* 0x000fea0003800000 */
[----:B--23--:R-:W-:Y:S01]  /*6490*/  IADD3 R7, P0, R4, 0x40, RZ ;  /* 0x0000004004077810 */ /* 0x00cfe20007f1e0ff */
        /* <DEDUP_REMOVED lines=18> */
[----:B------:R2:W-:Y:S02]  /*65c0*/  STG.E.128 desc[UR4][R4.64+0x80], RZ ;  /* 0x000080ff04007986 */ /* 0x0005e4000c101d04 */
.L_x_1057:
[----:B------:R-:W-:Y:S05]  /*65d0*/  BSYNC B0 ;  /* 0x0000000000007941 */ /* 0x000fea0003800000 */
.L_x_1056:
[----:B------:R-:W-:Y:S05]  /*65e0*/  EXIT ;  /* 0x000000000000794d */ /* 0x000fea0003800000 */
.L_x_1020:
[----:B------:R-:W-:-:S08]  /*65f0*/  NOP ;  /* 0x0000000000007918 */ /* 0x000fd00000000000 */
[----:B------:R-:W1:-:S00]  /*6600*/  USETMAXREG.DEALLOC.CTAPOOL 0x18 ;  /* 0x00000018000079c8 */ /* 0x000e4000080e0500 */
[----:B-1----:R-:W-:Y:S01]  /*6610*/  LOP3.LUT R2, R0, 0x3, RZ, 0xc0, !PT ;  /* 0x0000000300027812 */ /* 0x002fe200078ec0ff */
[----:B------:R-:W-:Y:S01]  /*6620*/  BSSY B0, `(.L_x_1058) ;  /* 0x0000332000007945 */ /* 0x000fe20003800000 */
[----:B------:R-:W-:-:S04]  /*6630*/  IMAD.MOV.U32 R0, RZ, RZ, RZ ;  /* 0x000000ffff007224 */ /* 0x000fc800078e00ff */
        /* <DEDUP_REMOVED lines=8> */
[----:B------:R-:W1:Y:S01]  /*66c0*/  S2UR UR9, SR_CTAID.X ;  /* 0x00000000000979c3 */ /* 0x000e620000002500 */
[----:B------:R-:W-:Y:S01]  /*66d0*/  ULDC UR4, c[0x0][0x280] ;  /* 0x0000a00000047ab9 */ /* 0x000fe20000000800 */
[----:B------:R-:W-:Y:S01]  /*66e0*/  ULDC UR6, c[0x0][0x290] ;  /* 0x0000a40000067ab9 */ /* 0x000fe20000000800 */
[----:B------:R-:W-:-:S05]  /*66f0*/  ULDC UR7, c[0x0][0x74c] ;  /* 0x0001d30000077ab9 */ /* 0x000fca0000000800 */
[----:B------:R-:W2:Y:S01]  /*6700*/  S2UR UR13, SR_CTAID.Y ;  /* 0x00000000000d79c3 */ /* 0x000ea20000002600 */
[----:B-1----:R-:W-:Y:S02]  /*6710*/  ULEA UR5, UR9, UR4, 0x7 ;  /* 0x0000000409057291 */ /* 0x002fe4000f8e383f */
[----:B------:R-:W-:Y:S02]  /*6720*/  ISETP.LE.AND P0, PT, RZ, UR9, PT ;  /* 0x00000009ff007c0c */ /* 0x000fe4000bf03270 */
[----:B------:R-:W-:-:S04]  /*6730*/  UIADD3 UR5, -UR7, UR5, -UR6 ;  /* 0x0000000507057290 */ /* 0x000fc8000fffe906 */
[----:B------:R-:W-:-:S04]  /*6740*/  USHF.R.S32.HI UR6, URZ, 0x1f, UR5 ;  /* 0x0000001f3f067899 */ /* 0x000fc80008011405 */
[----:B------:R-:W-:-:S04]  /*6750*/  ULEA.HI UR6, UR6, UR5, URZ, 0x6 ;  /* 0x0000000506067291 */ /* 0x000fc8000f8f303f */
[----:B------:R-:W-:Y:S02]  /*6760*/  USHF.R.S32.HI UR5, URZ, 0x6, UR6 ;  /* 0x000000063f057899 */ /* 0x000fe40008011406 */
[----:B------:R-:W-:Y:S02]  /*6770*/  UIADD3 UR6, UR4, 0x3f, URZ ;  /* 0x0000003f04067890 */ /* 0x000fe4000fffe03f */
[----:B------:R-:W-:Y:S02]  /*6780*/  UISETP.LT.AND UP0, UPT, URZ, UR5, UPT ;  /* 0x000000053f00728c */ /* 0x000fe4000bf01270 */
[----:B------:R-:W-:Y:S02]  /*6790*/  USHF.R.S32.HI UR7, URZ, 0x1f, UR6 ;  /* 0x0000001f3f077899 */ /* 0x000fe40008011406 */
[----:B------:R-:W-:Y:S02]  /*67a0*/  USEL UR5, URZ, UR5, !UP0 ;  /* 0x000000053f057287 */ /* 0x000fe4000c000000 */
[----:B------:R-:W-:-:S04]  /*67b0*/  ULEA.HI UR7, UR7, UR6, URZ, 0x6 ;  /* 0x0000000607077291 */ /* 0x000fc8000f8f303f */
[----:B------:R-:W-:Y:S01]  /*67c0*/  USHF.R.S32.HI UR8, URZ, 0x6, UR7 ;  /* 0x000000063f087899 */ /* 0x000fe20008011407 */
[----:B--2---:R-:W-:Y:S11]  /*67d0*/  @!P0 BRA `(.L_x_1061) ;  /* 0x0000000000288947 */ /* 0x004ff60003800000 */
        /* <DEDUP_REMOVED lines=10> */
.L_x_1061:
[----:B------:R-:W-:Y:S02]  /*6880*/  UISETP.GT.AND UP0, UPT, UR8, UR5, UPT ;  /* 0x000000050800728c */ /* 0x000fe4000bf04270 */
[----:B------:R-:W-:Y:S02]  /*6890*/  USHF.R.S32.HI UR14, URZ, 0x1f, UR12 ;  /* 0x0000001f3f0e7899 */ /* 0x000fe4000801140c */
[----:B------:R-:W-:Y:S02]  /*68a0*/  USHF.R.S32.HI UR9, URZ, 0x1f, UR13 ;  /* 0x0000001f3f097899 */ /* 0x000fe4000801140d */
[----:B------:R-:W-:-:S13]  /*68b0*/  PLOP3.LUT P0, PT, PT, PT, UP0, 0x80, 0x0 ;  /* 0x000000000000781c */ /* 0x000fda0003f0f008 */
[----:B------:R-:W-:Y:S05]  /*68c0*/  @!P0 BRA `(.L_x_1060) ;  /* 0x00000030001c8947 */ /* 0x000fea0003800000 */
[----:B------:R-:W-:Y:S01]  /*68d0*/  UIADD3 UR4, -UR5, UR8, URZ ;  /* 0x0000000805047290 */ /* 0x000fe2000fffe13f */
[----:B------:R-:W-:Y:S01]  /*68e0*/  ULDC.64 UR10, c[0x0][0x2d8] ;  /* 0x0000b600000a7ab9 */ /* 0x000fe20000000a00 */
[----:B------:R-:W-:Y:S02]  /*68f0*/  ELECT P0, URZ, PT ;  /* 0x00000000003f782f */ /* 0x000fe40003800000 */
[----:B------:R-:W-:Y:S02]  /*6900*/  ULOP3.LUT UR4, UR4, 0x1, URZ, 0xc0, !UPT ;  /* 0x0000000104047892 */ /* 0x000fe4000f8ec03f */
[----:B------:R-:W-:Y:S02]  /*6910*/  UIMAD UR9, UR9, UR10, URZ ;  /* 0x0000000a090972a4 */ /* 0x000fe4000f8e023f */
[----:B------:R-:W-:Y:S02]  /*6920*/  UISETP.NE.U32.AND UP0, UPT, UR4, 0x1, UPT ;  /* 0x000000010400788c */ /* 0x000fe4000bf05070 */
[----:B------:R-:W-:-:S02]  /*6930*/  UIMAD.WIDE.U32 UR6, UR13, UR10, URZ ;  /* 0x0000000a0d0672a5 */ /* 0x000fc4000f8e003f */
[----:B------:R-:W-:Y:S02]  /*6940*/  UIMAD UR9, UR13, UR11, UR9 ;  /* 0x0000000b0d0972a4 */ /* 0x000fe4000f8e0209 */
[----:B------:R-:W-:Y:S01]  /*6950*/  PLOP3.LUT P1, PT, PT, PT, UP0, 0x80, 0x0 ;  /* 0x000000000000781c */ /* 0x000fe20003f2f008 */
[----:B------:R-:W-:Y:S01]  /*6960*/  ULDC.64 UR10, c[0x0][0x2e0] ;  /* 0x0000b800000a7ab9 */ /* 0x000fe20000000a00 */
[----:B------:R-:W-:Y:S02]  /*6970*/  UIADD3 UR7, UR7, UR9, URZ ;  /* 0x0000000907077290 */ /* 0x000fe4000fffe03f */
[----:B------:R-:W-:Y:S02]  /*6980*/  UIMAD UR9, UR14, UR10, URZ ;  /* 0x0000000a0e0972a4 */ /* 0x000fe4000f8e023f */
[----:B------:R-:W-:Y:S02]  /*6990*/  UIMAD.WIDE.U32 UR6, UR12, UR10, UR6 ;  /* 0x0000000a0c0672a5 */ /* 0x000fe4000f8e0006 */
[----:B------:R-:W-:-:S04]  /*69a0*/  UIMAD UR9, UR12, UR11, UR9 ;  /* 0x0000000b0c0972a4 */ /* 0x000fc8000f8e0209 */
[----:B------:R-:W-:Y:S01]  /*69b0*/  UIADD3 UR9, UR7, UR9, URZ ;  /* 0x0000000907097290 */ /* 0x000fe2000fffe03f */
[----:B------:R-:W-:Y:S11]  /*69c0*/  @P1 BRA `(.L_x_1062) ;  /* 0x0000000000bc1947 */ /* 0x000ff60003800000 */
[----:B------:R-:W-:Y:S01]  /*69d0*/  UIMAD UR14, UR5, 0x1800, URZ ;  /* 0x00001800050e78a4 */ /* 0x000fe2000f8e023f */
        /* <DEDUP_REMOVED lines=9> */
[----:B------:R-:W-:Y:S01]  /*6a70*/  UMOV UR16, 0x0 ;  /* 0x0000000000107882 */ /* 0x000fe20000000000 */
[----:B------:R-:W-:Y:S02]  /*6a80*/  UMOV UR17, 0x14f00000 ;  /* 0x14f0000000117882 */ /* 0x000fe40000000000 */
[----:B------:R-:W-:-:S02]  /*6a90*/  ULEA.HI.X UR11, UR13, UR11, UR15, 0x2, UP0 ;  /* 0x0000000b0d0b7291 */ /* 0x000fc400080f140f */
[----:B-1----:R-:W-:-:S03]  /*6aa0*/  ULEA UR4, UR12, UR4, 0x18 ;  /* 0x000000040c047291 */ /* 0x002fc6000f8ec03f */
[----:B------:R-:W-:Y:S01]  /*6ab0*/  UMOV UR12, 0x300 ;  /* 0x00000300000c7882 */ /* 0x000fe20000000000 */
[----:B------:R-:W-:-:S09]  /*6ac0*/  UIADD3 UR4, UR4, 0xc000, URZ ;  /* 0x0000c00004047890 */ /* 0x000fd2000fffe03f */
[----:B------:R1:W-:Y:S02]  /*6ad0*/  UBLKRED.G.S.ADD.F32.RN [UR10], [UR4], UR12, desc[UR16] ;  /* 0x0000100a040073bb */ /* 0x0003e400080a140c */
[----:B-1----:R0:W-:Y:S02]  /*6ae0*/  UTMACMDFLUSH ;  /* 0x00000000000079b7 */ /* 0x0021e40000000000 */
.L_x_1064:
[----:B------:R-:W-:Y:S05]  /*6af0*/  BSYNC B1 ;  /* 0x0000000000017941 */ /* 0x000fea0003800000 */
.L_x_1063:
        /* <DEDUP_REMOVED lines=9> */
[----:B------:R-:W-:Y:S02]  /*6b90*/  UMOV UR17, 0x14f00000 ;  /* 0x14f0000000117882 */ /* 0x000fe40000000000 */
[----:B------:R-:W-:Y:S02]  /*6ba0*/  ULEA.HI.X.SX32 UR4, UR4, UR9, 0x1, UP0 ;  /* 0x0000000904047291 */ /* 0x000fe400080f0e3f */
[----:B------:R-:W-:-:S04]  /*6bb0*/  ULEA UR10, UP0, UR15, UR10, 0x2 ;  /* 0x0000000a0f0a7291 */ /* 0x000fc8000f80103f */
[----:B------:R-:W-:-:S03]  /*6bc0*/  ULEA.HI.X UR11, UR15, UR11, UR4, 0x2, UP0 ;  /* 0x0000000b0f0b7291 */ /* 0x000fc600080f1404 */
[----:B------:R-:W-:Y:S01]  /*6bd0*/  UMOV UR4, 0x300 ;  /* 0x0000030000047882 */ /* 0x000fe20000000000 */
[----:B-1----:R-:W-:-:S04]  /*6be0*/  ULEA UR12, UR13, UR12, 0x18 ;  /* 0x0000000c0d0c7291 */ /* 0x002fc8000f8ec03f */
[----:B------:R-:W-:-:S09]  /*6bf0*/  UIADD3 UR12, UR12, 0xf000, URZ ;  /* 0x0000f0000c0c7890 */ /* 0x000fd2000fffe03f */
[----:B------:R1:W-:Y:S01]  /*6c00*/  UBLKRED.G.S.ADD.F32.RN [UR10], [UR12], UR4, desc[UR16] ;  /* 0x0000100a0c0073bb */ /* 0x0003e200080a1404 */
[----:B------:R0:W-:Y:S01]  /*6c10*/  UTMACMDFLUSH ;  /* 0x00000000000079b7 */ /* 0x0001e20000000000 */
[----:B-1----:R-:W-:-:S04]  /*6c20*/  DEPBAR.LE SB0, 0x1 ;  /* 0x000080400000791a */ /* 0x002fc80000000000 */
.L_x_1066:
[----:B------:R-:W-:Y:S05]  /*6c30*/  BSYNC B1 ;  /* 0x0000000000017941 */ /* 0x000fea0003800000 */
.L_x_1065:
[----:B------:R-:W-:Y:S06]  /*6c40*/  BAR.ARV 0xa, 0xa0 ;  /* 0x0282800000007b1d */ /* 0x000fec0000002000 */
[----:B------:R-:W-:Y:S04]  /*6c50*/  BSSY B1, `(.L_x_1067) ;  /* 0x0000003000017945 */ /* 0x000fe80003800000 */
[----:B------:R-:W-:Y:S05]  /*6c60*/  @!P0 BRA `(.L_x_1068) ;  /* 0x0000000000048947 */ /* 0x000fea0003800000 */
[----:B------:R-:W-:-:S04]  /*6c70*/  DEPBAR.LE SB0, 0x0 ;  /* 0x000080000000791a */ /* 0x000fc80000000000 */
.L_x_1068:
[----:B------:R-:W-:Y:S05]  /*6c80*/  BSYNC B1 ;  /* 0x0000000000017941 */ /* 0x000fea0003800000 */
.L_x_1067:
[----:B------:R-:W-:Y:S06]  /*6c90*/  BAR.ARV 0xb, 0xa0 ;  /* 0x02c2800000007b1d */ /* 0x000fec0000002000 */
[----:B------:R-:W-:Y:S01]  /*6ca0*/  UIADD3 UR12, UR5, 0x1, URZ ;  /* 0x00000001050c7890 */ /* 0x000fe2000fffe03f */
[----:B------:R-:W-:Y:S11]  /*6cb0*/  BRA `(.L_x_1069) ;  /* 0x0000000000047947 */ /* 0x000ff60003800000 */
.L_x_1062:
[----:B------:R-:W-:-:S05]  /*6cc0*/  UMOV UR12, UR5 ;  /* 0x00000005000c7c82 */ /* 0x000fca0008000000 */
.L_x_1069:
[----:B------:R-:W-:-:S04]  /*6cd0*/  UIADD3 UR4, UR5, 0x1, URZ ;  /* 0x0000000105047890 */ /* 0x000fc8000fffe03f */
[----:B------:R-:W-:-:S06]  /*6ce0*/  UISETP.NE.AND UP0, UPT, UR8, UR4, UPT ;  /* 0x000000040800728c */ /* 0x000fcc000bf05270 */
[----:B------:R-:W-:-:S13]  /*6cf0*/  PLOP3.LUT P1, PT, PT, PT, UP0, 0x80, 0x0 ;  /* 0x000000000000781c */ /* 0x000fda0003f2f008 */
[----:B------:R-:W-:Y:S05]  /*6d00*/  @!P1 BRA `(.L_x_1060) ;  /* 0x0000002c000c9947 */ /* 0x000fea0003800000 */
[----:B------:R-:W-:Y:S01]  /*6d10*/  ULDC.64 UR18, c[0x0][0x2c0] ;  /* 0x0000b00000127ab9 */ /* 0x000fe20000000a00 */
[----:B------:R-:W-:Y:S02]  /*6d20*/  UIMAD UR13, UR12, 0x1800, URZ ;  /* 0x000018000c0d78a4 */ /* 0x000fe4000f8e023f */
[----:B------:R-:W-:Y:S01]  /*6d30*/  ULEA UR18, UP0, UR6, UR18, 0x2 ;  /* 0x0000001206127291 */ /* 0x000fe2000f80103f */
[----:B------:R-:W-:Y:S01]  /*6d40*/  UMOV UR4, URZ ;  /* 0x0000003f00047c82 */ /* 0x000fe20008000000 */
[----:B------:R-:W-:Y:S02]  /*6d50*/  ULDC.64 UR24, c[0x0][0x2c0] ;  /* 0x0000b00000187ab9 */ /* 0x000fe40000000a00 */
[----:B------:R-:W-:Y:S02]  /*6d60*/  ULEA.HI.X UR19, UR6, UR19, UR9, 0x2, UP0 ;  /* 0x0000001306137291 */ /* 0x000fe400080f1409 */
[----:B------:R-:W-:Y:S02]  /*6d70*/  UIADD3 UR14, UP0, UR18, 0x3000, URZ ;  /* 0x00003000120e7890 */ /* 0x000fe4000ff1e03f */
[----:B------:R-:W-:-:S02]  /*6d80*/  UIADD3 UR16, UP1, UR18, 0x6000, URZ ;  /* 0x0000600012107890 */ /* 0x000fc4000ff3e03f */
[----:B------:R-:W-:Y:S02]  /*6d90*/  UIADD3 UR18, UP2, UR18, 0x9000, URZ ;  /* 0x0000900012127890 */ /* 0x000fe4000ff5e03f */
[----:B------:R-:W-:Y:S02]  /*6da0*/  UIADD3.X UR15, URZ, UR19, URZ, UP0, !UPT ;  /* 0x000000133f0f7290 */ /* 0x000fe400087fe43f */
[----:B------:R-:W-:Y:S02]  /*6db0*/  UIADD3.X UR17, URZ, UR19, URZ, UP1, !UPT ;  /* 0x000000133f117290 */ /* 0x000fe40008ffe43f */
[----:B------:R-:W-:Y:S01]  /*6dc0*/  UIADD3.X UR19, URZ, UR19, URZ, UP2, !UPT ;  /* 0x000000133f137290 */ /* 0x000fe200097fe43f */
[----:B------:R-:W-:-:S11]  /*6dd0*/  UMOV UR20, UR13 ;  /* 0x0000000d00147c82 */ /* 0x000fd60008000000 */
.L_x_1082:
[----:B------:R-:W-:Y:S01]  /*6de0*/  UIADD3 UR10, UR13, UR4, URZ ;  /* 0x000000040d0a7290 */ /* 0x000fe2000fffe03f */
[----:B------:R-:W-:Y:S03]  /*6df0*/  BAR.SYNC.DEFER_BLOCKING 0xd, 0xa0 ;  /* 0x0342800000007b1d */ /* 0x000fe60000010000 */
[----:B------:R-:W-:Y:S02]  /*6e00*/  UIMAD.WIDE UR26, UR10, 0x4, UR14 ;  /* 0x000000040a1a78a5 */ /* 0x000fe4000f8e020e */
[----:B------:R-:W-:Y:S01]  /*6e10*/  UIMAD.WIDE UR28, UR10, 0x4, UR16 ;  /* 0x000000040a1c78a5 */ /* 0x000fe2000f8e0210 */
[----:B------:R-:W-:Y:S01]  /*6e20*/  BSSY B1, `(.L_x_1070) ;  /* 0x0000010000017945 */ /* 0x000fe20003800000 */
[----:B------:R-:W-:-:S03]  /*6e30*/  UIMAD.WIDE UR10, UR10, 0x4, UR18 ;  /* 0x000000040a0a78a5 */ /* 0x000fc6000f8e0212 */
[----:B------:R-:W-:Y:S09]  /*6e40*/  @!P0 BRA `(.L_x_1071) ;  /* 0x0000000000348947 */ /* 0x000ff20003800000 */
[----:B------:R-:W1:Y:S01]  /*6e50*/  S2UR UR22, SR_CgaCtaId ;  /* 0x00000000001679c3 */ /* 0x000e620000008800 */
[----:B------:R-:W-:Y:S01]  /*6e60*/  UIADD3 UR23, UP0, UR20, UR6, URZ ;  /* 0x0000000614177290 */ /* 0x000fe2000ff1e03f */
[----:B------:R-:W-:Y:S01]  /*6e70*/  UMOV UR21, 0x400 ;  /* 0x0000040000157882 */ /* 0x000fe20000000000 */
[----:B------:R-:W-:Y:S02]  /*6e80*/  UMOV UR32, 0x0 ;  /* 0x0000000000207882 */ /* 0x000fe40000000000 */
[----:B------:R-:W-:Y:S01]  /*6e90*/  ULEA.HI.X.SX32 UR30, UR20, UR9, 0x1, UP0 ;  /* 0x00000009141e7291 */ /* 0x000fe200080f0e3f */
[----:B------:R-:W-:Y:S01]  /*6ea0*/  UMOV UR33, 0x14f00000 ;  /* 0x14f0000000217882 */ /* 0x000fe20000000000 */
[----:B-1----:R-:W-:Y:S02]  /*6eb0*/  ULEA UR21, UR22, UR21, 0x18 ;  /* 0x0000001516157291 */ /* 0x002fe4000f8ec03f */
[----:B------:R-:W-:Y:S02]  /*6ec0*/  ULEA UR22, UP0, UR23, UR24, 0x2 ;  /* 0x0000001817167291 */ /* 0x000fe4000f80103f */
[----:B------:R-:W-:-:S02]  /*6ed0*/  UIADD3 UR21, UR21, 0xc000, URZ ;  /* 0x0000c00015157890 */ /* 0x000fc4000fffe03f */
[----:B------:R-:W-:-:S03]  /*6ee0*/  ULEA.HI.X UR23, UR23, UR25, UR30, 0x2, UP0 ;  /* 0x0000001917177291 */ /* 0x000fc600080f141e */
[----:B------:R-:W-:-:S06]  /*6ef0*/  UMOV UR30, 0x300 ;  /* 0x00000300001e7882 */ /* 0x000fcc0000000000 */
[----:B------:R1:W-:Y:S02]  /*6f00*/  UBLKRED.G.S.ADD.F32.RN [UR22], [UR21], UR30, desc[UR32] ;  /* 0x00002016150073bb */ /* 0x0003e400080a141e */
[----:B-1----:R0:W-:Y:S02]  /*6f10*/  UTMACMDFLUSH ;  /* 0x00000000000079b7 */ /* 0x0021e40000000000 */
.L_x_1071:
[----:B------:R-:W-:Y:S05]  /*6f20*/  BSYNC B1 ;  /* 0x0000000000017941 */ /* 0x000fea0003800000 */
.L_x_1070:
        /* <DEDUP_REMOVED lines=13> */
.L_x_1073:
[----:B------:R-:W-:Y:S05]  /*7000*/  BSYNC B1 ;  /* 0x0000000000017941 */ /* 0x000fea0003800000 */
.L_x_1072:
[----:B------:R-:W-:Y:S06]  /*7010*/  BAR.ARV 0xa, 0xa0 ;  /* 0x0282800000007b1d */ /* 0x000fec0000002000 */
[----:B------:R-:W-:Y:S04]  /*7020*/  BSSY B1, `(.L_x_1074) ;  /* 0x0000003000017945 */ /* 0x000fe80003800000 */
[----:B------:R-:W-:Y:S05]  /*7030*/  @!P0 BRA `(.L_x_1075) ;  /* 0x0000000000048947 */ /* 0x000fea0003800000 */
[----:B------:R-:W-:-:S04]  /*7040*/  DEPBAR.LE SB0, 0x0 ;  /* 0x000080000000791a */ /* 0x000fc80000000000 */
.L_x_1075:
[----:B------:R-:W-:Y:S05]  /*7050*/  BSYNC B1 ;  /* 0x0000000000017941 */ /* 0x000fea0003800000 */
.L_x_1074:
        /* <DEDUP_REMOVED lines=13> */
.L_x_1077:
[----:B------:R-:W-:Y:S05]  /*7130*/  BSYNC B1 ;  /* 0x0000000000017941 */ /* 0x000fea0003800000 */
.L_x_1076:
        /* <DEDUP_REMOVED lines=13> */
.L_x_1079:
[----:B------:R-:W-:Y:S05]  /*7210*/  BSYNC B1 ;  /* 0x0000000000017941 */ /* 0x000fea0003800000 */
.L_x_1078:
[----:B------:R-:W-:Y:S01]  /*7220*/  UIADD3 UR12, UR12, 0x2, URZ ;  /* 0x000000020c0c7890 */ /* 0x000fe2000fffe03f */
[----:B------:R-:W-:Y:S06]  /*7230*/  BAR.ARV 0xa, 0xa0 ;  /* 0x0282800000007b1d */ /* 0x000fec0000002000 */
[----:B------:R-:W-:Y:S01]  /*7240*/  UISETP.GE.AND UP0, UPT, UR12, UR8, UPT ;  /* 0x000000080c00728c */ /* 0x000fe2000bf06270 */
[----:B------:R-:W-:Y:S04]  /*7250*/  BSSY B1, `(.L_x_1080) ;  /* 0x0000003000017945 */ /* 0x000fe80003800000 */
[----:B------:R-:W-:Y:S06]  /*7260*/  @!P0 BRA `(.L_x_1081) ;  /* 0x0000000000048947 */ /* 0x000fec0003800000 */
[----:B------:R-:W-:-:S04]  /*7270*/  DEPBAR.LE SB0, 0x0 ;  /* 0x000080000000791a */ /* 0x000fc80000000000 */
.L_x_1081:
[----:B------:R-:W-:Y:S05]  /*7280*/  BSYNC B1 ;  /* 0x0000000000017941 */ /* 0x000fea0003800000 */
.L_x_1080:
[----:B------:R-:W-:Y:S06]  /*7290*/  BAR.ARV 0xb, 0xa0 ;  /* 0x02c2800000007b1d */ /* 0x000fec0000002000 */
[----:B------:R-:W-:Y:S01]  /*72a0*/  PLOP3.LUT P1, PT, PT, PT, UP0, 0x80, 0x0 ;  /* 0x000000000000781c */ /* 0x000fe20003f2f008 */
[----:B------:R-:W-:Y:S02]  /*72b0*/  UIADD3 UR20, UR20, 0x3000, URZ ;  /* 0x0000300014147890 */ /* 0x000fe4000fffe03f */
[----:B------:R-:W-:-:S10]  /*72c0*/  UIADD3 UR4, UR4, 0x3000, URZ ;  /* 0x0000300004047890 */ /* 0x000fd4000fffe03f */
[----:B------:R-:W-:Y:S05]  /*72d0*/  @!P1 BRA `(.L_x_1082) ;  /* 0xfffffff800c09947 */ /* 0x000fea000383ffff */
[----:B------:R-:W-:Y:S05]  /*72e0*/  BRA `(.L_x_1060) ;  /* 0x0000002400947947 */ /* 0x000fea0003800000 */
.L_x_1059:
[----:B------:R-:W1:Y:S01]  /*72f0*/  S2UR UR21, SR_CTAID.Z ;  /* 0x00000000001579c3 */ /* 0x000e620000002700 */
[----:B------:R-:W-:Y:S01]  /*7300*/  IMAD.MOV.U32 R11, RZ, RZ, 0x1 ;  /* 0x00000001ff0b7424 */ /* 0x000fe200078e00ff */
[----:B-1----:R-:W-:-:S13]  /*7310*/  ISETP.LE.AND P0, PT, RZ, UR21, PT ;  /* 0x00000015ff007c0c */ /* 0x002fda000bf03270 */
[----:B------:R-:W-:Y:S05]  /*7320*/  @!P0 BRA `(.L_x_1083) ;  /* 0x0000002000f08947 */ /* 0x000fea0003800000 */
[----:B------:R-:W1:Y:S01]  /*7330*/  S2UR UR9, SR_CTAID.X ;  /* 0x00000000000979c3 */ /* 0x000e620000002500 */
[----:B------:R-:W-:Y:S01]  /*7340*/  ULDC UR8, c[0x0][0x280] ;  /* 0x0000a00000087ab9 */ /* 0x000fe20000000800 */
[----:B------:R-:W-:Y:S01]  /*7350*/  ULDC UR4, c[0x0][0x290] ;  /* 0x0000a40000047ab9 */ /* 0x000fe20000000800 */
[----:B------:R-:W-:-:S05]  /*7360*/  ULDC UR5, c[0x0][0x74c] ;  /* 0x0001d30000057ab9 */ /* 0x000fca0000000800 */
[----:B------:R-:W2:Y:S01]  /*7370*/  S2UR UR20, SR_CTAID.Y ;  /* 0x00000000001479c3 */ /* 0x000ea20000002600 */
[----:B-1----:R-:W-:Y:S02]  /*7380*/  USHF.L.U32 UR11, UR9, 0x7, URZ ;  /* 0x00000007090b7899 */ /* 0x002fe4000800063f */
[----:B------:R-:W-:Y:S02]  /*7390*/  ISETP.LE.AND P0, PT, RZ, UR9, PT ;  /* 0x00000009ff007c0c */ /* 0x000fe4000bf03270 */
[----:B------:R-:W-:-:S04]  /*73a0*/  UIADD3 UR4, -UR4, UR11, UR8 ;  /* 0x0000000b04047290 */ /* 0x000fc8000fffe108 */
[----:B------:R-:W-:-:S04]  /*73b0*/  UIADD3 UR4, UR4, -UR5, URZ ;  /* 0x8000000504047290 */ /* 0x000fc8000fffe03f */
[----:B------:R-:W-:-:S04]  /*73c0*/  USHF.R.S32.HI UR5, URZ, 0x1f, UR4 ;  /* 0x0000001f3f057899 */ /* 0x000fc80008011404 */
[----:B------:R-:W-:Y:S02]  /*73d0*/  ULEA.HI UR5, UR5, UR4, URZ, 0x6 ;  /* 0x0000000405057291 */ /* 0x000fe4000f8f303f */
[----:B------:R-:W-:Y:S02]  /*73e0*/  UIADD3 UR4, UR8, 0x3f, URZ ;  /* 0x0000003f08047890 */ /* 0x000fe4000fffe03f */
[----:B------:R-:W-:Y:S02]  /*73f0*/  USHF.R.S32.HI UR5, URZ, 0x6, UR5 ;  /* 0x000000063f057899 */ /* 0x000fe40008011405 */
[----:B------:R-:W-:Y:S02]  /*7400*/  USHF.R.S32.HI UR6, URZ, 0x1f, UR4 ;  /* 0x0000001f3f067899 */ /* 0x000fe40008011404 */
[----:B------:R-:W-:Y:S02]  /*7410*/  UISETP.LT.AND UP0, UPT, URZ, UR5, UPT ;  /* 0x000000053f00728c */ /* 0x000fe4000bf01270 */
[----:B------:R-:W-:-:S02]  /*7420*/  ULEA.HI UR6, UR6, UR4, URZ, 0x6 ;  /* 0x0000000406067291 */ /* 0x000fc4000f8f303f */
[----:B------:R-:W-:Y:S02]  /*7430*/  USEL UR7, URZ, UR5, !UP0 ;  /* 0x000000053f077287 */ /* 0x000fe4000c000000 */
[----:B------:R-:W-:Y:S01]  /*7440*/  USHF.R.S32.HI UR6, URZ, 0x6, UR6 ;  /* 0x000000063f067899 */ /* 0x000fe20008011406 */
[----:B--2---:R-:W-:Y:S11]  /*7450*/  @!P0 BRA `(.L_x_1084) ;  /* 0x0000000000288947 */ /* 0x004ff60003800000 */
[----:B------:R-:W-:Y:S01]  /*7460*/  ULEA UR8, UR9, UR8, 0x7 ;  /* 0x0000000809087291 */ /* 0x000fe2000f8e383f */
[----:B------:R-:W-:Y:S01]  /*7470*/  ULDC UR4, c[0x0][0x290] ;  /* 0x0000a40000047ab9 */ /* 0x000fe20000000800 */
[----:B------:R-:W-:Y:S02]  /*7480*/  ULDC UR5, c[0x0][0x748] ;  /* 0x0001d20000057ab9 */ /* 0x000fe40000000800 */
[----:B------:R-:W-:-:S04]  /*7490*/  UIADD3 UR4, -UR4, 0xbf, UR8 ;  /* 0x000000bf04047890 */ /* 0x000fc8000fffe108 */
[----:B------:R-:W-:-:S04]  /*74a0*/  UIADD3 UR4, UR4, UR5, URZ ;  /* 0x0000000504047290 */ /* 0x000fc8000fffe03f */
[----:B------:R-:W-:-:S04]  /*74b0*/  USHF.R.S32.HI UR5, URZ, 0x1f, UR4 ;  /* 0x0000001f3f057899 */ /* 0x000fc80008011404 */
[----:B------:R-:W-:-:S04]  /*74c0*/  ULEA.HI UR5, UR5, UR4, URZ, 0x6 ;  /* 0x0000000405057291 */ /* 0x000fc8000f8f303f */
[----:B------:R-:W-:-:S04]  /*74d0*/  USHF.R.S32.HI UR5, URZ, 0x6, UR5 ;  /* 0x000000063f057899 */ /* 0x000fc80008011405 */
[----:B------:R-:W-:-:S04]  /*74e0*/  UISETP.LT.AND UP0, UPT, UR5, UR6, UPT ;  /* 0x000000060500728c */ /* 0x000fc8000bf01270 */
[----:B------:R-:W-:-:S12]  /*74f0*/  USEL UR6, UR5, UR6, UP0 ;  /* 0x0000000605067287 */ /* 0x000fd80008000000 */
.L_x_1084:
[----:B------:R-:W-:-:S06]  /*7500*/  UISETP.GT.AND UP0, UPT, UR6, UR7, UPT ;  /* 0x000000070600728c */ /* 0x000fcc000bf04270 */
[----:B------:R-:W-:-:S13]  /*7510*/  PLOP3.LUT P0, PT, PT, PT, UP0, 0x80, 0x0 ;  /* 0x000000000000781c */ /* 0x000fda0003f0f008 */
[----:B------:R-:W-:Y:S05]  /*7520*/  @!P0 BRA `(.L_x_1083) ;  /* 0x0000002000708947 */ /* 0x000fea0003800000 */
[----:B------:R-:W-:Y:S01]  /*7530*/  USHF.R.S32.HI UR10, URZ, 0x1f, UR20 ;  /* 0x0000001f3f0a7899 */ /* 0x000fe20008011414 */
[----:B------:R-:W-:Y:S01]  /*7540*/  IMAD.U32 R4, RZ, RZ, UR7 ;  /* 0x00000007ff047e24 */ /* 0x000fe2000f8e00ff */
[----:B------:R-:W-:Y:S01]  /*7550*/  ULDC.64 UR8, c[0x0][0x718] ;  /* 0x0001c60000087ab9 */ /* 0x000fe20000000a00 */
[----:B------:R-:W-:Y:S01]  /*7560*/  ULDC.64 UR12, c[0x0][0x730] ;  /* 0x0001cc00000c7ab9 */ /* 0x000fe20000000a00 */
[----:B------:R-:W-:Y:S01]  /*7570*/  UIMAD.WIDE.U32 UR4, UR20, UR8, URZ ;  /* 0x00000008140472a5 */ /* 0x000fe2000f8e003f */
[----:B------:R-:W-:Y:S01]  /*7580*/  BSSY B1, `(.L_x_1083) ;  /* 0x0000216000017945 */ /* 0x000fe20003800000 */
[----:B------:R-:W-:Y:S01]  /*7590*/  UIMAD UR8, UR10, UR8, URZ ;  /* 0x000000080a0872a4 */ /* 0x000fe2000f8e023f */
[----:B------:R-:W-:Y:S01]  /*75a0*/  IMAD.MOV.U32 R0, RZ, RZ, RZ ;  /* 0x000000ffff007224 */ /* 0x000fe200078e00ff */
[----:B------:R-:W-:Y:S02]  /*75b0*/  UIMAD UR10, UR10, UR12, URZ ;  /* 0x0000000c0a0a72a4 */ /* 0x000fe4000f8e023f */
[----:B------:R-:W-:-:S02]  /*75c0*/  UIMAD UR22, UR20, UR9, UR8 ;  /* 0x00000009141672a4 */ /* 0x000fc4000f8e0208 */
[----:B------:R-:W-:Y:S02]  /*75d0*/  UIMAD.WIDE.U32 UR8, UR20, UR12, URZ ;  /* 0x0000000c140872a5 */ /* 0x000fe4000f8e003f */
[----:B------:R-:W-:Y:S02]  /*75e0*/  UIMAD UR12, UR20, UR13, UR10 ;  /* 0x0000000d140c72a4 */ /* 0x000fe4000f8e020a */
[----:B------:R-:W-:Y:S01]  /*75f0*/  USHF.R.S32.HI UR13, URZ, 0x1f, UR21 ;  /* 0x0000001f3f0d7899 */ /* 0x000fe20008011415 */
[----:B------:R-:W-:Y:S01]  /*7600*/  ULDC UR10, c[0x0][0x2e8] ;  /* 0x0000ba00000a7ab9 */ /* 0x000fe20000000800 */
[----:B------:R-:W-:Y:S01]  /*7610*/  ELECT P0, URZ, PT ;  /* 0x00000000003f782f */ /* 0x000fe20003800000 */
[----:B------:R-:W-:Y:S01]  /*7620*/  UISETP.NE.AND UP0, UPT, UR10, 0x1, UPT ;  /* 0x000000010a00788c */ /* 0x000fe2000bf05270 */
[----:B------:R-:W-:Y:S01]  /*7630*/  ULDC.64 UR14, c[0x0][0x720] ;  /* 0x0001c800000e7ab9 */ /* 0x000fe20000000a00 */
[----:B------:R-:W-:Y:S02]  /*7640*/  UIADD3 UR23, UR5, UR22, URZ ;  /* 0x0000001605177290 */ /* 0x000fe4000fffe03f */
[----:B------:R-:W-:-:S02]  /*7650*/  UIMAD UR10, UR13, UR14, URZ ;  /* 0x0000000e0d0a72a4 */ /* 0x000fc4000f8e023f */
[----:B------:R-:W-:Y:S01]  /*7660*/  UIADD3 UR9, UR9, UR12, URZ ;  /* 0x0000000c09097290 */ /* 0x000fe2000fffe03f */
[----:B------:R-:W-:Y:S01]  /*7670*/  ULDC.64 UR18, c[0x0][0x738] ;  /* 0x0001ce0000127ab9 */ /* 0x000fe20000000a00 */
[----:B------:R-:W-:-:S03]  /*7680*/  UMOV UR22, UR4 ;  /* 0x0000000400167c82 */ /* 0x000fc60008000000 */
[----:B------:R-:W-:Y:S01]  /*7690*/  @UP0 ULDC UR16, c[0x0][0x2ec] ;  /* 0x0000bb0000100ab9 */ /* 0x000fe20000000800 */
[----:B------:R-:W-:Y:S02]  /*76a0*/  UIMAD UR13, UR13, UR18, URZ ;  /* 0x000000120d0d72a4 */ /* 0x000fe4000f8e023f */
[----:B------:R-:W-:Y:S02]  /*76b0*/  UIMAD UR5, UR21, UR15, UR10 ;  /* 0x0000000f150572a4 */ /* 0x000fe4000f8e020a */
[----:B------:R-:W-:Y:S02]  /*76c0*/  UIMAD.WIDE.U32 UR22, UR21, UR14, UR22 ;  /* 0x0000000e151672a5 */ /* 0x000fe4000f8e0016 */
[----:B------:R-:W-:Y:S02]  /*76d0*/  UIMAD.WIDE.U32 UR16, UR20, UR16, URZ ;  /* 0x00000010141072a5 */ /* 0x000fe4000f8e003f */
[----:B------:R-:W-:Y:S01]  /*76e0*/  UIMAD.WIDE.U32 UR14, UR21, UR18, UR8 ;  /* 0x00000012150e72a5 */ /* 0x000fe2000f8e0008 */
[----:B------:R-:W-:-:S02]  /*76f0*/  UMOV UR12, UR20 ;  /* 0x00000014000c7c82 */ /* 0x000fc40008000000 */
[----:B------:R-:W-:Y:S01]  /*7700*/  @UP0 ULDC UR8, c[0x0][0x2f0] ;  /* 0x0000bc0000080ab9 */ /* 0x000fe20000000800 */
[----:B------:R-:W-:Y:S02]  /*7710*/  UIMAD UR4, UR21, UR19, UR13 ;  /* 0x00000013150472a4 */ /* 0x000fe4000f8e020d */
[----:B------:R-:W-:Y:S01]  /*7720*/  @UP0 USHF.R.U32.HI UR12, URZ, UR8, UR17 ;  /* 0x000000083f0c0299 */ /* 0x000fe20008011611 */
[----:B------:R-:W-:Y:S11]  /*7730*/  @!P0 BRA `(.L_x_1085) ;  /* 0x0000001c00e88947 */ /* 0x000ff60003800000 */
[----:B------:R-:W1:Y:S01]  /*7740*/  S2R R3, SR_CgaCtaId ;  /* 0x0000000000037919 */ /* 0x000e620000008800 */
[----:B------:R-:W-:-:S04]  /*7750*/  MOV R16, 0x400 ;  /* 0x0000040000107802 */ /* 0x000fc80000000f00 */
[----:B-1----:R-:W-:Y:S01]  /*7760*/  LEA R16, R3, R16, 0x18 ;  /* 0x0000001003107211 */ /* 0x002fe200078ec0ff */
[----:B------:R-:W-:-:S05]  /*7770*/  IMAD.MOV.U32 R3, RZ, RZ, 0x1 ;  /* 0x00000001ff037424 */ /* 0x000fca00078e00ff */
[----:B------:R-:W-:-:S04]  /*7780*/  SHF.L.U32 R3, R3, 0x1f, RZ ;  /* 0x0000001f03037819 */ /* 0x000fc800000006ff */
[----:B------:R-:W1:Y:S02]  /*7790*/  SYNCS.PHASECHK.TRANS64.TRYWAIT P0, [R16+URZ+0x26820], R3 ;  /* 0x02682003100075a7 */ /* 0x000e64000800017f */
[----:B-1----:R-:W-:Y:S05]  /*77a0*/  @!P0 BRA `(.L_x_1086) ;  /* 0x0000002000d08947 */ /* 0x002fea0003800000 */
.L_x_1114:
[----:B------:R-:W2:Y:S01]  /*77b0*/  S2R R0, SR_TID.X ;  /* 0x0000000000007919 */ /* 0x000ea20000002100 */
[----:B------:R-:W-:Y:S02]  /*77c0*/  IMAD.U32 R15, RZ, RZ, UR23 ;  /* 0x00000017ff0f7e24 */ /* 0x000fe4000f8e00ff */
[----:B------:R-:W-:Y:S02]  /*77d0*/  IMAD.U32 R14, RZ, RZ, UR15 ;  /* 0x0000000fff0e7e24 */ /* 0x000fe4000f8e00ff */
[----:B------:R-:W-:Y:S02]  /*77e0*/  VIADD R15, R15, UR5 ;  /* 0x000000050f0f7c36 */ /* 0x000fe40008000000 */
        /* <DEDUP_REMOVED lines=11> */
.L_x_1087:
[----:B------:R-:W-:Y:S01]  /*78a0*/  R2UR UR19, R4 ;  /* 0x00000000041372ca */ /* 0x000fe200000e0000 */
[----:B------:R-:W2:Y:S01]  /*78b0*/  LDC.64 R6, c[0x0][0x198] ;  /* 0x00006600ff067b82 */ /* 0x000ea20000000a00 */
[----:B------:R-:W-:Y:S01]  /*78c0*/  R2UR UR7, R15 ;  /* 0x000000000f0772ca */ /* 0x000fe200000e0000 */
[----:B------:R-:W-:Y:S01]  /*78d0*/  ULDC.64 UR16, c[0x0][0x700] ;  /* 0x0001c00000107ab9 */ /* 0x000fe20000000a00 */
[----:B------:R-:W-:Y:S01]  /*78e0*/  UMOV UR50, 0x0 ;  /* 0x0000000000327882 */ /* 0x000fe20000000000 */
[----:B------:R-:W-:Y:S01]  /*78f0*/  IMAD.U32 R10, RZ, RZ, UR16 ;  /* 0x00000010ff0a7e24 */ /* 0x000fe2000f8e00ff */
[----:B------:R-:W-:Y:S01]  /*7900*/  UMOV UR51, 0x14f00000 ;  /* 0x14f0000000337882 */ /* 0x000fe20000000000 */
[----:B------:R-:W-:Y:S01]  /*7910*/  IMAD.U32 R9, RZ, RZ, UR17 ;  /* 0x00000011ff097e24 */ /* 0x000fe2000f8e00ff */
[----:B------:R-:W-:Y:S01]  /*7920*/  UMOV UR18, URZ ;  /* 0x0000003f00127c82 */ /* 0x000fe20008000000 */
[----:B------:R-:W-:Y:S01]  /*7930*/  UMOV UR42, 0x20 ;  /* 0x00000020002a7882 */ /* 0x000fe20000000000 */
[----:B------:R-:W-:Y:S01]  /*7940*/  UMOV UR44, UR20 ;  /* 0x00000014002c7c82 */ /* 0x000fe20008000000 */
[----:B------:R-:W-:Y:S01]  /*7950*/  UMOV UR45, UR21 ;  /* 0x00000015002d7c82 */ /* 0x000fe20008000000 */
[----:B------:R-:W-:Y:S01]  /*7960*/  UMOV UR26, 0x40 ;  /* 0x00000040001a7882 */ /* 0x000fe20000000000 */
[----:B------:R-:W-:Y:S01]  /*7970*/  USHF.L.U32 UR19, UR19, 0x6, URZ ;  /* 0x0000000613137899 */ /* 0x000fe2000800063f */
[----:B------:R-:W-:Y:S01]  /*7980*/  IMAD.MOV.U32 R5, RZ, RZ, 0xc000 ;  /* 0x0000c000ff057424 */ /* 0x000fe200078e00ff */
[----:B------:R-:W-:Y:S01]  /*7990*/  UMOV UR28, UR20 ;  /* 0x00000014001c7c82 */ /* 0x000fe20008000000 */
[----:B------:R-:W-:Y:S01]  /*79a0*/  UMOV UR29, UR21 ;  /* 0x00000015001d7c82 */ /* 0x000fe20008000000 */
[----:B------:R-:W-:Y:S01]  /*79b0*/  UIADD3 UR8, UP0, UR19, UR22, URZ ;  /* 0x0000001613087290 */ /* 0x000fe2000ff1e03f */
[----:B------:R-:W-:Y:S01]  /*79c0*/  IMAD.MOV.U32 R19, RZ, RZ, RZ ;  /* 0x000000ffff137224 */ /* 0x000fe200078e00ff */
[----:B------:R-:W-:Y:S01]  /*79d0*/  UMOV UR54, 0x0 ;  /* 0x0000000000367882 */ /* 0x000fe20000000000 */
[----:B------:R-:W-:Y:S01]  /*79e0*/  UMOV UR43, UR19 ;  /* 0x00000013002b7c82 */ /* 0x000fe20008000000 */
[----:B------:R-:W-:-:S02]  /*79f0*/  ULEA.HI.X.SX32 UR7, UR19, UR7, 0x1, UP0 ;  /* 0x0000000713077291 */ /* 0x000fc400080f0e3f */
[----:B-1----:R-:W-:Y:S01]  /*7a00*/  IMAD.U32 R3, RZ, RZ, UR8 ;  /* 0x00000008ff037e24 */ /* 0x002fe2000f8e00ff */
[----:B------:R-:W-:Y:S01]  /*7a10*/  UMOV UR27, UR19 ;  /* 0x00000013001b7c82 */ /* 0x000fe20008000000 */
[----:B------:R-:W-:Y:S01]  /*7a20*/  IMAD.U32 R2, RZ, RZ, UR8 ;  /* 0x00000008ff027e24 */ /* 0x000fe2000f8e00ff */
[----:B------:R-:W-:Y:S01]  /*7a30*/  R2UR UR8, R16 ;  /* 0x00000000100872ca */ /* 0x000fe200000e0000 */
[----:B--2---:R-:W-:Y:S01]  /*7a40*/  IMAD.MOV.U32 R8, RZ, RZ, R6 ;  /* 0x000000ffff087224 */ /* 0x004fe200078e0006 */
[----:B------:R-:W-:Y:S01]  /*7a50*/  LEA R0, P1, R3, R10, 0x2 ;  /* 0x0000000a03007211 */ /* 0x000fe200078210ff */
[----:B------:R-:W-:Y:S01]  /*7a60*/  IMAD.U32 R3, RZ, RZ, UR7 ;  /* 0x00000007ff037e24 */ /* 0x000fe2000f8e00ff */
[----:B------:R-:W-:Y:S01]  /*7a70*/  UMOV UR7, 0x10 ;  /* 0x0000001000077882 */ /* 0x000fe20000000000 */
[----:B------:R-:W-:Y:S01]  /*7a80*/  UMOV UR55, 0x10000000 ;  /* 0x1000000000377882 */ /* 0x000fe20000000000 */
[----:B------:R-:W-:Y:S01]  /*7a90*/  R2UR UR32, R0 ;  /* 0x00000000002072ca */ /* 0x000fe200000e0000 */
[----:B------:R-:W-:Y:S01]  /*7aa0*/  UMOV UR13, UR21 ;  /* 0x00000015000d7c82 */ /* 0x000fe20008000000 */
[----:B------:R-:W-:Y:S01]  /*7ab0*/  LEA.HI.X R2, R2, R9, R3, 0x2, P1 ;  /* 0x0000000902027211 */ /* 0x000fe200008f1403 */
[----:B------:R-:W-:Y:S01]  /*7ac0*/  UMOV UR10, UR18 ;  /* 0x00000012000a7c82 */ /* 0x000fe20008000000 */
[----:B------:R-:W-:Y:S01]  /*7ad0*/  IADD3 R0, P1, R8, 0x2f0, RZ ;  /* 0x000002f008007810 */ /* 0x000fe20007f3e0ff */
[----:B------:R-:W-:Y:S01]  /*7ae0*/  UMOV UR34, 0x10 ;  /* 0x0000001000227882 */ /* 0x000fe20000000000 */
[----:B------:R-:W-:Y:S01]  /*7af0*/  R2UR UR33, R2 ;  /* 0x00000000022172ca */ /* 0x000fe200000e0000 */
[----:B------:R-:W-:Y:S01]  /*7b00*/  UIADD3 UR17, UR8, 0x26810, URZ ;  /* 0x0002681008117890 */ /* 0x000fe2000fffe03f */
[----:B------:R-:W-:Y:S01]  /*7b10*/  R2UR UR46, R0 ;  /* 0x00000000002e72ca */ /* 0x000fe200000e0000 */
[----:B------:R-:W-:Y:S01]  /*7b20*/  UIADD3 UR16, UR8, 0x12000, URZ ;  /* 0x0001200008107890 */ /* 0x000fe2000fffe03f */
[----:B------:R-:W-:Y:S01]  /*7b30*/  IADD3 R0, P2, R8, 0x3f0, RZ ;  /* 0x000003f008007810 */ /* 0x000fe20007f5e0ff */
[----:B------:R-:W-:-:S02]  /*7b40*/  UIADD3 UR40, UR8, 0x13000, URZ ;  /* 0x0001300008287890 */ /* 0x000fc4000fffe03f */
[----:B------:R-:W-:Y:S01]  /*7b50*/  UIADD3 UR24, UR8, 0x14000, URZ ;  /* 0x0001400008187890 */ /* 0x000fe2000fffe03f */
[----:B------:R-:W-:Y:S01]  /*7b60*/  R2UR UR30, R0 ;  /* 0x00000000001e72ca */ /* 0x000fe200000e0000 */
[--C-:B------:R-:W-:Y:S01]  /*7b70*/  IMAD.X R0, RZ, RZ, R7.reuse, P1 ;  /* 0x000000ffff007224 */ /* 0x100fe200008e0607 */
[----:B------:R-:W-:Y:S01]  /*7b80*/  IADD3 R2, P1, R8, 0xf0, RZ ;  /* 0x000000f008027810 */ /* 0x000fe20007f3e0ff */
[----:B------:R-:W-:Y:S01]  /*7b90*/  UIADD3 UR56, UR8, 0x1e000, URZ ;  /* 0x0001e00008387890 */ /* 0x000fe2000fffe03f */
[----:B------:R-:W-:Y:S02]  /*7ba0*/  UMOV UR41, UR17 ;  /* 0x0000001100297c82 */ /* 0x000fe40008000000 */
[----:B------:R-:W-:Y:S01]  /*7bb0*/  R2UR UR48, R2 ;  /* 0x00000000023072ca */ /* 0x000fe200000e0000 */
[--C-:B------:R-:W-:Y:S01]  /*7bc0*/  IMAD.X R3, RZ, RZ, R7.reuse, P1 ;  /* 0x000000ffff037224 */ /* 0x100fe200008e0607 */
[----:B------:R-:W-:Y:S01]  /*7bd0*/  R2UR UR47, R0 ;  /* 0x00000000002f72ca */ /* 0x000fe200000e0000 */
[----:B------:R-:W-:Y:S01]  /*7be0*/  IMAD.X R0, RZ, RZ, R7, P2 ;  /* 0x000000ffff007224 */ /* 0x000fe200010e0607 */
[----:B------:R-:W-:Y:S01]  /*7bf0*/  UMOV UR25, UR17 ;  /* 0x0000001100197c82 */ /* 0x000fe20008000000 */
[----:B------:R-:W-:Y:S01]  /*7c00*/  UMOV UR57, UR17 ;  /* 0x0000001100397c82 */ /* 0x000fe20008000000 */
[----:B------:R-:W-:Y:S01]  /*7c10*/  R2UR UR49, R3 ;  /* 0x00000000033172ca */ /* 0x000fe200000e0000 */
[----:B------:R-:W-:Y:S01]  /*7c20*/  UIADD3 UR9, UR8, 0x26800, URZ ;  /* 0x0002680008097890 */ /* 0x000fe2000fffe03f */
[----:B------:R-:W-:Y:S01]  /*7c30*/  R2UR UR31, R0 ;  /* 0x00000000001f72ca */ /* 0x000fe200000e0000 */
[----:B------:R-:W-:Y:S01]  /*7c40*/  IMAD.U32 R0, RZ, RZ, UR6 ;  /* 0x00000006ff007e24 */ /* 0x000fe2000f8e00ff */
[----:B------:R-:W-:Y:S01]  /*7c50*/  UMOV UR35, UR11 ;  /* 0x0000000b00237c82 */ /* 0x000fe20008000000 */
[----:B------:R-:W-:Y:S01]  /*7c60*/  UMOV UR36, UR12 ;  /* 0x0000000c00247c82 */ /* 0x000fe20008000000 */
[----:B------:R-:W-:Y:S01]  /*7c70*/  UMOV UR37, UR21 ;  /* 0x0000001500257c82 */ /* 0x000fe20008000000 */
[----:B------:R-:W-:Y:S01]  /*7c80*/  VIADD R6, R0, 0xffffffff ;  /* 0xffffffff00067836 */ /* 0x000fe20000000000 */
[----:B------:R-:W-:Y:S01]  /*7c90*/  UMOV UR52, UR12 ;  /* 0x0000000c00347c82 */ /* 0x000fe20008000000 */
[----:B------:R-:W-:Y:S01]  /*7ca0*/  UMOV UR53, UR21 ;  /* 0x0000001500357c82 */ /* 0x000fe20008000000 */
[----:B------:R-:W-:Y:S01]  /*7cb0*/  UMOV UR58, 0x50 ;  /* 0x00000050003a7882 */ /* 0x000fe20000000000 */
[----:B------:R-:W-:Y:S01]  /*7cc0*/  UMOV UR59, UR11 ;  /* 0x0000000b003b7c82 */ /* 0x000fe20008000000 */
[----:B------:R1:W-:Y:S01]  /*7cd0*/  STL [R1], R6 ;  /* 0x0000000601007387 */ /* 0x0003e20000100800 */
[----:B------:R-:W-:Y:S01]  /*7ce0*/  ISETP.GE.AND P1, PT, R4, R6, PT ;  /* 0x000000060400720c */ /* 0x000fe20003f26270 */
[----:B------:R-:W-:Y:S01]  /*7cf0*/  UMOV UR60, UR12 ;  /* 0x0000000c003c7c82 */ /* 0x000fe20008000000 */
[----:B------:R-:W-:Y:S01]  /*7d00*/  UMOV UR61, UR21 ;  /* 0x00000015003d7c82 */ /* 0x000fe20008000000 */
[----:B------:R-:W-:Y:S01]  /*7d10*/  UTMALDG.4D [UR16], [UR48], desc[UR50] ;  /* 0x00003210300075b4 */ /* 0x000fe20008019000 */
[----:B------:R2:W-:Y:S01]  /*7d20*/  UTMALDG.4D [UR40], [UR48], desc[UR50] ;  /* 0x00003228300075b4 */ /* 0x0005e20008019000 */
[----:B------:R-:W-:Y:S01]  /*7d30*/  UTMALDG.4D [UR24], [UR48], desc[UR50] ;  /* 0x00003218300075b4 */ /* 0x000fe20008019000 */
[----:B------:R3:W-:Y:S01]  /*7d40*/  UBLKCP.S.G [UR56], [UR32], UR7 ;  /* 0x00000038200073ba */ /* 0x0007e20008000207 */
[----:B------:R1:W-:Y:S01]  /*7d50*/  SYNCS.ARRIVE.TRANS64 RZ, [R16+URZ+0x26800], R5 ;  /* 0x0268000510ff79a7 */ /* 0x0003e2000800003f */
[----:B------:R4:W-:Y:S01]  /*7d60*/  UTMALDG.4D [UR8], [UR46], desc[UR54] ;  /* 0x000036082e0075b4 */ /* 0x0009e20008019000 */
[----:B--2---:R-:W-:Y:S01]  /*7d70*/  UIADD3 UR40, UR8, 0x4000, URZ ;  /* 0x0000400008287890 */ /* 0x004fe2000fffe03f */
[----:B------:R-:W-:Y:S01]  /*7d80*/  UMOV UR42, 0x40 ;  /* 0x00000040002a7882 */ /* 0x000fe20000000000 */
[----:B------:R-:W-:Y:S01]  /*7d90*/  UMOV UR43, UR11 ;  /* 0x0000000b002b7c82 */ /* 0x000fe20008000000 */
[----:B------:R-:W-:Y:S01]  /*7da0*/  UMOV UR44, UR12 ;  /* 0x0000000c002c7c82 */ /* 0x000fe20008000000 */
[----:B------:R-:W-:Y:S01]  /*7db0*/  UMOV UR41, UR9 ;  /* 0x0000000900297c82 */ /* 0x000fe20008000000 */
[----:B---3--:R-:W-:-:S02]  /*7dc0*/  UIADD3 UR32, UR8, 0x1000, URZ ;  /* 0x0000100008207890 */ /* 0x008fc4000fffe03f */
[----:B------:R-:W-:Y:S02]  /*7dd0*/  UIADD3 UR48, UR8, 0x2000, URZ ;  /* 0x0000200008307890 */ /* 0x000fe4000fffe03f */
[----:B------:R-:W-:Y:S01]  /*7de0*/  UIADD3 UR24, UR8, 0x3000, URZ ;  /* 0x0000300008187890 */ /* 0x000fe2000fffe03f */
[----:B------:R-:W-:Y:S01]  /*7df0*/  UMOV UR33, UR9 ;  /* 0x0000000900217c82 */ /* 0x000fe20008000000 */
[----:B------:R-:W-:Y:S01]  /*7e00*/  UMOV UR50, 0x20 ;  /* 0x0000002000327882 */ /* 0x000fe20000000000 */
[----:B------:R-:W-:Y:S01]  /*7e10*/  UMOV UR51, UR11 ;  /* 0x0000000b00337c82 */ /* 0x000fe20008000000 */
[----:B------:R-:W-:Y:S01]  /*7e20*/  UMOV UR49, UR9 ;  /* 0x0000000900317c82 */ /* 0x000fe20008000000 */
[----:B------:R-:W-:Y:S01]  /*7e30*/  UMOV UR26, 0x30 ;  /* 0x00000030001a7882 */ /* 0x000fe20000000000 */
[----:B------:R-:W-:Y:S01]  /*7e40*/  UMOV UR27, UR11 ;  /* 0x0000000b001b7c82 */ /* 0x000fe20008000000 */
[----:B------:R-:W-:Y:S01]  /*7e50*/  UMOV UR28, UR12 ;  /* 0x0000000c001c7c82 */ /* 0x000fe20008000000 */
[----:B------:R2:W-:Y:S01]  /*7e60*/  UTMALDG.4D [UR32], [UR46], desc[UR54] ;  /* 0x000036202e0075b4 */ /* 0x0005e20008019000 */
[----:B------:R-:W-:Y:S01]  /*7e70*/  UMOV UR25, UR9 ;  /* 0x0000000900197c82 */ /* 0x000fe20008000000 */
[----:B------:R-:W-:Y:S01]  /*7e80*/  UIADD3 UR56, UR8, 0x5000, URZ ;  /* 0x0000500008387890 */ /* 0x000fe2000fffe03f */
[----:B------:R-:W-:Y:S01]  /*7e90*/  UMOV UR57, UR9 ;  /* 0x0000000900397c82 */ /* 0x000fe20008000000 */
[----:B----4-:R-:W-:Y:S01]  /*7ea0*/  UMOV UR10, 0x40 ;  /* 0x00000040000a7882 */ /* 0x010fe20000000000 */
[----:B------:R-:W-:Y:S01]  /*7eb0*/  UTMALDG.4D [UR48], [UR46], desc[UR54] ;  /* 0x000036302e0075b4 */ /* 0x000fe20008019000 */
[----:B------:R3:W-:Y:S01]  /*7ec0*/  UTMALDG.4D [UR24], [UR46], desc[UR54] ;  /* 0x000036182e0075b4 */ /* 0x0007e20008019000 */
[----:B------:R1:W-:Y:S01]  /*7ed0*/  UTMALDG.4D [UR40], [UR46], desc[UR54] ;  /* 0x000036282e0075b4 */ /* 0x0003e20008019000 */
[----:B--2---:R-:W-:Y:S01]  /*7ee0*/  UIADD3 UR32, UR8, 0x6000, URZ ;  /* 0x0000600008207890 */ /* 0x004fe2000fffe03f */
[----:B------:R-:W-:-:S02]  /*7ef0*/  UMOV UR34, UR18 ;  /* 0x0000001200227c82 */ /* 0x000fc40008000000 */
[----:B------:R1:W-:Y:S06]  /*7f00*/  UTMALDG.4D [UR56], [UR46], desc[UR54] ;  /* 0x000036382e0075b4 */ /* 0x0003ec0008019000 */
[----:B------:R1:W-:Y:S01]  /*7f10*/  UTMALDG.4D [UR32], [UR30], desc[UR54] ;  /* 0x000036201e0075b4 */ /* 0x0003e20008019000 */
[----:B---3--:R-:W-:Y:S02]  /*7f20*/  UIADD3 UR24, UR8, 0x8000, URZ ;  /* 0x0000800008187890 */ /* 0x008fe4000fffe03f */
[----:B------:R-:W-:Y:S01]  /*7f30*/  UIADD3 UR8, UR8, 0xa000, URZ ;  /* 0x0000a00008087890 */ /* 0x000fe2000fffe03f */
[----:B------:R-:W-:-:S06]  /*7f40*/  UMOV UR26, 0x20 ;  /* 0x00000020001a7882 */ /* 0x000fcc0000000000 */
[----:B------:R1:W-:Y:S02]  /*7f50*/  UTMALDG.4D [UR24], [UR30], desc[UR54] ;  /* 0x000036181e0075b4 */ /* 0x0003e40008019000 */
[----:B------:R1:W-:Y:S02]  /*7f60*/  UTMALDG.4D [UR8], [UR30], desc[UR54] ;  /* 0x000036081e0075b4 */ /* 0x0003e40008019000 */
[----:B-1----:R-:W-:Y:S05]  /*7f70*/  @P1 BRA `(.L_x_1088) ;  /* 0x0000001000e41947 */ /* 0x002fea0003800000 */
[----:B------:R-:W-:Y:S01]  /*7f80*/  R2UR UR7, R4 ;  /* 0x00000000040772ca */ /* 0x000fe200000e0000 */
[----:B------:R-:W1:Y:S01]  /*7f90*/  S2R R6, SR_TID.X ;  /* 0x0000000000067919 */ /* 0x000e620000002100 */
[----:B------:R-:W-:Y:S01]  /*7fa0*/  UIADD3 UR8, UR6, -0x2, URZ ;  /* 0xfffffffe06087890 */ /* 0x000fe2000fffe03f */
[----:B------:R-:W-:-:S05]  /*7fb0*/  IMAD.MOV.U32 R11, RZ, RZ, 0x1 ;  /* 0x00000001ff0b7424 */ /* 0x000fca00078e00ff */
[----:B------:R-:W-:-:S05]  /*7fc0*/  ISETP.NE.AND P1, PT, R4, UR8, PT ;  /* 0x0000000804007c0c */ /* 0x000fca000bf25270 */
[----:B------:R-:W-:-:S04]  /*7fd0*/  ULOP3.LUT UR7, URZ, UR7, URZ, 0x33, !UPT ;  /* 0x000000073f077292 */ /* 0x000fc8000f8e333f */
[----:B------:R-:W-:-:S06]  /*7fe0*/  UIADD3 UR7, UR7, UR6, URZ ;  /* 0x0000000607077290 */ /* 0x000fcc000fffe03f */
[----:B------:R-:W-:-:S05]  /*7ff0*/  IMAD.U32 R0, RZ, RZ, UR7 ;  /* 0x00000007ff007e24 */ /* 0x000fca000f8e00ff */
[----:B------:R-:W-:Y:S01]  /*8000*/  LOP3.LUT R5, R0, 0x1, RZ, 0xc0, !PT ;  /* 0x0000000100057812 */ /* 0x000fe200078ec0ff */
[----:B------:R-:W-:-:S04]  /*8010*/  IMAD.MOV.U32 R0, RZ, RZ, R4 ;  /* 0x000000ffff007224 */ /* 0x000fc800078e0004 */
[----:B------:R2:W-:Y:S01]  /*8020*/  STL [R1+0x4], R5 ;  /* 0x0000040501007387 */ /* 0x0005e20000100800 */
[----:B-1----:R-:W-:Y:S01]  /*8030*/  LOP3.LUT R6, R6, 0x1f, RZ, 0xc0, !PT ;  /* 0x0000001f06067812 */ /* 0x002fe200078ec0ff */
[----:B------:R-:W-:Y:S06]  /*8040*/  @!P1 BRA `(.L_x_1089) ;  /* 0x0000000c00209947 */ /* 0x000fec0003800000 */
[----:B------:R-:W-:Y:S01]  /*8050*/  R2UR UR8, R5 ;  /* 0x00000000050872ca */ /* 0x000fe200000e0000 */
[----:B------:R-:W-:Y:S02]  /*8060*/  IMAD.MOV.U32 R0, RZ, RZ, R4 ;  /* 0x000000ffff007224 */ /* 0x000fe400078e0004 */
[----:B------:R-:W-:-:S10]  /*8070*/  IMAD.MOV.U32 R11, RZ, RZ, 0x1 ;  /* 0x00000001ff0b7424 */ /* 0x000fd400078e00ff */
[----:B------:R-:W-:-:S06]  /*8080*/  UIADD3 UR7, UR7, -UR8, URZ ;  /* 0x8000000807077290 */ /* 0x000fcc000fffe03f */
[----:B------:R-:W-:-:S07]  /*8090*/  IMAD.U32 R20, RZ, RZ, UR7 ;  /* 0x00000007ff147e24 */ /* 0x000fce000f8e00ff */
.L_x_1098:
[----:B--234-:R-:W-:-:S04]  /*80a0*/  SHF.L.U32 R21, R11, 0x1f, RZ ;  /* 0x0000001f0b157819 */ /* 0x01cfc800000006ff */
[----:B------:R-:W1:Y:S02]  /*80b0*/  SYNCS.PHASECHK.TRANS64.TRYWAIT P1, [R16+URZ+0x26840], R21 ;  /* 0x02684015100075a7 */ /* 0x000e64000802017f */
[----:B-1----:R-:W-:Y:S05]  /*80c0*/  @!P1 BRA `(.L_x_1090) ;  /* 0x00000018009c9947 */ /* 0x002fea0003800000 */
.L_x_1115:
[----:B------:R-:W-:Y:S05]  /*80d0*/  @P0 BRA `(.L_x_1091) ;  /* 0x0000000000140947 */ /* 0x000fea0003800000 */
[----:B------:R-:W-:Y:S01]  /*80e0*/  ISETP.NE.AND P1, PT, R6, RZ, PT ;  /* 0x000000ff0600720c */ /* 0x000fe20003f25270 */
[----:B------:R-:W-:-:S04]  /*80f0*/  IMAD.MOV.U32 R3, RZ, RZ, 0x3100 ;  /* 0x00003100ff037424 */ /* 0x000fc800078e00ff */
[----:B------:R3:W-:Y:S08]  /*8100*/  SYNCS.ARRIVE.TRANS64 RZ, [R16+URZ+0x26830], R3 ;  /* 0x0268300310ff79a7 */ /* 0x0007f0000800003f */
[----:B------:R-:W-:Y:S05]  /*8110*/  @!P1 BRA `(.L_x_1091) ;  /* 0x0000000000049947 */ /* 0x000fea0003800000 */
[----:B------:R-:W-:Y:S01]  /*8120*/  BPT.TRAP 0x1 ;  /* 0x000000040000795c */ /* 0x000fe20000300000 */
.L_x_1091:
[----:B------:R-:W3:Y:S01]  /*8130*/  LDC.64 R12, c[0x0][0x728] ;  /* 0x0001ca00ff0c7b82 */ /* 0x000ee20000000a00 */
[----:B------:R-:W-:Y:S01]  /*8140*/  IMAD.SHL.U32 R18, R0, 0x40, RZ ;  /* 0x0000004000127824 */ /* 0x000fe200078e00ff */
[----:B------:R-:W-:Y:S01]  /*8150*/  R2UR UR40, R16 ;  /* 0x00000000102872ca */ /* 0x000fe200000e0000 */
[----:B------:R-:W-:Y:S01]  /*8160*/  UMOV UR30, 0x0 ;  /* 0x00000000001e7882 */ /* 0x000fe20000000000 */
[----:B------:R-:W-:Y:S01]  /*8170*/  UMOV UR31, 0x14f00000 ;  /* 0x14f00000001f7882 */ /* 0x000fe20000000000 */
[----:B------:R-:W-:Y:S01]  /*8180*/  UMOV UR18, URZ ;  /* 0x0000003f00127c82 */ /* 0x000fe20008000000 */
[C---:B------:R-:W-:Y:S01]  /*8190*/  IADD3 R2, P1, R18.reuse, UR14, RZ ;  /* 0x0000000e12027c10 */ /* 0x040fe2000ff3e0ff */
[----:B------:R-:W-:Y:S01]  /*81a0*/  UMOV UR34, 0x20 ;  /* 0x0000002000227882 */ /* 0x000fe20000000000 */
[----:B--2---:R-:W2:Y:S01]  /*81b0*/  LDC.64 R4, c[0x0][0x198] ;  /* 0x00006600ff047b82 */ /* 0x004ea20000000a00 */
[----:B------:R-:W-:Y:S01]  /*81c0*/  R2UR UR19, R18 ;  /* 0x00000000121372ca */ /* 0x000fe200000e0000 */
        /* <DEDUP_REMOVED lines=16> */
[----:B------:R-:W-:Y:S01]  /*82d0*/  LEA.HI.X.SX32 R3, R18, R14, 0x1, P1 ;  /* 0x0000000e12037211 */ /* 0x000fe200008f0eff */
[----:B------:R-:W-:Y:S01]  /*82e0*/  UMOV UR7, 0x10 ;  /* 0x0000001000077882 */ /* 0x000fe20000000000 */
[----:B--2---:R-:W-:Y:S01]  /*82f0*/  IMAD.MOV.U32 R8, RZ, RZ, R4 ;  /* 0x000000ffff087224 */ /* 0x004fe200078e0004 */
[----:B------:R-:W-:Y:S01]  /*8300*/  UMOV UR41, UR17 ;  /* 0x0000001100297c82 */ /* 0x000fe20008000000 */
[----:B------:R-:W-:Y:S01]  /*8310*/  IMAD.MOV.U32 R7, RZ, RZ, R5 ;  /* 0x000000ffff077224 */ /* 0x000fe200078e0005 */
[----:B------:R-:W-:-:S02]  /*8320*/  LEA.HI.X R2, R2, R13, R3, 0x2, P2 ;  /* 0x0000000d02027211 */ /* 0x000fc400010f1403 */
[----:B------:R-:W-:Y:S02]  /*8330*/  IADD3 R4, P1, R8, 0x1f0, RZ ;  /* 0x000001f008047810 */ /* 0x000fe40007f3e0ff */
[----:B------:R-:W-:Y:S02]  /*8340*/  R2UR UR43, R2 ;  /* 0x00000000022b72ca */ /* 0x000fe400000e0000 */
[----:B------:R-:W-:Y:S01]  /*8350*/  R2UR UR8, R4 ;  /* 0x00000000040872ca */ /* 0x000fe200000e0000 */
[----:B------:R-:W-:-:S05]  /*8360*/  IMAD.X R5, RZ, RZ, R7, P1 ;  /* 0x000000ffff057224 */ /* 0x000fca00008e0607 */
[----:B------:R-:W-:-:S13]  /*8370*/  R2UR UR9, R5 ;  /* 0x00000000050972ca */ /* 0x000fda00000e0000 */
[----:B------:R2:W-:Y:S01]  /*8380*/  UTMALDG.4D [UR16], [UR8], desc[UR30] ;  /* 0x00001e10080075b4 */ /* 0x0005e20008019000 */
[----:B------:R2:W-:Y:S01]  /*8390*/  UTMALDG.4D [UR32], [UR8], desc[UR30] ;  /* 0x00001e20080075b4 */ /* 0x0005e20008019000 */
[----:B------:R2:W-:Y:S01]  /*83a0*/  UTMALDG.4D [UR24], [UR8], desc[UR30] ;  /* 0x00001e18080075b4 */ /* 0x0005e20008019000 */
[----:B------:R2:W-:Y:S01]  /*83b0*/  UBLKCP.S.G [UR40], [UR42], UR7 ;  /* 0x000000282a0073ba */ /* 0x0005e20008000207 */
[----:B------:R-:W3:Y:S02]  /*83c0*/  SYNCS.PHASECHK.TRANS64.TRYWAIT P1, [R16+URZ+0x26828], R21 ;  /* 0x02682815100075a7 */ /* 0x000ee4000802017f */
[----:B--23--:R-:W-:Y:S05]  /*83d0*/  @!P1 BRA `(.L_x_1092) ;  /* 0x0000001400ec9947 */ /* 0x00cfea0003800000 */
.L_x_1116:
[----:B------:R-:W-:Y:S05]  /*83e0*/  @P0 BRA `(.L_x_1093) ;  /* 0x0000000000140947 */ /* 0x000fea0003800000 */
[----:B------:R-:W-:Y:S01]  /*83f0*/  ISETP.NE.AND P1, PT, R6, RZ, PT ;  /* 0x000000ff0600720c */ /* 0x000fe20003f25270 */
[----:B------:R-:W-:-:S04]  /*8400*/  IMAD.MOV.U32 R2, RZ, RZ, 0x3100 ;  /* 0x00003100ff027424 */ /* 0x000fc800078e00ff */
[----:B------:R3:W-:Y:S08]  /*8410*/  SYNCS.ARRIVE.TRANS64 RZ, [R16+URZ+0x26818], R2 ;  /* 0x0268180210ff79a7 */ /* 0x0007f0000800003f */
[----:B------:R-:W-:Y:S05]  /*8420*/  @!P1 BRA `(.L_x_1093) ;  /* 0x0000000000049947 */ /* 0x000fea0003800000 */
[----:B------:R-:W-:Y:S01]  /*8430*/  BPT.TRAP 0x1 ;  /* 0x000000040000795c */ /* 0x000fe20000300000 */
.L_x_1093:
[----:B------:R-:W-:Y:S01]  /*8440*/  VIADD R18, R18, 0x40 ;  /* 0x0000004012127836 */ /* 0x000fe20000000000 */
[----:B------:R-:W-:Y:S01]  /*8450*/  ULDC.64 UR8, c[0x0][0x700] ;  /* 0x0001c00000087ab9 */ /* 0x000fe20000000a00 */
[----:B------:R-:W-:Y:S01]  /*8460*/  R2UR UR40, R16 ;  /* 0x00000000102872ca */ /* 0x000fe200000e0000 */
[----:B------:R-:W-:Y:S01]  /*8470*/  IMAD.U32 R10, RZ, RZ, UR8 ;  /* 0x00000008ff0a7e24 */ /* 0x000fe2000f8e00ff */
[----:B------:R-:W-:Y:S01]  /*8480*/  UMOV UR30, 0x0 ;  /* 0x00000000001e7882 */ /* 0x000fe20000000000 */
[----:B---3--:R-:W-:Y:S01]  /*8490*/  IADD3 R2, P1, R18, UR22, RZ ;  /* 0x0000001612027c10 */ /* 0x008fe2000ff3e0ff */
[----:B------:R-:W-:Y:S01]  /*84a0*/  IMAD.U32 R9, RZ, RZ, UR9 ;  /* 0x00000009ff097e24 */ /* 0x000fe2000f8e00ff */
[----:B------:R-:W-:Y:S01]  /*84b0*/  SHF.R.S32.HI R17, RZ, 0x1f, R18 ;  /* 0x0000001fff117819 */ /* 0x000fe20000011412 */
[----:B------:R-:W-:Y:S01]  /*84c0*/  UMOV UR31, 0x14f00000 ;  /* 0x14f00000001f7882 */ /* 0x000fe20000000000 */
[----:B------:R-:W-:Y:S01]  /*84d0*/  LEA R3, P2, R2, R10, 0x2 ;  /* 0x0000000a02037211 */ /* 0x000fe200078410ff */
[----:B------:R-:W-:Y:S01]  /*84e0*/  UMOV UR34, URZ ;  /* 0x0000003f00227c82 */ /* 0x000fe20008000000 */
[----:B------:R-:W-:Y:S01]  /*84f0*/  R2UR UR35, R18 ;  /* 0x00000000122372ca */ /* 0x000fe200000e0000 */
[----:B------:R-:W-:Y:S01]  /*8500*/  UMOV UR36, UR20 ;  /* 0x0000001400247c82 */ /* 0x000fe20008000000 */
[----:B------:R-:W-:Y:S01]  /*8510*/  R2UR UR42, R3 ;  /* 0x00000000032a72ca */ /* 0x000fe200000e0000 */
[----:B------:R-:W-:Y:S01]  /*8520*/  IMAD.X R3, R17, 0x1, R15, P1 ;  /* 0x0000000111037824 */ /* 0x000fe200008e060f */
[----:B------:R-:W-:-:S02]  /*8530*/  UIADD3 UR33, UR40, 0x26818, URZ ;  /* 0x0002681828217890 */ /* 0x000fc4000fffe03f */
[----:B------:R-:W-:Y:S02]  /*8540*/  UIADD3 UR32, UR40, 0x15000, URZ ;  /* 0x0001500028207890 */ /* 0x000fe4000fffe03f */
[----:B------:R-:W-:Y:S01]  /*8550*/  LEA.HI.X R3, R2, R9, R3, 0x2, P2 ;  /* 0x0000000902037211 */ /* 0x000fe200010f1403 */
        /* <DEDUP_REMOVED lines=8> */
[----:B------:R-:W-:Y:S01]  /*85e0*/  UMOV UR26, 0x20 ;  /* 0x00000020001a7882 */ /* 0x000fe20000000000 */
[----:B------:R-:W-:Y:S01]  /*85f0*/  UMOV UR28, UR20 ;  /* 0x00000014001c7c82 */ /* 0x000fe20008000000 */
[----:B------:R-:W-:Y:S01]  /*8600*/  UMOV UR29, UR21 ;  /* 0x00000015001d7c82 */ /* 0x000fe20008000000 */
[----:B------:R-:W-:Y:S01]  /*8610*/  R2UR UR9, R3 ;  /* 0x00000000030972ca */ /* 0x000fe200000e0000 */
[----:B------:R-:W-:Y:S01]  /*8620*/  UMOV UR25, UR33 ;  /* 0x0000002100197c82 */ /* 0x000fe20008000000 */
[----:B------:R-:W-:Y:S01]  /*8630*/  UMOV UR27, UR35 ;  /* 0x00000023001b7c82 */ /* 0x000fe20008000000 */
[----:B------:R-:W-:Y:S01]  /*8640*/  UMOV UR18, 0x40 ;  /* 0x0000004000127882 */ /* 0x000fe20000000000 */
[----:B------:R-:W-:Y:S01]  /*8650*/  UMOV UR17, UR33 ;  /* 0x0000002100117c82 */ /* 0x000fe20008000000 */
[----:B------:R-:W-:Y:S01]  /*8660*/  UMOV UR19, UR35 ;  /* 0x0000002300137c82 */ /* 0x000fe20008000000 */
[----:B------:R-:W-:Y:S01]  /*8670*/  UMOV UR41, UR33 ;  /* 0x0000002100297c82 */ /* 0x000fe20008000000 */
[----:B------:R-:W-:-:S06]  /*8680*/  UMOV UR7, 0x10 ;  /* 0x0000001000077882 */ /* 0x000fcc0000000000 */
[----:B------:R3:W-:Y:S01]  /*8690*/  UTMALDG.4D [UR32], [UR8], desc[UR30] ;  /* 0x00001e20080075b4 */ /* 0x0007e20008019000 */
[----:B------:R3:W-:Y:S01]  /*86a0*/  UTMALDG.4D [UR24], [UR8], desc[UR30] ;  /* 0x00001e18080075b4 */ /* 0x0007e20008019000 */
[----:B------:R3:W-:Y:S01]  /*86b0*/  UTMALDG.4D [UR16], [UR8], desc[UR30] ;  /* 0x00001e10080075b4 */ /* 0x0007e20008019000 */
[----:B------:R3:W-:Y:S01]  /*86c0*/  UBLKCP.S.G [UR40], [UR42], UR7 ;  /* 0x000000282a0073ba */ /* 0x0007e20008000207 */
[----:B------:R-:W4:Y:S02]  /*86d0*/  SYNCS.PHASECHK.TRANS64.TRYWAIT P1, [R16+URZ+0x26848], R21 ;  /* 0x02684815100075a7 */ /* 0x000f24000802017f */
[----:B---34-:R-:W-:Y:S05]  /*86e0*/  @!P1 BRA `(.L_x_1094) ;  /* 0x00000014003c9947 */ /* 0x018fea0003800000 */
.L_x_1117:
[----:B------:R-:W-:Y:S05]  /*86f0*/  @P0 BRA `(.L_x_1095) ;  /* 0x0000000000140947 */ /* 0x000fea0003800000 */
[----:B------:R-:W-:Y:S01]  /*8700*/  ISETP.NE.AND P1, PT, R6, RZ, PT ;  /* 0x000000ff0600720c */ /* 0x000fe20003f25270 */
[----:B-123--:R-:W-:-:S04]  /*8710*/  IMAD.MOV.U32 R21, RZ, RZ, 0x3100 ;  /* 0x00003100ff157424 */ /* 0x00efc800078e00ff */
[----:B------:R4:W-:Y:S08]  /*8720*/  SYNCS.ARRIVE.TRANS64 RZ, [R16+URZ+0x26838], R21 ;  /* 0x0268381510ff79a7 */ /* 0x0009f0000800003f */
[----:B------:R-:W-:Y:S05]  /*8730*/  @!P1 BRA `(.L_x_1095) ;  /* 0x0000000000049947 */ /* 0x000fea0003800000 */
[----:B------:R-:W-:Y:S01]  /*8740*/  BPT.TRAP 0x1 ;  /* 0x000000040000795c */ /* 0x000fe20000300000 */
.L_x_1095:
        /* <DEDUP_REMOVED lines=8> */
[C---:B------:R-:W-:Y:S01]  /*87d0*/  LEA R12, P1, R18.reuse, R12, 0x2 ;  /* 0x0000000c120c7211 */ /* 0x040fe200078210ff */
        /* <DEDUP_REMOVED lines=27> */
[----:B------:R-:W5:Y:S02]  /*8990*/  SYNCS.PHASECHK.TRANS64.TRYWAIT P1, [R16+URZ+0x26820], R5 ;  /* 0x02682005100075a7 */ /* 0x000f64000802017f */
[----:B-1---5:R-:W-:Y:S05]  /*89a0*/  @!P1 BRA `(.L_x_1096) ;  /* 0x0000001000a09947 */ /* 0x022fea0003800000 */
.L_x_1119:
[----:B------:R-:W-:Y:S05]  /*89b0*/  @P0 BRA `(.L_x_1097) ;  /* 0x0000000000140947 */ /* 0x000fea0003800000 */
[----:B------:R-:W-:Y:S01]  /*89c0*/  ISETP.NE.AND P1, PT, R6, RZ, PT ;  /* 0x000000ff0600720c */ /* 0x000fe20003f25270 */
[----:B------:R-:W-:-:S04]  /*89d0*/  IMAD.MOV.U32 R5, RZ, RZ, 0x3100 ;  /* 0x00003100ff057424 */ /* 0x000fc800078e00ff */
[----:B------:R1:W-:Y:S08]  /*89e0*/  SYNCS.ARRIVE.TRANS64 RZ, [R16+URZ+0x26810], R5 ;  /* 0x0268100510ff79a7 */ /* 0x0003f0000800003f */
[----:B------:R-:W-:Y:S05]  /*89f0*/  @!P1 BRA `(.L_x_1097) ;  /* 0x0000000000049947 */ /* 0x000fea0003800000 */
[----:B------:R-:W-:Y:S01]  /*8a00*/  BPT.TRAP 0x1 ;  /* 0x000000040000795c */ /* 0x000fe20000300000 */
.L_x_1097:
[----:B------:R-:W-:Y:S01]  /*8a10*/  R2UR UR7, R0 ;  /* 0x00000000000772ca */ /* 0x000fe200000e0000 */
[----:B------:R-:W-:Y:S01]  /*8a20*/  VIADD R20, R20, 0xfffffffe ;  /* 0xfffffffe14147836 */ /* 0x000fe20000000000 */
[----:B------:R-:W-:Y:S01]  /*8a30*/  R2UR UR8, R15 ;  /* 0x000000000f0872ca */ /* 0x000fe200000e0000 */
[----:B------:R-:W-:Y:S01]  /*8a40*/  UMOV UR30, 0x0 ;  /* 0x00000000001e7882 */ /* 0x000fe20000000000 */
[----:B------:R-:W-:Y:S01]  /*8a50*/  R2UR UR40, R16 ;  /* 0x00000000102872ca */ /* 0x000fe200000e0000 */
[----:B------:R-:W-:Y:S01]  /*8a60*/  UMOV UR31, 0x14f00000 ;  /* 0x14f00000001f7882 */ /* 0x000fe20000000000 */
[----:B------:R-:W-:Y:S01]  /*8a70*/  UMOV UR34, URZ ;  /* 0x0000003f00227c82 */ /* 0x000fe20008000000 */
[----:B------:R-:W-:Y:S01]  /*8a80*/  UMOV UR36, UR20 ;  /* 0x0000001400247c82 */ /* 0x000fe20008000000 */
[----:B------:R-:W-:Y:S01]  /*8a90*/  UMOV UR37, UR21 ;  /* 0x0000001500257c82 */ /* 0x000fe20008000000 */
[----:B------:R-:W-:Y:S01]  /*8aa0*/  UMOV UR26, 0x20 ;  /* 0x00000020001a7882 */ /* 0x000fe20000000000 */
[----:B------:R-:W-:Y:S01]  /*8ab0*/  UMOV UR28, UR20 ;  /* 0x00000014001c7c82 */ /* 0x000fe20008000000 */
[----:B------:R-:W-:Y:S01]  /*8ac0*/  UMOV UR29, UR21 ;  /* 0x00000015001d7c82 */ /* 0x000fe20008000000 */
[----:B------:R-:W-:Y:S01]  /*8ad0*/  UMOV UR18, 0x40 ;  /* 0x0000004000127882 */ /* 0x000fe20000000000 */
[----:B------:R-:W-:Y:S01]  /*8ae0*/  UIADD3 UR7, UR7, 0x2, URZ ;  /* 0x0000000207077890 */ /* 0x000fe2000fffe03f */
[----:B------:R-:W-:-:S03]  /*8af0*/  UMOV UR10, 0x10 ;  /* 0x00000010000a7882 */ /* 0x000fc60000000000 */
[----:B------:R-:W-:Y:S02]  /*8b00*/  USHF.L.U32 UR35, UR7, 0x6, URZ ;  /* 0x0000000607237899 */ /* 0x000fe4000800063f */
[----:B------:R-:W-:Y:S02]  /*8b10*/  UIADD3 UR33, UR40, 0x26810, URZ ;  /* 0x0002681028217890 */ /* 0x000fe4000fffe03f */
[----:B------:R-:W-:Y:S02]  /*8b20*/  UIADD3 UR9, UP0, UR35, UR22, URZ ;  /* 0x0000001623097290 */ /* 0x000fe4000ff1e03f */
[----:B------:R-:W-:Y:S02]  /*8b30*/  UIADD3 UR32, UR40, 0x12000, URZ ;  /* 0x0001200028207890 */ /* 0x000fe4000fffe03f */
[----:B------:R-:W-:Y:S02]  /*8b40*/  ULEA.HI.X.SX32 UR8, UR35, UR8, 0x1, UP0 ;  /* 0x0000000823087291 */ /* 0x000fe400080f0e3f */
[----:B-1----:R-:W-:Y:S01]  /*8b50*/  IMAD.U32 R5, RZ, RZ, UR9 ;  /* 0x00000009ff057e24 */ /* 0x002fe2000f8e00ff */
[----:B------:R-:W-:-:S02]  /*8b60*/  UIADD3 UR24, UR40, 0x13000, URZ ;  /* 0x0001300028187890 */ /* 0x000fc4000fffe03f */
[----:B------:R-:W-:Y:S01]  /*8b70*/  UIADD3 UR16, UR40, 0x14000, URZ ;  /* 0x0001400028107890 */ /* 0x000fe2000fffe03f */
[----:B------:R-:W-:Y:S01]  /*8b80*/  IMAD.U32 R4, RZ, RZ, UR8 ;  /* 0x00000008ff047e24 */ /* 0x000fe2000f8e00ff */
[----:B------:R-:W-:Y:S01]  /*8b90*/  LEA R0, P1, R5, R10, 0x2 ;  /* 0x0000000a05007211 */ /* 0x000fe200078210ff */
[----:B------:R-:W-:Y:S01]  /*8ba0*/  UIADD3 UR40, UR40, 0x1e000, URZ ;  /* 0x0001e00028287890 */ /* 0x000fe2000fffe03f */
[----:B------:R-:W-:Y:S01]  /*8bb0*/  R2UR UR8, R2 ;  /* 0x00000000020872ca */ /* 0x000fe200000e0000 */
[----:B------:R-:W-:Y:S01]  /*8bc0*/  UMOV UR25, UR33 ;  /* 0x0000002100197c82 */ /* 0x000fe20008000000 */
[----:B------:R-:W-:Y:S01]  /*8bd0*/  R2UR UR42, R0 ;  /* 0x00000000002a72ca */ /* 0x000fe200000e0000 */
[----:B------:R-:W-:Y:S01]  /*8be0*/  IMAD.U32 R0, RZ, RZ, UR9 ;  /* 0x00000009ff007e24 */ /* 0x000fe2000f8e00ff */
[----:B------:R-:W-:Y:S01]  /*8bf0*/  R2UR UR9, R3 ;  /* 0x00000000030972ca */ /* 0x000fe200000e0000 */
[----:B------:R-:W-:Y:S01]  /*8c00*/  UMOV UR27, UR35 ;  /* 0x00000023001b7c82 */ /* 0x000fe20008000000 */
[----:B------:R-:W-:Y:S01]  /*8c10*/  UMOV UR17, UR33 ;  /* 0x0000002100117c82 */ /* 0x000fe20008000000 */
[----:B------:R-:W-:Y:S01]  /*8c20*/  UMOV UR19, UR35 ;  /* 0x0000002300137c82 */ /* 0x000fe20008000000 */
[----:B------:R-:W-:Y:S01]  /*8c30*/  LEA.HI.X R0, R0, R9, R4, 0x2, P1 ;  /* 0x0000000900007211 */ /* 0x000fe200008f1404 */
[----:B------:R-:W-:Y:S01]  /*8c40*/  UMOV UR41, UR33 ;  /* 0x0000002100297c82 */ /* 0x000fe20008000000 */
[----:B------:R-:W-:-:S02]  /*8c50*/  ISETP.NE.AND P1, PT, R20, RZ, PT ;  /* 0x000000ff1400720c */ /* 0x000fc40003f25270 */
[----:B------:R-:W-:Y:S01]  /*8c60*/  R2UR UR43, R0 ;  /* 0x00000000002b72ca */ /* 0x000fe200000e0000 */
[----:B------:R-:W-:-:S04]  /*8c70*/  IMAD.U32 R0, RZ, RZ, UR7 ;  /* 0x00000007ff007e24 */ /* 0x000fc8000f8e00ff */
[----:B------:R1:W-:Y:S01]  /*8c80*/  UTMALDG.4D [UR32], [UR8], desc[UR30] ;  /* 0x00001e20080075b4 */ /* 0x0003e20008019000 */
[----:B------:R1:W-:Y:S01]  /*8c90*/  UTMALDG.4D [UR24], [UR8], desc[UR30] ;  /* 0x00001e18080075b4 */ /* 0x0003e20008019000 */
[----:B------:R1:W-:Y:S06]  /*8ca0*/  UTMALDG.4D [UR16], [UR8], desc[UR30] ;  /* 0x00001e10080075b4 */ /* 0x0003ec0008019000 */
[----:B------:R1:W-:Y:S02]  /*8cb0*/  UBLKCP.S.G [UR40], [UR42], UR10 ;  /* 0x000000282a0073ba */ /* 0x0003e4000800020a */
[----:B-1----:R-:W-:Y:S05]  /*8cc0*/  @P1 BRA `(.L_x_1098) ;  /* 0xfffffff000f41947 */ /* 0x002fea000383ffff */
.L_x_1089:
[----:B------:R-:W3:Y:S02]  /*8cd0*/  LDL.LU R4, [R1+0x4] ;  /* 0x0000040001047983 */ /* 0x000ee40000300800 */
[----:B---3--:R-:W-:Y:S02]  /*8ce0*/  ISETP.NE.AND P1, PT, R4, RZ, PT ;  /* 0x000000ff0400720c */ /* 0x008fe40003f25270 */
[----:B------:R1:W5:Y:S11]  /*8cf0*/  LDL R4, [R1] ;  /* 0x0000000001047983 */ /* 0x0003760000100800 */
[----:B-1----:R-:W-:Y:S05]  /*8d00*/  @!P1 BRA `(.L_x_1088) ;  /* 0x0000000400809947 */ /* 0x002fea0003800000 */
[----:B------:R-:W-:-:S04]  /*8d10*/  SHF.L.U32 R13, R11, 0x1f, RZ ;  /* 0x0000001f0b0d7819 */ /* 0x000fc800000006ff */
[----:B------:R-:W1:Y:S02]  /*8d20*/  SYNCS.PHASECHK.TRANS64.TRYWAIT P1, [R16+URZ+0x26840], R13 ;  /* 0x0268400d100075a7 */ /* 0x000e64000802017f */
[----:B-1----:R-:W-:Y:S05]  /*8d30*/  @!P1 BRA `(.L_x_1099) ;  /* 0x0000000c00d49947 */ /* 0x002fea0003800000 */
.L_x_1120:
[----:B------:R-:W-:Y:S05]  /*8d40*/  @P0 BRA `(.L_x_1100) ;  /* 0x0000000000140947 */ /* 0x000fea0003800000 */
[----:B------:R-:W-:Y:S01]  /*8d50*/  ISETP.NE.AND P1, PT, R6, RZ, PT ;  /* 0x000000ff0600720c */ /* 0x000fe20003f25270 */
[----:B--2---:R-:W-:-:S04]  /*8d60*/  IMAD.MOV.U32 R5, RZ, RZ, 0x3100 ;  /* 0x00003100ff057424 */ /* 0x004fc800078e00ff */
[----:B------:R3:W-:Y:S08]  /*8d70*/  SYNCS.ARRIVE.TRANS64 RZ, [R16+URZ+0x26830], R5 ;  /* 0x0268300510ff79a7 */ /* 0x0007f0000800003f */
[----:B------:R-:W-:Y:S05]  /*8d80*/  @!P1 BRA `(.L_x_1100) ;  /* 0x0000000000049947 */ /* 0x000fea0003800000 */
[----:B------:R-:W-:Y:S01]  /*8d90*/  BPT.TRAP 0x1 ;  /* 0x000000040000795c */ /* 0x000fe20000300000 */
.L_x_1100:
[----:B--23-5:R-:W2:Y:S01]  /*8da0*/  LDC.64 R4, c[0x0][0x728] ;  /* 0x0001ca00ff047b82 */ /* 0x02cea20000000a00 */
[----:B------:R-:W-:Y:S01]  /*8db0*/  IMAD.SHL.U32 R17, R0, 0x40, RZ ;  /* 0x0000004000117824 */ /* 0x000fe200078e00ff */
[----:B------:R-:W-:Y:S01]  /*8dc0*/  R2UR UR16, R16 ;  /* 0x00000000101072ca */ /* 0x000fe200000e0000 */
[----:B------:R-:W-:Y:S01]  /*8dd0*/  UMOV UR30, 0x0 ;  /* 0x00000000001e7882 */ /* 0x000fe20000000000 */
[----:B------:R-:W-:Y:S01]  /*8de0*/  UMOV UR31, 0x14f00000 ;  /* 0x14f00000001f7882 */ /* 0x000fe20000000000 */
[----:B------:R-:W-:Y:S01]  /*8df0*/  UMOV UR34, URZ ;  /* 0x0000003f00227c82 */ /* 0x000fe20008000000 */
[C---:B------:R-:W-:Y:S01]  /*8e00*/  IADD3 R0, P1, R17.reuse, UR14, RZ ;  /* 0x0000000e11007c10 */ /* 0x040fe2000ff3e0ff */
[----:B------:R-:W-:Y:S01]  /*8e10*/  UMOV UR36, UR20 ;  /* 0x0000001400247c82 */ /* 0x000fe20008000000 */
[----:B------:R-:W-:Y:S01]  /*8e20*/  R2UR UR35, R17 ;  /* 0x00000000112372ca */ /* 0x000fe200000e0000 */
[----:B------:R-:W-:Y:S01]  /*8e30*/  UMOV UR37, UR21 ;  /* 0x0000001500257c82 */ /* 0x000fe20008000000 */
[----:B------:R-:W-:Y:S01]  /*8e40*/  UMOV UR26, 0x20 ;  /* 0x00000020001a7882 */ /* 0x000fe20000000000 */
[----:B------:R-:W-:Y:S01]  /*8e50*/  UMOV UR28, UR20 ;  /* 0x00000014001c7c82 */ /* 0x000fe20008000000 */
[----:B------:R-:W-:Y:S01]  /*8e60*/  UMOV UR29, UR21 ;  /* 0x00000015001d7c82 */ /* 0x000fe20008000000 */
[----:B------:R-:W-:Y:S01]  /*8e70*/  UMOV UR18, 0x40 ;  /* 0x0000004000127882 */ /* 0x000fe20000000000 */
[----:B------:R-:W-:Y:S01]  /*8e80*/  UMOV UR7, 0x10 ;  /* 0x0000001000077882 */ /* 0x000fe20000000000 */
        /* <DEDUP_REMOVED lines=12> */
[----:B------:R-:W-:-:S03]  /*8f50*/  UMOV UR43, UR33 ;  /* 0x00000021002b7c82 */ /* 0x000fc60008000000 */
[----:B------:R-:W-:Y:S02]  /*8f60*/  LEA.HI.X R5, R0, R5, R4, 0x2, P2 ;  /* 0x0000000500057211 */ /* 0x000fe400010f1404 */
        /* <DEDUP_REMOVED lines=11> */
.L_x_1121:
[----:B------:R-:W-:Y:S05]  /*9020*/  @P0 BRA `(.L_x_1102) ;  /* 0x0000000000140947 */ /* 0x000fea0003800000 */
[----:B------:R-:W-:Y:S01]  /*9030*/  ISETP.NE.AND P0, PT, R6, RZ, PT ;  /* 0x000000ff0600720c */ /* 0x000fe20003f05270 */
[----:B------:R-:W-:-:S04]  /*9040*/  IMAD.MOV.U32 R5, RZ, RZ, 0x3100 ;  /* 0x00003100ff057424 */ /* 0x000fc800078e00ff */
[----:B------:R3:W-:Y:S08]  /*9050*/  SYNCS.ARRIVE.TRANS64 RZ, [R16+URZ+0x26818], R5 ;  /* 0x0268180510ff79a7 */ /* 0x0007f0000800003f */
[----:B------:R-:W-:Y:S05]  /*9060*/  @!P0 BRA `(.L_x_1102) ;  /* 0x0000000000048947 */ /* 0x000fea0003800000 */
[----:B------:R-:W-:Y:S01]  /*9070*/  BPT.TRAP 0x1 ;  /* 0x000000040000795c */ /* 0x000fe20000300000 */
.L_x_1102:
        /* <DEDUP_REMOVED lines=13> */
[----:B------:R-:W-:-:S04]  /*9150*/  UIADD3 UR35, UR35, 0x40, URZ ;  /* 0x0000004023237890 */ /* 0x000fc8000fffe03f */
[----:B------:R-:W-:Y:S02]  /*9160*/  UIADD3 UR8, UP0, UR35, UR22, URZ ;  /* 0x0000001623087290 */ /* 0x000fe4000ff1e03f */
[----:B------:R-:W-:Y:S02]  /*9170*/  UIADD3 UR32, UR40, 0x15000, URZ ;  /* 0x0001500028207890 */ /* 0x000fe4000fffe03f */
[----:B------:R-:W-:Y:S02]  /*9180*/  ULEA.HI.X.SX32 UR7, UR35, UR7, 0x1, UP0 ;  /* 0x0000000723077291 */ /* 0x000fe400080f0e3f */
[----:B---3--:R-:W-:Y:S01]  /*9190*/  IMAD.U32 R5, RZ, RZ, UR8 ;  /* 0x00000008ff057e24 */ /* 0x008fe2000f8e00ff */
[----:B------:R-:W-:Y:S01]  /*91a0*/  UIADD3 UR33, UR40, 0x26818, URZ ;  /* 0x0002681828217890 */ /* 0x000fe2000fffe03f */
[----:B------:R-:W-:Y:S01]  /*91b0*/  IMAD.U32 R0, RZ, RZ, UR8 ;  /* 0x00000008ff007e24 */ /* 0x000fe2000f8e00ff */
[----:B------:R-:W-:Y:S01]  /*91c0*/  R2UR UR8, R2 ;  /* 0x00000000020872ca */ /* 0x000fe200000e0000 */
[----:B------:R-:W-:Y:S01]  /*91d0*/  IMAD.U32 R4, RZ, RZ, UR7 ;  /* 0x00000007ff047e24 */ /* 0x000fe2000f8e00ff */
[----:B------:R-:W-:Y:S01]  /*91e0*/  LEA R10, P0, R5, R10, 0x2 ;  /* 0x0000000a050a7211 */ /* 0x000fe200078010ff */
[----:B------:R-:W-:-:S02]  /*91f0*/  UIADD3 UR24, UR40, 0x16000, URZ ;  /* 0x0001600028187890 */ /* 0x000fc4000fffe03f */
[----:B------:R-:W-:Y:S01]  /*9200*/  UIADD3 UR16, UR40, 0x17000, URZ ;  /* 0x0001700028107890 */ /* 0x000fe2000fffe03f */
[----:B------:R-:W-:Y:S01]  /*9210*/  LEA.HI.X R9, R0, R9, R4, 0x2, P0 ;  /* 0x0000000900097211 */ /* 0x000fe200000f1404 */
[----:B------:R-:W-:Y:S01]  /*9220*/  UIADD3 UR40, UR40, 0x1e100, URZ ;  /* 0x0001e10028287890 */ /* 0x000fe2000fffe03f */
[----:B------:R3:W5:Y:S01]  /*9230*/  LDL.LU R4, [R1] ;  /* 0x0000000001047983 */ /* 0x0007620000300800 */
[----:B------:R-:W-:Y:S01]  /*9240*/  R2UR UR42, R10 ;  /* 0x000000000a2a72ca */ /* 0x000fe200000e0000 */
[----:B------:R-:W-:Y:S01]  /*9250*/  UMOV UR25, UR33 ;  /* 0x0000002100197c82 */ /* 0x000fe20008000000 */
[----:B------:R-:W-:Y:S01]  /*9260*/  R2UR UR43, R9 ;  /* 0x00000000092b72ca */ /* 0x000fe200000e0000 */
[----:B------:R-:W-:Y:S01]  /*9270*/  UMOV UR27, UR35 ;  /* 0x00000023001b7c82 */ /* 0x000fe20008000000 */
[----:B------:R3:W-:Y:S01]  /*9280*/  UTMALDG.4D [UR32], [UR8], desc[UR30] ;  /* 0x00001e20080075b4 */ /* 0x0007e20008019000 */
[----:B------:R-:W-:Y:S01]  /*9290*/  UMOV UR17, UR33 ;  /* 0x0000002100117c82 */ /* 0x000fe20008000000 */
[----:B------:R-:W-:Y:S01]  /*92a0*/  UMOV UR19, UR35 ;  /* 0x0000002300137c82 */ /* 0x000fe20008000000 */
[----:B------:R-:W-:Y:S01]  /*92b0*/  UMOV UR41, UR33 ;  /* 0x0000002100297c82 */ /* 0x000fe20008000000 */
[----:B------:R-:W-:Y:S01]  /*92c0*/  UMOV UR7, 0x10 ;  /* 0x0000001000077882 */ /* 0x000fe20000000000 */
[----:B------:R3:W-:Y:S01]  /*92d0*/  UTMALDG.4D [UR24], [UR8], desc[UR30] ;  /* 0x00001e18080075b4 */ /* 0x0007e20008019000 */
[----:B------:R3:W-:Y:S05]  /*92e0*/  UTMALDG.4D [UR16], [UR8], desc[UR30] ;  /* 0x00001e10080075b4 */ /* 0x0007ea0008019000 */
[----:B------:R3:W-:Y:S02]  /*92f0*/  UBLKCP.S.G [UR40], [UR42], UR7 ;  /* 0x000000282a0073ba */ /* 0x0007e40008000207 */
[----:B---3--:R-:W-:-:S07]  /*9300*/  IMAD.MOV.U32 R19, RZ, RZ, 0x1 ;  /* 0x00000001ff137424 */ /* 0x008fce00078e00ff */
.L_x_1088:
[----:B------:R-:W3:Y:S01]  /*9310*/  S2R R0, SR_TID.X ;  /* 0x0000000000007919 */ /* 0x000ee20000002100 */
[----:B------:R-:W-:Y:S01]  /*9320*/  IMAD R3, R19, 0x8, R16 ;  /* 0x0000000813037824 */ /* 0x000fe200078e0210 */
[----:B---3--:R-:W-:Y:S02]  /*9330*/  LOP3.LUT R2, R0, 0x7f, RZ, 0xc0, !PT ;  /* 0x0000007f00027812 */ /* 0x008fe400078ec0ff */
[----:B------:R-:W-:Y:S02]  /*9340*/  SHF.L.U32 R0, R11, 0x1f, RZ ;  /* 0x0000001f0b007819 */ /* 0x000fe400000006ff */
[----:B------:R-:W-:Y:S02]  /*9350*/  ISETP.NE.AND P1, PT, R2, RZ, PT ;  /* 0x000000ff0200720c */ /* 0x000fe40003f25270 */
[----:B------:R-:W3:Y:S02]  /*9360*/  SYNCS.PHASECHK.TRANS64.TRYWAIT P0, [R3+URZ+0x26840], R0 ;  /* 0x02684000030075a7 */ /* 0x000ee4000800017f */
[----:B---3--:R-:W-:Y:S09]  /*9370*/  @!P0 BRA `(.L_x_1103) ;  /* 0x00000008006c8947 */ /* 0x008ff20003800000 */
.L_x_1122:
[----:B------:R-:W-:Y:S05]  /*9380*/  @P1 BRA `(.L_x_1104) ;  /* 0x0000000000181947 */ /* 0x000fea0003800000 */
[----:B------:R-:W1:Y:S01]  /*9390*/  S2R R2, SR_TID.X ;  /* 0x0000000000027919 */ /* 0x000e620000002100 */
[----:B---3--:R-:W-:-:S04]  /*93a0*/  IMAD.MOV.U32 R0, RZ, RZ, 0x3100 ;  /* 0x00003100ff007424 */ /* 0x008fc800078e00ff */
[----:B------:R3:W-:Y:S01]  /*93b0*/  SYNCS.ARRIVE.TRANS64 RZ, [R3+URZ+0x26830], R0 ;  /* 0x0268300003ff79a7 */ /* 0x0007e2000800003f */
[----:B-1----:R-:W-:-:S13]  /*93c0*/  LOP3.LUT P0, RZ, R2, 0x1f, RZ, 0xc0, !PT ;  /* 0x0000001f02ff7812 */ /* 0x002fda000780c0ff */
[----:B---3--:R-:W-:Y:S05]  /*93d0*/  @!P0 BRA `(.L_x_1104) ;  /* 0x0000000000048947 */ /* 0x008fea0003800000 */
[----:B------:R-:W-:Y:S01]  /*93e0*/  BPT.TRAP 0x1 ;  /* 0x000000040000795c */ /* 0x000fe20000300000 */
.L_x_1104:
[----:B-----5:R-:W-:Y:S01]  /*93f0*/  R2UR UR35, R4 ;  /* 0x00000000042372ca */ /* 0x020fe200000e0000 */
[C-C-:B---3--:R-:W-:Y:S01]  /*9400*/  IMAD R0, R19.reuse, 0x3000, R16.reuse ;  /* 0x0000300013007824 */ /* 0x148fe200078e0210 */
[----:B------:R-:W-:Y:S01]  /*9410*/  IADD3 R8, P0, R8, 0x1f0, RZ ;  /* 0x000001f008087810 */ /* 0x000fe20007f1e0ff */
[----:B-12-4-:R-:W-:Y:S01]  /*9420*/  IMAD R16, R19, 0x100, R16 ;  /* 0x0000010013107824 */ /* 0x016fe200078e0210 */
[----:B------:R-:W-:Y:S01]  /*9430*/  R2UR UR10, R14 ;  /* 0x000000000e0a72ca */ /* 0x000fe200000e0000 */
[----:B------:R-:W-:Y:S01]  /*9440*/  ULDC.64 UR30, c[0x0][0x728] ;  /* 0x0001ca00001e7ab9 */ /* 0x000fe20000000a00 */
[----:B------:R-:W-:Y:S01]  /*9450*/  R2UR UR33, R3 ;  /* 0x00000000032172ca */ /* 0x000fe200000e0000 */
[----:B------:R-:W-:Y:S01]  /*9460*/  IMAD.X R7, RZ, RZ, R7, P0 ;  /* 0x000000ffff077224 */ /* 0x000fe200000e0607 */
[----:B------:R-:W-:Y:S01]  /*9470*/  R2UR UR16, R0 ;  /* 0x00000000001072ca */ /* 0x000fe200000e0000 */
[----:B------:R-:W-:Y:S01]  /*9480*/  UMOV UR40, 0x0 ;  /* 0x0000000000287882 */ /* 0x000fe20000000000 */
[----:B------:R-:W-:Y:S01]  /*9490*/  R2UR UR7, R16 ;  /* 0x00000000100772ca */ /* 0x000fe200000e0000 */
[----:B------:R-:W-:Y:S01]  /*94a0*/  UMOV UR41, 0x14f00000 ;  /* 0x14f0000000297882 */ /* 0x000fe20000000000 */
[----:B------:R-:W-:Y:S01]  /*94b0*/  R2UR UR8, R8 ;  /* 0x00000000080872ca */ /* 0x000fe200000e0000 */
[----:B------:R-:W-:Y:S01]  /*94c0*/  USHF.L.U32 UR35, UR35, 0x6, URZ ;  /* 0x0000000623237899 */ /* 0x000fe2000800063f */
[----:B------:R-:W-:Y:S01]  /*94d0*/  R2UR UR9, R7 ;  /* 0x00000000070972ca */ /* 0x000fe200000e0000 */
[----:B------:R-:W-:Y:S01]  /*94e0*/  UMOV UR34, URZ ;  /* 0x0000003f00227c82 */ /* 0x000fe20008000000 */
[----:B------:R-:W-:Y:S01]  /*94f0*/  UMOV UR36, UR20 ;  /* 0x0000001400247c82 */ /* 0x000fe20008000000 */
[----:B------:R-:W-:Y:S01]  /*9500*/  UIADD3 UR13, UP0, UR35, UR14, URZ ;  /* 0x0000000e230d7290 */ /* 0x000fe2000ff1e03f */
[----:B------:R-:W-:Y:S01]  /*9510*/  VIADD R0, R19, 0x1 ;  /* 0x0000000113007836 */ /* 0x000fe20000000000 */
[----:B------:R-:W-:-:S02]  /*9520*/  UIADD3 UR33, UR33, 0x26830, URZ ;  /* 0x0002683021217890 */ /* 0x000fc4000fffe03f */
[----:B------:R-:W-:Y:S02]  /*9530*/  ULEA UR30, UP1, UR13, UR30, 0x2 ;  /* 0x0000001e0d1e7291 */ /* 0x000fe4000f82103f */
[----:B------:R-:W-:Y:S01]  /*9540*/  ULEA.HI.X.SX32 UR10, UR35, UR10, 0x1, UP0 ;  /* 0x0000000a230a7291 */ /* 0x000fe200080f0e3f */
[C---:B------:R-:W-:Y:S01]  /*9550*/  ISETP.NE.AND P0, PT, R0.reuse, 0x2, PT ;  /* 0x000000020000780c */ /* 0x040fe20003f05270 */
[----:B------:R-:W-:Y:S02]  /*9560*/  UIADD3 UR32, UR16, 0x18000, URZ ;  /* 0x0001800010207890 */ /* 0x000fe4000fffe03f */
[----:B------:R-:W-:Y:S01]  /*9570*/  UIADD3 UR24, UR16, 0x19000, URZ ;  /* 0x0001900010187890 */ /* 0x000fe2000fffe03f */
[----:B------:R-:W-:Y:S01]  /*9580*/  SEL R2, RZ, 0x1, P0 ;  /* 0x00000001ff027807 */ /* 0x000fe20000000000 */
[----:B------:R-:W-:Y:S01]  /*9590*/  UIADD3 UR16, UR16, 0x1a000, URZ ;  /* 0x0001a00010107890 */ /* 0x000fe2000fffe03f */
[----:B------:R-:W-:Y:S01]  /*95a0*/  SEL R0, R0, RZ, P0 ;  /* 0x000000ff00007207 */ /* 0x000fe20000000000 */
[----:B------:R-:W-:Y:S01]  /*95b0*/  ULEA.HI.X UR31, UR13, UR31, UR10, 0x2, UP1 ;  /* 0x0000001f0d1f7291 */ /* 0x000fe200088f140a */
[----:B------:R-:W-:Y:S01]  /*95c0*/  LOP3.LUT R11, R11, R2, RZ, 0x3c, !PT ;  /* 0x000000020b0b7212 */ /* 0x000fe200078e3cff */
[----:B------:R-:W-:Y:S01]  /*95d0*/  UIADD3 UR42, UR7, 0x1e200, URZ ;  /* 0x0001e200072a7890 */ /* 0x000fe2000fffe03f */
[----:B------:R-:W-:Y:S01]  /*95e0*/  UMOV UR37, UR21 ;  /* 0x0000001500257c82 */ /* 0x000fe20008000000 */
[----:B------:R-:W-:Y:S01]  /*95f0*/  UMOV UR26, 0x20 ;  /* 0x00000020001a7882 */ /* 0x000fe20000000000 */
        /* <DEDUP_REMOVED lines=12> */
[----:B------:R1:W-:Y:S02]  /*96c0*/  UBLKCP.S.G [UR42], [UR30], UR7 ;  /* 0x0000002a1e0073ba */ /* 0x0003e40008000207 */
[----:B-1----:R-:W-:Y:S01]  /*96d0*/  NOP ;  /* 0x0000000000007918 */ /* 0x002fe20000000000 */
.L_x_1085:
[----:B------:R-:W-:Y:S05]  /*96e0*/  BSYNC B1 ;  /* 0x0000000000017941 */ /* 0x000fea0003800000 */
.L_x_1083:
[----:B------:R-:W-:-:S03]  /*96f0*/  UMOV UR7, 0xffffffff ;  /* 0xffffffff00077882 */ /* 0x000fc60000000000 */
[----:B------:R-:W-:Y:S05]  /*9700*/  BRA.DIV UR7, `(.L_x_1105) ;  /* 0x00000006079c7947 */ /* 0x000fea000b800000 */
[----:B------:R-:W-:-:S13]  /*9710*/  ELECT P6, URZ, PT ;  /* 0x00000000003f782f */ /* 0x000fda00038c0000 */
.L_x_1125:
[----:B------:R-:W-:Y:S05]  /*9720*/  @!P6 BRA `(.L_x_1060) ;  /* 0x000000000084e947 */ /* 0x000fea0003800000 */
[----:B------:R-:W-:-:S06]  /*9730*/  ULOP3.LUT UR7, UR38, 0x2, URZ, 0xfc, !UPT ;  /* 0x0000000226077892 */ /* 0x000fcc000f8efc3f */
[----:B------:R-:W-:-:S05]  /*9740*/  IMAD.U32 R2, RZ, RZ, UR7 ;  /* 0x00000007ff027e24 */ /* 0x000fca000f8e00ff */
[----:B------:R-:W-:-:S13]  /*9750*/  ISETP.NE.AND P2, PT, R2, 0x3, PT ;  /* 0x000000030200780c */ /* 0x000fda0003f45270 */
[----:B------:R-:W-:Y:S05]  /*9760*/  @!P2 BRA `(.L_x_1106) ;  /* 0x000000000004a947 */ /* 0x000fea0003800000 */
[----:B------:R-:W-:Y:S01]  /*9770*/  BPT.TRAP 0x1 ;  /* 0x000000040000795c */ /* 0x000fe20000300000 */
.L_x_1106:
        /* <DEDUP_REMOVED lines=15> */
.L_x_1126:
[----:B------:R-:W2:Y:S02]  /*9870*/  SYNCS.PHASECHK.TRANS64.TRYWAIT P0, [R3+URZ], R2 ;  /* 0x00000002030075a7 */ /* 0x000ea4000800017f */
[----:B--2---:R-:W-:Y:S05]  /*9880*/  @!P0 BRA `(.L_x_1108) ;  /* 0x0000000400708947 */ /* 0x004fea0003800000 */
.L_x_1127:
[----:B------:R-:W-:Y:S05]  /*9890*/  @!P2 BRA `(.L_x_1109) ;  /* 0x000000000004a947 */ /* 0x000fea0003800000 */
[----:B------:R-:W-:Y:S01]  /*98a0*/  BPT.TRAP 0x1 ;  /* 0x000000040000795c */ /* 0x000fe20000300000 */
.L_x_1109:
[----:B--2---:R-:W-:-:S04]  /*98b0*/  VIADD R3, R7, 0x26840 ;  /* 0x0002684007037836 */ /* 0x004fc80000000000 */
[----:B------:R-:W-:-:S04]  /*98c0*/  IMAD R0, R0, 0x8, R3 ;  /* 0x0000000800007824 */ /* 0x000fc800078e0203 */
[----:B------:R-:W2:Y:S02]  /*98d0*/  SYNCS.PHASECHK.TRANS64.TRYWAIT P0, [R0+URZ], R5 ;  /* 0x00000005000075a7 */ /* 0x000ea4000800017f */
[----:B--2---:R-:W-:Y:S05]  /*98e0*/  @!P0 BRA `(.L_x_1110) ;  /* 0x00000004006c8947 */ /* 0x004fea0003800000 */
.L_x_1128:
[----:B------:R-:W-:-:S07]  /*98f0*/  IMAD R3, R4, 0x8, R3 ;  /* 0x0000000804037824 */ /* 0x000fce00078e0203 */
.L_x_1111:
[----:B---3--:R3:W4:Y:S02]  /*9900*/  SYNCS.PHASECHK.TRANS64.TRYWAIT P0, [R3+URZ], R2 ;  /* 0x00000002030075a7 */ /* 0x008724000800017f */
[----:B----4-:R-:W-:Y:S05]  /*9910*/  @!P0 NANOSLEEP.SYNCS 0x989680 ;  /* 0x009896800000895d */ /* 0x010fea0003900000 */
[----:B------:R-:W4:Y:S02]  /*9920*/  @!P0 SYNCS.PHASECHK.TRANS64 P0, [R3+URZ], R2 ;  /* 0x00000002030085a7 */ /* 0x000f24000800007f */
[----:B----4-:R-:W-:Y:S05]  /*9930*/  @!P0 BRA `(.L_x_1111) ;  /* 0xfffffffc00f08947 */ /* 0x010fea000383ffff */
.L_x_1060:
[----:B------:R-:W-:Y:S05]  /*9940*/  BSYNC B0 ;  /* 0x0000000000007941 */ /* 0x000fea0003800000 */
.L_x_1058:
[----:B------:R-:W-:Y:S05]  /*9950*/  EXIT ;  /* 0x000000000000794d */ /* 0x000fea0003800000 */
.L_x_1028:
[----:B------:R-:W-:Y:S02]  /*9960*/  IMAD.MOV.U32 R13, RZ, RZ, R17 ;  /* 0x000000ffff0d7224 */ /* 0x000fe400078e0011 */
[----:B------:R-:W-:Y:S02]  /*9970*/  IMAD.MOV.U32 R12, RZ, RZ, RZ ;  /* 0x000000ffff0c7224 */ /* 0x000fe400078e00ff */
[----:B------:R-:W-:Y:S02]  /*9980*/  IMAD.MOV.U32 R11, RZ, RZ, 0x1f ;  /* 0x0000001fff0b7424 */ /* 0x000fe400078e00ff */
[----:B------:R-:W-:-:S07]  /*9990*/  IMAD.MOV.U32 R15, RZ, RZ, -0x1 ;  /* 0xffffffffff0f7424 */ /* 0x000fce00078e00ff */
[----:B------:R-:W-:Y:S05]  /*99a0*/  WARPSYNC.COLLECTIVE R15, `(.L_x_1112) ;  /* 0x000000000f087348 */ /* 0x000fea0003c00000 */
[----:B------:R1:W2:Y:S02]  /*99b0*/  SHFL.IDX P6, R14, R13, R12, R11 ;  /* 0x0000000c0d0e7389 */ /* 0x0002a400000c000b */
[----:B-12---:R-:W-:Y:S01]  /*99c0*/  ENDCOLLECTIVE ;  /* 0x000000000000791b */ /* 0x006fe20003800000 */
.L_x_1112:
[----:B------:R-:W-:Y:S05]  /*99d0*/  BRA `(.L_x_1113) ;  /* 0xffffff7400b47947 */ /* 0x000fea000383ffff */
.L_x_1030:
[----:B--2---:R2:W3:Y:S02]  /*99e0*/  SYNCS.PHASECHK.TRANS64.TRYWAIT P0, [R237+URZ+0x26800], R4 ;  /* 0x02680004ed0075a7 */ /* 0x0044e4000800017f */
[----:B---3--:R-:W-:Y:S05]  /*99f0*/  @!P0 NANOSLEEP.SYNCS 0x989680 ;  /* 0x009896800000895d */ /* 0x008fea0003900000 */
[----:B------:R-:W3:Y:S02]  /*9a00*/  @!P0 SYNCS.PHASECHK.TRANS64 P0, [R237+URZ+0x26800], R4 ;  /* 0x02680004ed0085a7 */ /* 0x000ee4000800007f */
[----:B---3--:R-:W-:Y:S05]  /*9a10*/  @!P0 BRA `(.L_x_1030) ;  /* 0xfffffffc00f08947 */ /* 0x008fea000383ffff */
[----:B------:R-:W-:Y:S05]  /*9a20*/  BRA `(.L_x_1029) ;  /* 0xffffff7400dc7947 */ /* 0x000fea000383ffff */
.L_x_1035:
[----:B--2---:R-:W-:-:S04]  /*9a30*/  IMAD.U32 R5, RZ, RZ, UR6 ;  /* 0x00000006ff057e24 */ /* 0x004fc8000f8e00ff */
[----:B------:R2:W3:Y:S03]  /*9a40*/  SYNCS.PHASECHK.TRANS64.TRYWAIT P0, [R5+URZ+0x26810], R120 ;  /* 0x02681078050075a7 */ /* 0x0004e6000800017f */
[----:B---3--:R-:W-:Y:S05]  /*9a50*/  @!P0 NANOSLEEP.SYNCS 0x989680 ;  /* 0x009896800000895d */ /* 0x008fea0003900000 */
[----:B------:R-:W3:Y:S02]  /*9a60*/  @!P0 SYNCS.PHASECHK.TRANS64 P0, [R5+URZ+0x26810], R120 ;  /* 0x02681078050085a7 */ /* 0x000ee4000800007f */
[----:B---3--:R-:W-:Y:S05]  /*9a70*/  @!P0 BRA `(.L_x_1035) ;  /* 0xfffffffc00ec8947 */ /* 0x008fea000383ffff */
[----:B------:R-:W-:Y:S05]  /*9a80*/  BRA `(.L_x_1034) ;  /* 0xffffff8000447947 */ /* 0x000fea000383ffff */
.L_x_1039:
[----:B------:R-:W-:-:S04]  /*9a90*/  IMAD.U32 R121, RZ, RZ, UR6 ;  /* 0x00000006ff797e24 */ /* 0x000fc8000f8e00ff */
[----:B------:R1:W1:Y:S03]  /*9aa0*/  SYNCS.PHASECHK.TRANS64.TRYWAIT P0, [R121+URZ+0x26830], R120 ;  /* 0x02683078790075a7 */ /* 0x000266000800017f */
[----:B-1----:R-:W-:Y:S05]  /*9ab0*/  @!P0 NANOSLEEP.SYNCS 0x989680 ;  /* 0x009896800000895d */ /* 0x002fea0003900000 */
[----:B------:R-:W1:Y:S02]  /*9ac0*/  @!P0 SYNCS.PHASECHK.TRANS64 P0, [R121+URZ+0x26830], R120 ;  /* 0x02683078790085a7 */ /* 0x000e64000800007f */
[----:B-1----:R-:W-:Y:S05]  /*9ad0*/  @!P0 BRA `(.L_x_1039) ;  /* 0xfffffffc00ec8947 */ /* 0x002fea000383ffff */
[----:B------:R-:W-:Y:S05]  /*9ae0*/  BRA `(.L_x_1038) ;  /* 0xffffff8800087947 */ /* 0x000fea000383ffff */
.L_x_1086:
[----:B-1----:R1:W2:Y:S02]  /*9af0*/  SYNCS.PHASECHK.TRANS64.TRYWAIT P0, [R16+URZ+0x26820], R3 ;  /* 0x02682003100075a7 */ /* 0x0022a4000800017f */
[----:B--2---:R-:W-:Y:S05]  /*9b00*/  @!P0 NANOSLEEP.SYNCS 0x989680 ;  /* 0x009896800000895d */ /* 0x004fea0003900000 */
[----:B------:R-:W2:Y:S02]  /*9b10*/  @!P0 SYNCS.PHASECHK.TRANS64 P0, [R16+URZ+0x26820], R3 ;  /* 0x02682003100085a7 */ /* 0x000ea4000800007f */
[----:B--2---:R-:W-:Y:S05]  /*9b20*/  @!P0 BRA `(.L_x_1086) ;  /* 0xfffffffc00f08947 */ /* 0x004fea000383ffff */
[----:B------:R-:W-:Y:S05]  /*9b30*/  BRA `(.L_x_1114) ;  /* 0xffffffdc001c7947 */ /* 0x000fea000383ffff */
.L_x_1090:
[----:B-1----:R1:W3:Y:S02]  /*9b40*/  SYNCS.PHASECHK.TRANS64.TRYWAIT P1, [R16+URZ+0x26840], R21 ;  /* 0x02684015100075a7 */ /* 0x0022e4000802017f */
[----:B---3--:R-:W-:Y:S05]  /*9b50*/  @!P1 NANOSLEEP.SYNCS 0x989680 ;  /* 0x009896800000995d */ /* 0x008fea0003900000 */
[----:B------:R-:W3:Y:S02]  /*9b60*/  @!P1 SYNCS.PHASECHK.TRANS64 P1, [R16+URZ+0x26840], R21 ;  /* 0x02684015100095a7 */ /* 0x000ee4000802007f */
[----:B---3--:R-:W-:Y:S05]  /*9b70*/  @!P1 BRA `(.L_x_1090) ;  /* 0xfffffffc00f09947 */ /* 0x008fea000383ffff */
[----:B------:R-:W-:Y:S05]  /*9b80*/  BRA `(.L_x_1115) ;  /* 0xffffffe400507947 */ /* 0x000fea000383ffff */
.L_x_1092:
[----:B--2---:R2:W3:Y:S02]  /*9b90*/  SYNCS.PHASECHK.TRANS64.TRYWAIT P1, [R16+URZ+0x26828], R21 ;  /* 0x02682815100075a7 */ /* 0x0044e4000802017f */
[----:B---3--:R-:W-:Y:S05]  /*9ba0*/  @!P1 NANOSLEEP.SYNCS 0x989680 ;  /* 0x009896800000995d */ /* 0x008fea0003900000 */
[----:B------:R-:W3:Y:S02]  /*9bb0*/  @!P1 SYNCS.PHASECHK.TRANS64 P1, [R16+URZ+0x26828], R21 ;  /* 0x02682815100095a7 */ /* 0x000ee4000802007f */
[----:B---3--:R-:W-:Y:S05]  /*9bc0*/  @!P1 BRA `(.L_x_1092) ;  /* 0xfffffffc00f09947 */ /* 0x008fea000383ffff */
[----:B------:R-:W-:Y:S05]  /*9bd0*/  BRA `(.L_x_1116) ;  /* 0xffffffe800007947 */ /* 0x000fea000383ffff */
.L_x_1094:
[----:B---3--:R3:W4:Y:S02]  /*9be0*/  SYNCS.PHASECHK.TRANS64.TRYWAIT P1, [R16+URZ+0x26848], R21 ;  /* 0x02684815100075a7 */ /* 0x008724000802017f */
[----:B----4-:R-:W-:Y:S05]  /*9bf0*/  @!P1 NANOSLEEP.SYNCS 0x989680 ;  /* 0x009896800000995d */ /* 0x010fea0003900000 */
[----:B------:R-:W4:Y:S02]  /*9c00*/  @!P1 SYNCS.PHASECHK.TRANS64 P1, [R16+URZ+0x26848], R21 ;  /* 0x02684815100095a7 */ /* 0x000f24000802007f */
[----:B----4-:R-:W-:Y:S05]  /*9c10*/  @!P1 BRA `(.L_x_1094) ;  /* 0xfffffffc00f09947 */ /* 0x010fea000383ffff */
[----:B------:R-:W-:Y:S05]  /*9c20*/  BRA `(.L_x_1117) ;  /* 0xffffffe800b07947 */ /* 0x000fea000383ffff */
.L_x_1096:
[----:B------:R-:W-:-:S07]  /*9c30*/  SHF.L.U32 R5, R11, 0x1f, RZ ;  /* 0x0000001f0b057819 */ /* 0x000fce00000006ff */
.L_x_1118:
[----:B------:R1:W1:Y:S02]  /*9c40*/  SYNCS.PHASECHK.TRANS64.TRYWAIT P1, [R16+URZ+0x26820], R5 ;  /* 0x02682005100075a7 */ /* 0x000264000802017f */
[----:B-1----:R-:W-:Y:S05]  /*9c50*/  @!P1 NANOSLEEP.SYNCS 0x989680 ;  /* 0x009896800000995d */ /* 0x002fea0003900000 */
[----:B------:R-:W1:Y:S02]  /*9c60*/  @!P1 SYNCS.PHASECHK.TRANS64 P1, [R16+URZ+0x26820], R5 ;  /* 0x02682005100095a7 */ /* 0x000e64000802007f */
[----:B-1----:R-:W-:Y:S05]  /*9c70*/  @!P1 BRA `(.L_x_1118) ;  /* 0xfffffffc00f09947 */ /* 0x002fea000383ffff */
[----:B------:R-:W-:Y:S05]  /*9c80*/  BRA `(.L_x_1119) ;  /* 0xffffffec00487947 */ /* 0x000fea000383ffff */
.L_x_1099:
[----:B-1----:R1:W3:Y:S02]  /*9c90*/  SYNCS.PHASECHK.TRANS64.TRYWAIT P1, [R16+URZ+0x26840], R13 ;  /* 0x0268400d100075a7 */ /* 0x0022e4000802017f */
[----:B---3--:R-:W-:Y:S05]  /*9ca0*/  @!P1 NANOSLEEP.SYNCS 0x989680 ;  /* 0x009896800000995d */ /* 0x008fea0003900000 */
[----:B------:R-:W3:Y:S02]  /*9cb0*/  @!P1 SYNCS.PHASECHK.TRANS64 P1, [R16+URZ+0x26840], R13 ;  /* 0x0268400d100095a7 */ /* 0x000ee4000802007f */
[----:B---3--:R-:W-:Y:S05]  /*9cc0*/  @!P1 BRA `(.L_x_1099) ;  /* 0xfffffffc00f09947 */ /* 0x008fea000383ffff */
[----:B------:R-:W-:Y:S05]  /*9cd0*/  BRA `(.L_x_1120) ;  /* 0xfffffff000187947 */ /* 0x000fea000383ffff */
.L_x_1101:
[----:B--2---:R2:W3:Y:S02]  /*9ce0*/  SYNCS.PHASECHK.TRANS64.TRYWAIT P1, [R16+URZ+0x26828], R13 ;  /* 0x0268280d100075a7 */ /* 0x0044e4000802017f */
[----:B---3--:R-:W-:Y:S05]  /*9cf0*/  @!P1 NANOSLEEP.SYNCS 0x989680 ;  /* 0x009896800000995d */ /* 0x008fea0003900000 */
[----:B------:R-:W3:Y:S02]  /*9d00*/  @!P1 SYNCS.PHASECHK.TRANS64 P1, [R16+URZ+0x26828], R13 ;  /* 0x0268280d100095a7 */ /* 0x000ee4000802007f */
[----:B---3--:R-:W-:Y:S05]  /*9d10*/  @!P1 BRA `(.L_x_1101) ;  /* 0xfffffffc00f09947 */ /* 0x008fea000383ffff */
[----:B------:R-:W-:Y:S05]  /*9d20*/  BRA `(.L_x_1121) ;  /* 0xfffffff000bc7947 */ /* 0x000fea000383ffff */
.L_x_1103:
[----:B---3--:R3:W1:Y:S02]  /*9d30*/  SYNCS.PHASECHK.TRANS64.TRYWAIT P0, [R3+URZ+0x26840], R0 ;  /* 0x02684000030075a7 */ /* 0x008664000800017f */
[----:B-1----:R-:W-:Y:S05]  /*9d40*/  @!P0 NANOSLEEP.SYNCS 0x989680 ;  /* 0x009896800000895d */ /* 0x002fea0003900000 */
[----:B------:R-:W1:Y:S02]  /*9d50*/  @!P0 SYNCS.PHASECHK.TRANS64 P0, [R3+URZ+0x26840], R0 ;  /* 0x02684000030085a7 */ /* 0x000e64000800007f */
[----:B-1----:R-:W-:Y:S05]  /*9d60*/  @!P0 BRA `(.L_x_1103) ;  /* 0xfffffffc00f08947 */ /* 0x002fea000383ffff */
[----:B------:R-:W-:Y:S05]  /*9d70*/  BRA `(.L_x_1122) ;  /* 0xfffffff400807947 */ /* 0x000fea000383ffff */
.L_x_1105:
[----:B------:R-:W-:Y:S01]  /*9d80*/  BSSY B1, `(.L_x_1123) ;  /* 0x0000006000017945 */ /* 0x000fe20003800000 */
[----:B------:R-:W-:-:S07]  /*9d90*/  IMAD.MOV.U32 R15, RZ, RZ, -0x1 ;  /* 0xffffffffff0f7424 */ /* 0x000fce00078e00ff */
[----:B------:R-:W-:Y:S05]  /*9da0*/  WARPSYNC.COLLECTIVE R15, `(.L_x_1124) ;  /* 0x000000000f0c7348 */ /* 0x000fea0003c00000 */
[----:B------:R-:W-:Y:S02]  /*9db0*/  ELECT P6, UR62, PT ;  /* 0x00000000003e782f */ /* 0x000fe400038c0000 */
[----:B------:R-:W-:Y:S01]  /*9dc0*/  MOV R14, UR62 ;  /* 0x0000003e000e7c02 */ /* 0x000fe20008000f00 */
[----:B------:R-:W-:Y:S10]  /*9dd0*/  ENDCOLLECTIVE ;  /* 0x000000000000791b */ /* 0x000ff40003800000 */
.L_x_1124:
[----:B------:R-:W-:Y:S05]  /*9de0*/  BSYNC B1 ;  /* 0x0000000000017941 */ /* 0x000fea0003800000 */
.L_x_1123:
[----:B------:R-:W-:Y:S05]  /*9df0*/  BRA `(.L_x_1125) ;  /* 0xfffffff800487947 */ /* 0x000fea000383ffff */
.L_x_1107:
[----:B-1----:R1:W2:Y:S02]  /*9e00*/  SYNCS.PHASECHK.TRANS64.TRYWAIT P0, [R6+URZ], R5 ;  /* 0x00000005060075a7 */ /* 0x0022a4000800017f */
[----:B--2---:R-:W-:Y:S05]  /*9e10*/  @!P0 NANOSLEEP.SYNCS 0x989680 ;  /* 0x009896800000895d */ /* 0x004fea0003900000 */
[----:B------:R-:W2:Y:S02]  /*9e20*/  @!P0 SYNCS.PHASECHK.TRANS64 P0, [R6+URZ], R5 ;  /* 0x00000005060085a7 */ /* 0x000ea4000800007f */
[----:B--2---:R-:W-:Y:S05]  /*9e30*/  @!P0 BRA `(.L_x_1107) ;  /* 0xfffffffc00f08947 */ /* 0x004fea000383ffff */
[----:B------:R-:W-:Y:S05]  /*9e40*/  BRA `(.L_x_1126) ;  /* 0xfffffff800887947 */ /* 0x000fea000383ffff */
.L_x_1108:
[----:B--2---:R2:W3:Y:S02]  /*9e50*/  SYNCS.PHASECHK.TRANS64.TRYWAIT P0, [R3+URZ], R2 ;  /* 0x00000002030075a7 */ /* 0x0044e4000800017f */
[----:B---3--:R-:W-:Y:S05]  /*9e60*/  @!P0 NANOSLEEP.SYNCS 0x989680 ;  /* 0x009896800000895d */ /* 0x008fea0003900000 */
[----:B------:R-:W3:Y:S02]  /*9e70*/  @!P0 SYNCS.PHASECHK.TRANS64 P0, [R3+URZ], R2 ;  /* 0x00000002030085a7 */ /* 0x000ee4000800007f */
[----:B---3--:R-:W-:Y:S05]  /*9e80*/  @!P0 BRA `(.L_x_1108) ;  /* 0xfffffffc00f08947 */ /* 0x008fea000383ffff */
[----:B------:R-:W-:Y:S05]  /*9e90*/  BRA `(.L_x_1127) ;  /* 0xfffffff8007c7947 */ /* 0x000fea000383ffff */
.L_x_1110:
[----:B--2---:R2:W3:Y:S02]  /*9ea0*/  SYNCS.PHASECHK.TRANS64.TRYWAIT P0, [R0+URZ], R5 ;  /* 0x00000005000075a7 */ /* 0x0044e4000800017f */
[----:B---3--:R-:W-:Y:S05]  /*9eb0*/  @!P0 NANOSLEEP.SYNCS 0x989680 ;  /* 0x009896800000895d */ /* 0x008fea0003900000 */
[----:B------:R-:W3:Y:S02]  /*9ec0*/  @!P0 SYNCS.PHASECHK.TRANS64 P0, [R0+URZ], R5 ;  /* 0x00000005000085a7 */ /* 0x000ee4000800007f */
[----:B---3--:R-:W-:Y:S05]  /*9ed0*/  @!P0 BRA `(.L_x_1110) ;  /* 0xfffffffc00f08947 */ /* 0x008fea000383ffff */
[----:B------:R-:W-:Y:S05]  /*9ee0*/  BRA `(.L_x_1128) ;  /* 0xfffffff800807947 */ /* 0x000fea000383ffff */
.L_x_1129:
        /* <DEDUP_REMOVED lines=9> */
.L_x_3301:


//--------------------- .text._ZN7cutlass13device_kernelIN5flash11enable_sm90INS1_16FlashAttnBwdSm90INS1_25CollectiveMainloopBwdSm90ILi2ELi2ELi2EN4cute5tupleIJNS5_1CILi1EEES8_S8_EEENS6_IJNS7_ILi64EEENS7_ILi128EEENS7_ILi96EEEEEENS_10bfloat16_tEfNS_4arch4Sm90ELb0ELb1ELb1ELb0ELb1ELb1ELb0ELb0ELi2ELi1ELi2ELi1ELb1EEENS1_21CollectiveEpilogueBwdISD_SE_SG_Li256ELb0ELb0ELi1EEENS1_19SingleTileSchedulerILb0ELb0ELb0ELi128EEEEEEEEEvNT_6ParamsE --------------------------
	.section	.text._ZN7cutlass13device_kernelIN5flash11enable_sm90INS1_16FlashAttnBwdSm90INS1_25CollectiveMainloopBwdSm90ILi2ELi2ELi2EN4cute5tupleIJNS5_1CILi1EEES8_S8_EEENS6_IJNS7_ILi64EEENS7_ILi128EEENS7_ILi96EEEEEENS_10bfloat16_tEfNS_4arch4Sm90ELb0ELb1ELb1ELb0ELb1ELb1ELb0ELb0ELi2ELi1ELi2ELi1ELb1EEENS1_21CollectiveEpilogueBwdISD_SE_SG_Li256ELb0ELb0ELi1EEENS1_19SingleTileSchedulerILb0ELb0ELb0ELi128EEEEEEEEEvNT_6ParamsE,"ax",@progbits
	.align	128
.text._ZN7cutlass13device_kernelIN5flash11enable_sm90INS1_16FlashAttnBwdSm90INS1_25CollectiveMainloopBwdSm90ILi2ELi2ELi2EN4cute5tupleIJNS5_1CILi1EEES8_S8_EEENS6_IJNS7_ILi64EEENS7_ILi128EEENS7_ILi96EEEEEENS_10bfloat16_tEfNS_4arch4Sm90ELb0ELb1ELb1ELb0ELb1ELb1ELb0ELb0ELi2ELi1ELi2ELi1ELb1EEENS1_21CollectiveEpilogueBwdISD_SE_SG_Li256ELb0ELb0ELi1EEENS1_19SingleTileSchedulerILb0ELb0ELb0ELi128EEEEEEEEEvNT_6ParamsE:
        .type           _ZN7cutlass13device_kernelIN5flash11enable_sm90INS1_16FlashAttnBwdSm90INS1_25CollectiveMainloopBwdSm90ILi2ELi2ELi2EN4cute5tupleIJNS5_1CILi1EEES8_S8_EEENS6_IJNS7_ILi64EEENS7_ILi128EEENS7_ILi96EEEEEENS_10bfloat16_tEfNS_4arch4Sm90ELb0ELb1ELb1ELb0ELb1ELb1ELb0ELb0ELi2ELi1ELi2ELi1ELb1EEENS1_21CollectiveEpilogueBwdISD_SE_SG_Li256ELb0ELb0ELi1EEENS1_19SingleTileSchedulerILb0ELb0ELb0ELi128EEEEEEEEEvNT_6ParamsE,@function
        .size           _ZN7cutlass13device_kernelIN5flash11enable_sm90INS1_16FlashAttnBwdSm90INS1_25CollectiveMainloopBwdSm90ILi2ELi2ELi2EN4cute5tupleIJNS5_1CILi1EEES8_S8_EEENS6_IJNS7_ILi64EEENS7_ILi128EEENS7_ILi96EEEEEENS_10bfloat16_tEfNS_4arch4Sm90ELb0ELb1ELb1ELb0ELb1ELb1ELb0ELb0ELi2ELi1ELi2ELi1ELb1EEENS1_21CollectiveEpilogueBwdISD_SE_SG_Li256ELb0ELb0ELi1EEENS1_19SingleTileSchedulerILb0ELb0ELb0ELi128EEEEEEEEEvNT_6ParamsE,(.L_x_3302 - _ZN7cutlass13device_kernelIN5flash11enable_sm90INS1_16FlashAttnBwdSm90INS1_25CollectiveMainloopBwdSm90ILi2ELi2ELi2EN4cute5tupleIJNS5_1CILi1EEES8_S8_EEENS6_IJNS7_ILi64EEENS7_ILi128EEENS7_ILi96EEEEEENS_10bfloat16_tEfNS_4arch4Sm90ELb0ELb1ELb1ELb0ELb1ELb1ELb0ELb0ELi2ELi1ELi2ELi1ELb1EEENS1_21CollectiveEpilogueBwdISD_SE_SG_Li256ELb0ELb0ELi1EEENS1_19SingleTileSchedulerILb0ELb0ELb0ELi128EEEEEEEEEvNT_6ParamsE)
        .other          _ZN7cutlass13device_kernelIN5flash11enable_sm90INS1_16FlashAttnBwdSm90INS1_25CollectiveMainloopBwdSm90ILi2ELi2ELi2EN4cute5tupleIJNS5_1CILi1EEES8_S8_EEENS6_IJNS7_ILi64EEENS7_ILi128EEENS7_ILi96EEEEEENS_10bfloat16_tEfNS_4arch4Sm90ELb0ELb1ELb1ELb0ELb1ELb1ELb0ELb0ELi2ELi1ELi2ELi1ELb1EEENS1_21CollectiveEpilogueBwdISD_SE_SG_Li256ELb0ELb0ELi1EEENS1_19SingleTileSchedulerILb0ELb0ELb0ELi128EEEEEEEEEvNT_6ParamsE,@"STO_CUDA_ENTRY STV_DEFAULT"
_ZN7cutlass13device_kernelIN5flash11enable_sm90INS1_16FlashAttnBwdSm90INS1_25CollectiveMainloopBwdSm90ILi2ELi2ELi2EN4cute5tupleIJNS5_1CILi1EEES8_S8_EEENS6_IJNS7_ILi64EEENS7_ILi128EEENS7_ILi96EEEEEENS_10bfloat16_tEfNS_4arch4Sm90ELb0ELb1ELb1ELb0ELb1ELb1ELb0ELb0ELi2ELi1ELi2ELi1ELb1EEENS1_21CollectiveEpilogueBwdISD_SE_SG_Li256ELb0ELb0ELi1EEENS1_19SingleTileSchedulerILb0ELb0ELb0ELi128EEEEEEEEEvNT_6ParamsE:
        /* <DEDUP_REMOVED lines=30> */
.L_x_1131:
[----:B------:R-:W-:Y:S05]  /*01e0*/  BSYNC B0 ;  /* 0x0000000000007941 */ /* 0x000fea0003800000 */
.L_x_1130:
        /* <DEDUP_REMOVED lines=37> */
.L_x_1132:
        /* <DEDUP_REMOVED lines=22> */
.L_x_1133:
[----:B------:R-:W-:Y:S01]  /*05a0*/  PLOP3.LUT P0, PT, PT, PT, UP0, 0x80, 0x0 ;  /* 0x000000000000781c */ /* 0x000fe20003f0f008 */
[----:B------:R-:W-:Y:S01]  /*05b0*/  NOP ;  /* 0x0000000000007918 */ /* 0x000fe20000000000 */
[----:B------:R-:W-:Y:S01]  /*05c0*/  ULDC.64 UR46, c[0x0][0x208] ;  /* 0x00008200002e7ab9 */ /* 0x000fe20000000a00 */
[----:B-12-4-:R-:W-:Y:S10]  /*05d0*/  BAR.SYNC.DEFER_BLOCKING 0x0 ;  /* 0x0000000000007b1d */ /* 0x016ff40000010000 */
[----:B------:R-:W-:Y:S05]  /*05e0*/  @!P0 BRA `(.L_x_1134) ;  /* 0x0000005c00f88947 */ /* 0x000fea0003800000 */
.L_x_1135:
        /* <DEDUP_REMOVED lines=87> */
.L_x_1136:
        /* <DEDUP_REMOVED lines=28> */
.L_x_1139:
        /* <DEDUP_REMOVED lines=15> */
.L_x_1138:
        /* <DEDUP_REMOVED lines=22> */
.L_x_1141:
        /* <DEDUP_REMOVED lines=15> */
.L_x_1140:
[----:B------:R-:W-:Y:S01]  /*1060*/  SHF.R.S32.HI R19, RZ, 0x1f, R18 ;  /* 0x0000001fff137819 */ /* 0x000fe20000011412 */
[----:B------:R-:W-:-:S03]  /*1070*/  UMOV UR4, 0xffffffff ;  /* 0xffffffff00047882 */ /* 0x000fc60000000000 */
[----:B------:R-:W-:-:S04]  /*1080*/  LEA.HI R0, R19, R18, RZ, 0x7 ;  /* 0x0000001213007211 */ /* 0x000fc800078f38ff */
[----:B------:R-:W-:Y:S01]  /*1090*/  SHF.R.S32.HI R17, RZ, 0x7, R0 ;  /* 0x00000007ff117819 */ /* 0x000fe20000011400 */
[----:B------:R-:W-:Y:S06]  /*10a0*/  BRA.DIV UR4, `(.L_x_1142) ;  /* 0x0000009604e47947 */ /* 0x000fec000b800000 */
[----:B------:R1:W2:Y:S02]  /*10b0*/  SHFL.IDX PT, R14, R17, RZ, 0x1f ;  /* 0x00001fff110e7589 */ /* 0x0002a400000e0000 */
.L_x_1256:
        /* <DEDUP_REMOVED lines=15> */
.L_x_1143:
        /* <DEDUP_REMOVED lines=19> */
.L_x_1145:
        /* <DEDUP_REMOVED lines=127> */
.L_x_1156:
[----:B------:R-:W-:-:S06]  /*1ad0*/  UISETP.NE.AND UP0, UPT, UR11, 0x3, UPT ;  /* 0x000000030b00788c */ /* 0x000fcc000bf05270 */
[----:B------:R-:W-:-:S13]  /*1ae0*/  PLOP3.LUT P6, PT, PT, PT, UP0, 0x80, 0x0 ;  /* 0x000000000000781c */ /* 0x000fda0003fcf008 */
[----:B-1----:R-:W-:Y:S05]  /*1af0*/  @!P6 BRA `(.L_x_1146) ;  /* 0x000000000004e947 */ /* 0x002fea0003800000 */
[----:B------:R-:W-:Y:S01]  /*1b00*/  BPT.TRAP 0x1 ;  /* 0x000000040000795c */ /* 0x000fe20000300000 */
.L_x_1146:
[----:B------:R-:W-:Y:S01]  /*1b10*/  R2UR UR9, R237 ;  /* 0x00000000ed0972ca */ /* 0x000fe200000e0000 */
[----:B------:R-:W-:-:S05]  /*1b20*/  IMAD.U32 R120, RZ, RZ, UR4 ;  /* 0x00000004ff787e24 */ /* 0x000fca000f8e00ff */
[----:B------:R-:W-:-:S07]  /*1b30*/  SHF.L.U32 R120, R120, 0x1f, RZ ;  /* 0x0000001f78787819 */ /* 0x000fce00000006ff */
[----:B------:R-:W-:-:S09]  /*1b40*/  ULEA UR9, UR5, UR9, 0x3 ;  /* 0x0000000905097291 */ /* 0x000fd2000f8e183f */
[----:B------:R1:W2:Y:S01]  /*1b50*/  SYNCS.PHASECHK.TRANS64.TRYWAIT P0, [UR9+0x26810], R120 ;  /* 0x02681078ff0075a7 */ /* 0x0002a20008000149 */
[----:B------:R-:W-:Y:S05]  /*1b60*/  @!P6 BRA `(.L_x_1147) ;  /* 0x000000000004e947 */ /* 0x000fea0003800000 */
[----:B------:R-:W-:Y:S01]  /*1b70*/  BPT.TRAP 0x1 ;  /* 0x000000040000795c */ /* 0x000fe20000300000 */
.L_x_1147:
[----:B--2---:R-:W-:Y:S05]  /*1b80*/  @P0 BRA `(.L_x_1148) ;  /* 0x0000000000080947 */ /* 0x004fea0003800000 */
[----:B------:R-:W2:Y:S02]  /*1b90*/  SYNCS.PHASECHK.TRANS64.TRYWAIT P0, [UR9+0x26810], R120 ;  /* 0x02681078ff0075a7 */ /* 0x000ea40008000149 */
[----:B--2---:R-:W-:Y:S05]  /*1ba0*/  @!P0 BRA `(.L_x_1149) ;  /* 0x0000008c00588947 */ /* 0x004fea0003800000 */
.L_x_1148:
        /* <DEDUP_REMOVED lines=66> */
.L_x_1150:
[----:B------:R1:W1:Y:S01]  /*1fd0*/  SYNCS.PHASECHK.TRANS64.TRYWAIT P0, [UR9+0x26830], R120 ;  /* 0x02683078ff0075a7 */ /* 0x0002620008000149 */
[----:B------:R-:W-:Y:S05]  /*1fe0*/  @!P6 BRA `(.L_x_1151) ;  /* 0x000000000004e947 */ /* 0x000fea0003800000 */
[----:B------:R-:W-:Y:S01]  /*1ff0*/  BPT.TRAP 0x1 ;  /* 0x000000040000795c */ /* 0x000fe20000300000 */
.L_x_1151:
        /* <DEDUP_REMOVED lines=50> */
.L_x_1152:
        /* <DEDUP_REMOVED lines=14> */
[----:B------:R-:W-:Y:S01]  /*2400*/  FMUL.FTZ R224, R159, UR7 ;  /* 0x000000079fe07c20 */ /* 0x000fe20008410000 */
[----:B------:R-:W-:Y:S01]  /*2410*/  IADD3 R120, R222, 0x8, -R120 ;  /* 0x00000008de787810 */ /* 0x000fe20007ffe878 */
[----:B------:R-:W5:Y:S01]  /*2420*/  MUFU.TANH R235, R235 ;  /* 0x000000eb00eb7308 */ /* 0x000f620000002400 */
[----:B------:R-:W-:-:S02]  /*2430*/  SEL R121, R121, 0x40, !P2 ;  /* 0x0000004079797807 */ /* 0x000fc40005000000 */
[----:B------:R-:W-:Y:S02]  /*2440*/  SEL R122, R120, 0x40, !P0 ;  /* 0x00000040787a7807 */ /* 0x000fe40004000000 */
[----:B------:R-:W-:Y:S02]  /*2450*/  SEL R120, R123, 0x40, P1 ;  /* 0x000000407b787807 */ /* 0x000fe40000800000 */
[C---:B------:R-:W-:Y:S01]  /*2460*/  ISETP.GE.AND P0, PT, R121.reuse, RZ, PT ;  /* 0x000000ff7900720c */ /* 0x040fe20003f06270 */
[----:B------:R-:W5:Y:S01]  /*2470*/  MUFU.TANH R234, R234 ;  /* 0x000000ea00ea7308 */ /* 0x000f620000002400 */
[----:B------:R-:W-:Y:S02]  /*2480*/  ISETP.GE.AND P1, PT, R121, 0x8, PT ;  /* 0x000000087900780c */ /* 0x000fe40003f26270 */
[----:B------:R-:W-:Y:S02]  /*2490*/  SEL R223, R223, 0x40, P3 ;  /* 0x00000040dfdf7807 */ /* 0x000fe40001800000 */
[----:B------:R-:W-:-:S02]  /*24a0*/  ISETP.GT.OR P0, PT, R120, RZ, !P0 ;  /* 0x000000ff7800720c */ /* 0x000fc40004704670 */
[----:B------:R-:W-:Y:S01]  /*24b0*/  ISETP.GT.OR P1, PT, R120, 0x8, !P1 ;  /* 0x000000087800780c */ /* 0x000fe20004f24670 */
[----:B------:R-:W-:Y:S01]  /*24c0*/  MUFU.TANH R224, R224 ;  /* 0x000000e000e07308 */ /* 0x000fe20000002400 */
[C---:B------:R-:W-:Y:S02]  /*24d0*/  ISETP.GE.AND P3, PT, R122.reuse, RZ, PT ;  /* 0x000000ff7a00720c */ /* 0x040fe40003f66270 */
[----:B------:R-:W-:Y:S02]  /*24e0*/  ISETP.GE.AND P4, PT, R121, 0x1, PT ;  /* 0x000000017900780c */ /* 0x000fe40003f86270 */
[----:B------:R-:W-:Y:S02]  /*24f0*/  ISETP.GE.AND P5, PT, R122, 0x1, PT ;  /* 0x000000017a00780c */ /* 0x000fe40003fa6270 */
[----:B------:R-:W-:Y:S02]  /*2500*/  FSEL R225, R6, -INF , !P0 ;  /* 0xff80000006e17808 */ /* 0x000fe40004000000 */
[----:B------:R-:W-:-:S02]  /*2510*/  FSEL R221, R10, -INF , !P1 ;  /* 0xff8000000add7808 */ /* 0x000fc40004800000 */
        /* <DEDUP_REMOVED lines=8> */
[----:B------:R-:W-:Y:S02]  /*25a0*/  ISETP.GT.OR P5, PT, R223, 0x1, !P5 ;  /* 0x00000001df00780c */ /* 0x000fe40006fa4670 */
[----:B------:R-:W-:-:S02]  /*25b0*/  ISETP.GE.AND P1, PT, R121, 0x11, PT ;  /* 0x000000117900780c */ /* 0x000fc40003f26270 */
        /* <DEDUP_REMOVED lines=41> */
[----:B------:R-:W-:Y:S01]  /*2850*/  FMUL.FTZ R220, R155, UR7 ;  /* 0x000000079bdc7c20 */ /* 0x000fe20008410000 */
[C---:B------:R-:W-:Y:S01]  /*2860*/  ISETP.GT.OR P0, PT, R120.reuse, 0x18, !P0 ;  /* 0x000000187800780c */ /* 0x040fe20004704670 */
[----:B------:R4:W3:Y:S01]  /*2870*/  MUFU.EX2 R155, R232 ;  /* 0x000000e8009b7308 */ /* 0x0008e20000000800 */
[----:B------:R-:W-:Y:S01]  /*2880*/  ISETP.GT.OR P1, PT, R120, 0x20, !P1 ;  /* 0x000000207800780c */ /* 0x000fe20004f24670 */
[----:B------:R-:W-:Y:S01]  /*2890*/  UMOV UR14, UR13 ;  /* 0x0000000d000e7c82 */ /* 0x000fe20008000000 */
[----:B------:R-:W-:-:S02]  /*28a0*/  ISETP.GE.AND P3, PT, R122, 0x18, PT ;  /* 0x000000187a00780c */ /* 0x000fc40003f66270 */
[----:B------:R-:W-:Y:S02]  /*28b0*/  ISETP.GE.AND P4, PT, R121, 0x19, PT ;  /* 0x000000197900780c */ /* 0x000fe40003f86270 */
[----:B------:R-:W-:Y:S01]  /*28c0*/  ISETP.GE.AND P5, PT, R122, 0x19, PT ;  /* 0x000000197a00780c */ /* 0x000fe20003fa6270 */
[----:B------:R-:W-:Y:S01]  /*28d0*/  FFMA.FTZ R227, R227, UR8, -R190 ;  /* 0x00000008e3e37c23 */ /* 0x000fe200080108be */
[----:B------:R-:W-:Y:S01]  /*28e0*/  FSEL R218, R18, -INF , !P2 ;  /* 0xff80000012da7808 */ /* 0x000fe20005000000 */
[----:B----4-:R-:W4:Y:S01]  /*28f0*/  LDL R232, [R1] ;  /* 0x0000000001e87983 */ /* 0x010f220000100800 */
[----:B------:R-:W-:Y:S01]  /*2900*/  FSEL R214, R19, -INF , !P0 ;  /* 0xff80000013d67808 */ /* 0x000fe20004000000 */
[----:B------:R-:W-:Y:S01]  /*2910*/  MUFU.EX2 R159, R231 ;  /* 0x000000e7009f7308 */ /* 0x000fe20000000800 */
[----:B------:R-:W-:Y:S02]  /*2920*/  FSEL R152, R199, -INF , !P1 ;  /* 0xff800000c7987808 */ /* 0x000fe40004800000 */
[----:B------:R-:W-:-:S02]  /*2930*/  ISETP.GE.AND P2, PT, R122, 0x20, PT ;  /* 0x000000207a00780c */ /* 0x000fc40003f46270 */
[----:B------:R-:W-:Y:S02]  /*2940*/  ISETP.GT.OR P3, PT, R223, 0x18, !P3 ;  /* 0x00000018df00780c */ /* 0x000fe40005f64670 */
[----:B------:R-:W-:Y:S01]  /*2950*/  ISETP.GE.AND P0, PT, R121, 0x21, PT ;  /* 0x000000217900780c */ /* 0x000fe20003f06270 */
[----:B------:R-:W-:Y:S01]  /*2960*/  FFMA.FTZ R219, R219, UR8, -R191 ;  /* 0x00000008dbdb7c23 */ /* 0x000fe200080108bf */
[----:B------:R-:W-:Y:S01]  /*2970*/  ISETP.GT.OR P4, PT, R120, 0x19, !P4 ;  /* 0x000000197800780c */ /* 0x000fe20006784670 */
[----:B------:R-:W3:Y:S01]  /*2980*/  MUFU.EX2 R194, R194 ;  /* 0x000000c200c27308 */ /* 0x000ee20000000800 */
[----:B------:R-:W-:Y:S02]  /*2990*/  ISETP.GT.OR P5, PT, R223, 0x19, !P5 ;  /* 0x00000019df00780c */ /* 0x000fe40006fa4670 */
[----:B------:R-:W-:Y:S02]  /*29a0*/  ISETP.GE.AND P1, PT, R121, 0x29, PT ;  /* 0x000000297900780c */ /* 0x000fe40003f26270 */
[----:B------:R-:W-:-:S02]  /*29b0*/  FSEL R217, R197, -INF , !P3 ;  /* 0xff800000c5d97808 */ /* 0x000fc40005800000 */
[----:B------:R-:W-:Y:S01]  /*29c0*/  FSEL R215, R196, -INF , !P4 ;  /* 0xff800000c4d77808 */ /* 0x000fe20006000000 */
[----:B------:R-:W-:Y:S01]  /*29d0*/  MUFU.TANH R222, R222 ;  /* 0x000000de00de7308 */ /* 0x000fe20000002400 */
[----:B------:R-:W-:Y:S02]  /*29e0*/  FSEL R216, R198, -INF , !P5 ;  /* 0xff800000c6d87808 */ /* 0x000fe40006800000 */
[----:B------:R-:W-:Y:S02]  /*29f0*/  ISETP.GT.OR P2, PT, R223, 0x20, !P2 ;  /* 0x00000020df00780c */ /* 0x000fe40005744670 */
[C---:B------:R-:W-:Y:S02]  /*2a00*/  ISETP.GT.OR P0, PT, R120.reuse, 0x21, !P0 ;  /* 0x000000217800780c */ /* 0x040fe40004704670 */
[----:B------:R-:W-:Y:S01]  /*2a10*/  ISETP.GT.OR P1, PT, R120, 0x29, !P1 ;  /* 0x000000297800780c */ /* 0x000fe20004f24670 */
[----:B------:R-:W-:Y:S01]  /*2a20*/  MUFU.TANH R220, R220 ;  /* 0x000000dc00dc7308 */ /* 0x000fe20000002400 */
[----:B------:R-:W-:-:S02]  /*2a30*/  ISETP.GE.AND P3, PT, R122, 0x21, PT ;  /* 0x000000217a00780c */ /* 0x000fc40003f66270 */
[----:B------:R-:W-:Y:S02]  /*2a40*/  ISETP.GE.AND P4, PT, R121, 0x28, PT ;  /* 0x000000287900780c */ /* 0x000fe40003f86270 */
[----:B------:R-:W-:Y:S02]  /*2a50*/  ISETP.GE.AND P5, PT, R122, 0x28, PT ;  /* 0x000000287a00780c */ /* 0x000fe40003fa6270 */
[----:B------:R-:W-:Y:S02]  /*2a60*/  FSEL R213, R201, -INF , !P2 ;  /* 0xff800000c9d57808 */ /* 0x000fe40005000000 */
[----:B------:R-:W-:Y:S02]  /*2a70*/  FSEL R154, R200, -INF , !P0 ;  /* 0xff800000c89a7808 */ /* 0x000fe40004000000 */
[----:B--2---:R-:W-:Y:S02]  /*2a80*/  FSEL R206, R204, -INF , !P1 ;  /* 0xff800000ccce7808 */ /* 0x004fe40004800000 */
[----:B------:R-:W-:-:S02]  /*2a90*/  ISETP.GE.AND P2, PT, R122, 0x29, PT ;  /* 0x000000297a00780c */ /* 0x000fc40003f46270 */
[----:B------:R-:W-:Y:S02]  /*2aa0*/  ISETP.GT.OR P3, PT, R223, 0x21, !P3 ;  /* 0x00000021df00780c */ /* 0x000fe40005f64670 */
[----:B------:R-:W-:Y:S02]  /*2ab0*/  ISETP.GE.AND P0, PT, R121, 0x30, PT ;  /* 0x000000307900780c */ /* 0x000fe40003f06270 */
[----:B------:R-:W-:Y:S02]  /*2ac0*/  ISETP.GT.OR P4, PT, R120, 0x28, !P4 ;  /* 0x000000287800780c */ /* 0x000fe40006784670 */
[----:B------:R-:W-:Y:S02]  /*2ad0*/  ISETP.GT.OR P5, PT, R223, 0x28, !P5 ;  /* 0x00000028df00780c */ /* 0x000fe40006fa4670 */
[----:B------:R-:W-:Y:S02]  /*2ae0*/  ISETP.GE.AND P1, PT, R122, 0x30, PT ;  /* 0x000000307a00780c */ /* 0x000fe40003f26270 */
[----:B------:R-:W-:-:S02]  /*2af0*/  FSEL R212, R202, -INF , !P3 ;  /* 0xff800000cad47808 */ /* 0x000fc40005800000 */
[----:B------:R-:W-:Y:S02]  /*2b00*/  FSEL R208, R203, -INF , !P4 ;  /* 0xff800000cbd07808 */ /* 0x000fe40006000000 */
[----:B------:R-:W-:Y:S02]  /*2b10*/  FSEL R211, R205, -INF , !P5 ;  /* 0xff800000cdd37808 */ /* 0x000fe40006800000 */
[C---:B------:R-:W-:Y:S02]  /*2b20*/  ISETP.GT.OR P2, PT, R223.reuse, 0x29, !P2 ;  /* 0x00000029df00780c */ /* 0x040fe40005744670 */
[----:B------:R-:W-:Y:S02]  /*2b30*/  ISETP.GT.OR P0, PT, R120, 0x30, !P0 ;  /* 0x000000307800780c */ /* 0x000fe40004704670 */
[----:B------:R-:W-:Y:S02]  /*2b40*/  ISETP.GT.OR P1, PT, R223, 0x30, !P1 ;  /* 0x00000030df00780c */ /* 0x000fe40004f24670 */
[----:B------:R-:W-:-:S02]  /*2b50*/  ISETP.GE.AND P3, PT, R121, 0x31, PT ;  /* 0x000000317900780c */ /* 0x000fc40003f66270 */
[C---:B------:R-:W-:Y:S02]  /*2b60*/  ISETP.GE.AND P4, PT, R121.reuse, 0x38, PT ;  /* 0x000000387900780c */ /* 0x040fe40003f86270 */
[----:B------:R-:W-:Y:S02]  /*2b70*/  ISETP.GE.AND P5, PT, R121, 0x39, PT ;  /* 0x000000397900780c */ /* 0x000fe40003fa6270 */
[----:B-1----:R-:W-:Y:S02]  /*2b80*/  FSEL R210, R236, -INF , !P2 ;  /* 0xff800000ecd27808 */ /* 0x002fe40005000000 */
[----:B-----5:R-:W-:Y:S02]  /*2b90*/  FSEL R207, R235, -INF , !P0 ;  /* 0xff800000ebcf7808 */ /* 0x020fe40004000000 */
[----:B------:R-:W-:Y:S02]  /*2ba0*/  FSEL R209, R234, -INF , !P1 ;  /* 0xff800000ead17808 */ /* 0x000fe40004800000 */
[----:B------:R-:W-:-:S02]  /*2bb0*/  ISETP.GE.AND P2, PT, R122, 0x31, PT ;  /* 0x000000317a00780c */ /* 0x000fc40003f46270 */
[C---:B------:R-:W-:Y:S02]  /*2bc0*/  ISETP.GE.AND P0, PT, R122.reuse, 0x38, PT ;  /* 0x000000387a00780c */ /* 0x040fe40003f06270 */
[----:B------:R-:W-:Y:S02]  /*2bd0*/  ISETP.GE.AND P1, PT, R122, 0x39, PT ;  /* 0x000000397a00780c */ /* 0x000fe40003f26270 */
[C---:B------:R-:W-:Y:S02]  /*2be0*/  ISETP.GT.OR P3, PT, R120.reuse, 0x31, !P3 ;  /* 0x000000317800780c */ /* 0x040fe40005f64670 */
[C---:B------:R-:W-:Y:S02]  /*2bf0*/  ISETP.GT.OR P4, PT, R120.reuse, 0x38, !P4 ;  /* 0x000000387800780c */ /* 0x040fe40006784670 */
[----:B------:R-:W-:Y:S02]  /*2c00*/  ISETP.GT.OR P5, PT, R120, 0x39, !P5 ;  /* 0x000000397800780c */ /* 0x000fe40006fa4670 */
[----:B------:R-:W-:Y:S01]  /*2c10*/  WARPGROUP.ARRIVE ;  /* 0x00000000000079c5 */ /* 0x000fe20000000000 */
[----:B------:R-:W-:-:S02]  /*2c20*/  ISETP.GT.OR P2, PT, R223, 0x31, !P2 ;  /* 0x00000031df00780c */ /* 0x000fc40005744670 */
[C---:B------:R-:W-:Y:S02]  /*2c30*/  ISETP.GT.OR P0, PT, R223.reuse, 0x38, !P0 ;  /* 0x00000038df00780c */ /* 0x040fe40004704670 */
[----:B------:R-:W-:Y:S01]  /*2c40*/  ISETP.GT.OR P1, PT, R223, 0x39, !P1 ;  /* 0x00000039df00780c */ /* 0x000fe20004f24670 */
[----:B------:R-:W-:Y:S01]  /*2c50*/  HGMMA.64x64x16.F32.BF16 R120, R160, gdesc[UR12], RZ, !UPT, gsb0 ;  /* 0x00e0000ca0787df0 */ /* 0x000fe2000c0018ff */
[----:B------:R-:W-:Y:S01]  /*2c60*/  UIADD3 UR14, UR13, 0x2, URZ ;  /* 0x000000020d0e7890 */ /* 0x000fe2000fffe03f */
[----:B------:R-:W-:Y:S01]  /*2c70*/  FMUL.FTZ R223, R158, UR7 ;  /* 0x000000079edf7c20 */ /* 0x000fe20008410000 */
[----:B------:R-:W-:Y:S01]  /*2c80*/  UMOV UR15, 0x80000020 ;  /* 0x80000020000f7882 */ /* 0x000fe20000000000 */
[----:B------:R-:W-:Y:S02]  /*2c90*/  WARPGROUP.DEPBAR.LE gsb0, 0x0 ;  /* 0x00008000000079c5 */ /* 0x000fe40000010000 */
[----:B------:R-:W-:Y:S01]  /*2ca0*/  WARPGROUP.ARRIVE ;  /* 0x00000000000079c5 */ /* 0x000fe20000000000 */
[----:B------:R1:W-:Y:S05]  /*2cb0*/  MUFU.EX2 R158, R230 ;  /* 0x000000e6009e7308 */ /* 0x0003ea0000000800 */
[----:B------:R-:W-:Y:S01]  /*2cc0*/  HGMMA.64x64x16.F32.BF16 R120, R172, gdesc[UR12], R120, gsb0 ;  /* 0x00e0000cac787df0 */ /* 0x000fe20008001878 */
[----:B------:R-:W-:Y:S01]  /*2cd0*/  UIADD3 UR14, UR13, 0x100, URZ ;  /* 0x000001000d0e7890 */ /* 0x000fe2000fffe03f */
[----:B------:R-:W-:Y:S01]  /*2ce0*/  UMOV UR15, 0x80000020 ;  /* 0x80000020000f7882 */ /* 0x000fe20000000000 */
        /* <DEDUP_REMOVED lines=8> */
[----:B------:R-:W-:Y:S01]  /*2d70*/  UIADD3 UR14, UR13, 0x102, URZ ;  /* 0x000001020d0e7890 */ /* 0x000fe2000fffe03f */
[----:B------:R-:W-:Y:S01]  /*2d80*/  UMOV UR15, 0x80000020 ;  /* 0x80000020000f7882 */ /* 0x000fe20000000000 */
[----:B------:R-:W-:Y:S02]  /*2d90*/  WARPGROUP.DEPBAR.LE gsb0, 0x0 ;  /* 0x00008000000079c5 */ /* 0x000fe40000010000 */
        /* <DEDUP_REMOVED lines=255> */
[----:B------:R-:W-:Y:S02]  /*3d90*/  UMOV UR19, 0x80000020 ;  /* 0x8000002000137882 */ /* 0x000fe40000000000 */
        /* <DEDUP_REMOVED lines=176> */
.L_x_1154:
[----:B------:R-:W-:Y:S01]  /*48a0*/  UIADD3 UR12, UR9, 0x26840, URZ ;  /* 0x00026840090c7890 */ /* 0x000fe2000fffe03f */
[----:B------:R-:W1:Y:S01]  /*48b0*/  S2R R5, SR_TID.X ;  /* 0x0000000000057919 */ /* 0x000e620000002100 */
[----:B------:R-:W-:Y:S02]  /*48c0*/  ULOP3.LUT UR10, UR10, 0x1000000, URZ, 0xfc, !UPT ;  /* 0x010000000a0a7892 */ /* 0x000fe4000f8efc3f */
[----:B------:R-:W-:Y:S02]  /*48d0*/  UPRMT UR12, URZ, 0x654, UR12 ;  /* 0x000006543f0c7896 */ /* 0x000fe4000800000c */
[----:B------:R-:W-:Y:S01]  /*48e0*/  UIMAD UR10, UR5, 0x300, UR10 ;  /* 0x00000300050a78a4 */ /* 0x000fe2000f8e020a */
[----:B------:R-:W-:-:S06]  /*48f0*/  UMOV UR15, 0x80000020 ;  /* 0x80000020000f7882 */ /* 0x000fcc0000000000 */
[----:B------:R-:W-:Y:S01]  /*4900*/  SYNCS.ARRIVE.TRANS64.RED.A1T0 RZ, [UR12], RZ ;  /* 0x000000ffffff79a7 */ /* 0x000fe2000810040c */
[----:B------:R-:W-:Y:S01]  /*4910*/  WARPGROUP.ARRIVE ;  /* 0x00000000000079c5 */ /* 0x000fe20000000000 */
[----:B------:R-:W-:Y:S01]  /*4920*/  UMOV UR14, UR10 ;  /* 0x0000000a000e7c82 */ /* 0x000fe20008000000 */
        /* <DEDUP_REMOVED lines=39> */
.L_x_1155:
        /* <DEDUP_REMOVED lines=62> */
.L_x_1137:
        /* <DEDUP_REMOVED lines=23> */
.L_x_1158:
        /* <DEDUP_REMOVED lines=20> */
.L_x_1159:
        /* <DEDUP_REMOVED lines=18> */
.L_x_1160:
        /* <DEDUP_REMOVED lines=18> */
.L_x_1161:
        /* <DEDUP_REMOVED lines=149> */
.L_x_1163:
[----:B------:R-:W-:Y:S05]  /*5dc0*/  BSYNC B0 ;  /* 0x0000000000007941 */ /* 0x000fea0003800000 */
.L_x_1162:
[----:B------:R-:W-:-:S04]  /*5dd0*/  DEPBAR.LE SB0, 0x0 ;  /* 0x000080000000791a */ /* 0x000fc80000000000 */
[----:B------:R-:W-:Y:S05]  /*5de0*/  EXIT ;  /* 0x000000000000794d */ /* 0x000fea0003800000 */
.L_x_1157:
[----:B------:R-:W2:Y:S01]  /*5df0*/  S2R R0, SR_TID.X ;  /* 0x0000000000007919 */ /* 0x000ea20000002100 */
[----:B------:R-:W3:Y:S01]  /*5e00*/  S2UR UR10, SR_CTAID.Y ;  /* 0x00000000000a79c3 */ /* 0x000ee20000002600 */
[----:B------:R-:W-:Y:S01]  /*5e10*/  BSSY B0, `(.L_x_1164) ;  /* 0x000003b000007945 */ /* 0x000fe20003800000 */
[----:B------:R-:W4:Y:S06]  /*5e20*/  S2R R17, SR_CTAID.X ;  /* 0x0000000000117919 */ /* 0x000f2c0000002500 */
[----:B-1----:R-:W1:Y:S08]  /*5e30*/  LDC.64 R4, c[0x0][0x820] ;  /* 0x00020800ff047b82 */ /* 0x002e700000000a00 */
[----:B------:R-:W4:Y:S08]  /*5e40*/  LDC R8, c[0x0][0x808] ;  /* 0x00020200ff087b82 */ /* 0x000f300000000800 */
[----:B------:R-:W5:Y:S01]  /*5e50*/  LDC.64 R10, c[0x0][0x850] ;  /* 0x00021400ff0a7b82 */ /* 0x000f620000000a00 */
        /* <DEDUP_REMOVED lines=9> */
[----:B------:R-:W3:Y:S02]  /*5ef0*/  LDC.64 R14, c[0x0][0x858] ;  /* 0x00021600ff0e7b82 */ /* 0x000ee40000000a00 */
[----:B------:R-:W-:Y:S02]  /*5f00*/  IMAD.SHL.U32 R6, R0, 0x8, RZ ;  /* 0x0000000800067824 */ /* 0x000fe400078e00ff */
[----:B-1----:R-:W-:Y:S01]  /*5f10*/  IMAD R0, R4, UR5, RZ ;  /* 0x0000000504007c24 */ /* 0x002fe2000f8e02ff */
[----:B--2---:R-:W-:Y:S01]  /*5f20*/  USHF.R.S32.HI UR4, URZ, 0x1f, UR7 ;  /* 0x0000001f3f047899 */ /* 0x004fe20008011407 */
[----:B------:R-:W-:Y:S01]  /*5f30*/  VIADD R16, R6, 0x20 ;  /* 0x0000002006107836 */ /* 0x000fe20000000000 */
[----:B------:R-:W-:Y:S01]  /*5f40*/  SHF.R.S32.HI R7, RZ, 0x1f, R6 ;  /* 0x0000001fff077819 */ /* 0x000fe20000011406 */
[----:B------:R-:W-:-:S02]  /*5f50*/  IMAD R3, R5, UR10, R0 ;  /* 0x0000000a05037c24 */ /* 0x000fc4000f8e0200 */
[----:B-----5:R-:W-:Y:S02]  /*5f60*/  IMAD R0, R10, UR5, RZ ;  /* 0x000000050a007c24 */ /* 0x020fe4000f8e02ff */
[----:B------:R-:W-:-:S04]  /*5f70*/  IMAD.WIDE.U32 R4, R4, UR10, R6 ;  /* 0x0000000a04047c25 */ /* 0x000fc8000f8e0006 */
[----:B------:R-:W-:Y:S02]  /*5f80*/  IMAD.IADD R5, R5, 0x1, R3 ;  /* 0x0000000105057824 */ /* 0x000fe400078e0203 */
[----:B----4-:R-:W-:Y:S02]  /*5f90*/  IMAD R3, R17, -0x80, R8 ;  /* 0xffffff8011037824 */ /* 0x010fe400078e0208 */
[----:B------:R-:W-:Y:S02]  /*5fa0*/  IMAD R11, R11, UR10, R0 ;  /* 0x0000000a0b0b7c24 */ /* 0x000fe4000f8e0200 */
[C---:B------:R-:W-:Y:S01]  /*5fb0*/  VIADD R0, R2.reuse, 0x40 ;  /* 0x0000004002007836 */ /* 0x040fe20000000000 */
[----:B------:R-:W-:Y:S01]  /*5fc0*/  ISETP.GE.AND P1, PT, R2, R3, PT ;  /* 0x000000030200720c */ /* 0x000fe20003f26270 */
[----:B------:R-:W-:-:S03]  /*5fd0*/  IMAD.WIDE.U32 R8, R10, UR10, R6 ;  /* 0x0000000a0a087c25 */ /* 0x000fc6000f8e0006 */
[----:B------:R-:W-:Y:S01]  /*5fe0*/  ISETP.GE.AND P0, PT, R0, R3, PT ;  /* 0x000000030000720c */ /* 0x000fe20003f06270 */
[----:B---3--:R-:W-:Y:S01]  /*5ff0*/  IMAD R10, R12, UR4, RZ ;  /* 0x000000040c0a7c24 */ /* 0x008fe2000f8e02ff */
[----:B------:R-:W-:Y:S01]  /*6000*/  SHF.R.S32.HI R3, RZ, 0x1f, R2 ;  /* 0x0000001fff037819 */ /* 0x000fe20000011402 */
[----:B------:R-:W-:Y:S02]  /*6010*/  IMAD.IADD R9, R9, 0x1, R11 ;  /* 0x0000000109097824 */ /* 0x000fe400078e020b */
[----:B------:R-:W-:Y:S02]  /*6020*/  IMAD R0, R14, UR4, RZ ;  /* 0x000000040e007c24 */ /* 0x000fe4000f8e02ff */
[----:B------:R-:W-:Y:S02]  /*6030*/  IMAD R11, R13, UR7, R10 ;  /* 0x000000070d0b7c24 */ /* 0x000fe4000f8e020a */
[----:B------:R-:W-:-:S04]  /*6040*/  IMAD.WIDE.U32 R4, R12, UR7, R4 ;  /* 0x000000070c047c25 */ /* 0x000fc8000f8e0004 */
[----:B------:R-:W-:Y:S02]  /*6050*/  IMAD R15, R15, UR7, R0 ;  /* 0x000000070f0f7c24 */ /* 0x000fe4000f8e0200 */
[----:B------:R-:W-:-:S04]  /*6060*/  IMAD.WIDE.U32 R12, R14, UR7, R8 ;  /* 0x000000070e0c7c25 */ /* 0x000fc8000f8e0008 */
[----:B------:R-:W-:-:S04]  /*6070*/  IMAD.WIDE R2, R17, 0x80, R2 ;  /* 0x0000008011027825 */ /* 0x000fc800078e0202 */
        /* <DEDUP_REMOVED lines=20> */
.L_x_1165:
[----:B------:R-:W-:Y:S05]  /*61c0*/  BSYNC B0 ;  /* 0x0000000000007941 */ /* 0x000fea0003800000 */
.L_x_1164:
        /* <DEDUP_REMOVED lines=20> */
.L_x_1167:
[----:B------:R-:W-:Y:S05]  /*6310*/  BSYNC B0 ;  /* 0x0000000000007941 */ /* 0x000fea0003800000 */
.L_x_1166:
        /* <DEDUP_REMOVED lines=18> */
.L_x_1169:
[----:B------:R-:W-:Y:S05]  /*6440*/  BSYNC B0 ;  /* 0x0000000000007941 */ /* 0x000fea0003800000 */
.L_x_1168:
        /* <DEDUP_REMOVED lines=8> */
[----:B------:R-:W-:Y:S01]  /*64d0*/  IMAD.MOV.U32 R3, RZ, RZ, R15 ;  /* 0x000000ffff037224 */ /* 0x000fe200078e000f */
[----:B------:R-:W-:Y:S01]  /*64e0*/  ISETP.GE.AND P2, PT, R16, UR4, PT ;  /* 0x0000000410007c0c */ /* 0x000fe2000bf46270 */
[----:B------:R-:W-:Y:S02]  /*64f0*/  IMAD R0, R0, UR6, RZ ;  /* 0x0000000600007c24 */ /* 0x000fe4000f8e02ff */
[----:B------:R-:W-:-:S04]  /*6500*/  IMAD.WIDE.U32 R2, R5, UR6, R2 ;  /* 0x0000000605027c25 */ /* 0x000fc8000f8e0002 */
        /* <DEDUP_REMOVED lines=10> */
.L_x_1171:
[----:B------:R-:W-:Y:S05]  /*65b0*/  BSYNC B0 ;  /* 0x0000000000007941 */ /* 0x000fea0003800000 */
.L_x_1170:
[----:B------:R-:W-:Y:S05]  /*65c0*/  EXIT ;  /* 0x000000000000794d */ /* 0x000fea0003800000 */
.L_x_1134:
        /* <DEDUP_REMOVED lines=14> */
[----:B------:R-:W-:Y:S02]  /*66b0*/  ULDC UR4, c[0x0][0x280] ;  /* 0x0000a00000047ab9 */ /* 0x000fe40000000800 */
[----:B------:R-:W-:-:S04]  /*66c0*/  UIADD3 UR5, UR4, 0x3f, URZ ;  /* 0x0000003f04057890 */ /* 0x000fc8000fffe03f */
[----:B------:R-:W-:Y:S01]  /*66d0*/  USHF.R.S32.HI UR6, URZ, 0x1f, UR5 ;  /* 0x0000001f3f067899 */ /* 0x000fe20008011405 */
[----:B------:R-:W2:Y:S03]  /*66e0*/  S2UR UR17, SR_CTAID.Y ;  /* 0x00000000001179c3 */ /* 0x000ea60000002600 */
[----:B------:R-:W-:-:S04]  /*66f0*/  ULEA.HI UR5, UR6, UR5, URZ, 0x6 ;  /* 0x0000000506057291 */ /* 0x000fc8000f8f303f */
[----:B------:R-:W-:Y:S01]  /*6700*/  USHF.R.S32.HI UR5, URZ, 0x6, UR5 ;  /* 0x000000063f057899 */ /* 0x000fe20008011405 */
[----:B-1----:R-:W-:Y:S01]  /*6710*/  ISETP.LE.AND P0, PT, RZ, UR23, PT ;  /* 0x00000017ff007c0c */ /* 0x002fe2000bf03270 */
[----:B--2---:R-:W-:-:S12]  /*6720*/  USHF.R.S32.HI UR18, URZ, 0x1f, UR17 ;  /* 0x0000001f3f127899 */ /* 0x004fd80008011411 */
[----:B------:R-:W-:Y:S05]  /*6730*/  @!P0 BRA `(.L_x_1175) ;  /* 0x00000000002c8947 */ /* 0x000fea0003800000 */
        /* <DEDUP_REMOVED lines=9> */
[----:B------:R-:W-:Y:S01]  /*67d0*/  USEL UR11, UR5, UR7, UP0 ;  /* 0x00000007050b7287 */ /* 0x000fe20008000000 */
[----:B------:R-:W-:Y:S11]  /*67e0*/  BRA `(.L_x_1176) ;  /* 0x0000000000047947 */ /* 0x000ff60003800000 */
.L_x_1175:
[----:B------:R-:W-:-:S05]  /*67f0*/  UMOV UR11, UR5 ;  /* 0x00000005000b7c82 */ /* 0x000fca0008000000 */
.L_x_1176:
[----:B------:R-:W-:Y:S01]  /*6800*/  ULEA UR4, UR23, UR4, 0x7 ;  /* 0x0000000417047291 */ /* 0x000fe2000f8e383f */
[----:B------:R-:W-:Y:S01]  /*6810*/  ULDC UR6, c[0x0][0x290] ;  /* 0x0000a40000067ab9 */ /* 0x000fe20000000800 */
[----:B------:R-:W-:Y:S01]  /*6820*/  ULDC UR7, c[0x0][0x74c] ;  /* 0x0001d30000077ab9 */ /* 0x000fe20000000800 */
[----:B------:R-:W-:Y:S01]  /*6830*/  ULDC.64 UR12, c[0x0][0x2e0] ;  /* 0x0000b800000c7ab9 */ /* 0x000fe20000000a00 */
[----:B------:R-:W-:Y:S01]  /*6840*/  UIADD3 UR8, -UR7, UR4, -UR6 ;  /* 0x0000000407087290 */ /* 0x000fe2000fffe906 */
[----:B------:R-:W-:Y:S02]  /*6850*/  ULDC UR15, c[0x0][0x288] ;  /* 0x0000a200000f7ab9 */ /* 0x000fe40000000800 */
[----:B------:R-:W-:Y:S01]  /*6860*/  ULDC.64 UR6, c[0x0][0x2d8] ;  /* 0x0000b60000067ab9 */ /* 0x000fe20000000a00 */
[----:B------:R-:W-:Y:S02]  /*6870*/  USHF.R.S32.HI UR9, URZ, 0x1f, UR8 ;  /* 0x0000001f3f097899 */ /* 0x000fe40008011408 */
[----:B------:R-:W-:-:S02]  /*6880*/  UIMAD UR4, UR18, UR6, URZ ;  /* 0x00000006120472a4 */ /* 0x000fc4000f8e023f */
[----:B------:R-:W-:Y:S02]  /*6890*/  ULEA.HI UR10, UR9, UR8, URZ, 0x6 ;  /* 0x00000008090a7291 */ /* 0x000fe4000f8f303f */
[----:B------:R-:W-:Y:S02]  /*68a0*/  UIMAD.WIDE.U32 UR8, UR17, UR6, URZ ;  /* 0x00000006110872a5 */ /* 0x000fe4000f8e003f */
[----:B------:R-:W-:Y:S02]  /*68b0*/  USHF.R.S32.HI UR10, URZ, 0x6, UR10 ;  /* 0x000000063f0a7899 */ /* 0x000fe4000801140a */
[----:B------:R-:W-:Y:S02]  /*68c0*/  UIMAD UR4, UR17, UR7, UR4 ;  /* 0x00000007110472a4 */ /* 0x000fe4000f8e0204 */
[----:B------:R-:W-:Y:S02]  /*68d0*/  UISETP.LT.AND UP0, UPT, URZ, UR10, UPT ;  /* 0x0000000a3f00728c */ /* 0x000fe4000bf01270 */
[----:B------:R-:W-:-:S02]  /*68e0*/  USHF.R.S32.HI UR7, URZ, 0x1f, UR16 ;  /* 0x0000001f3f077899 */ /* 0x000fc40008011410 */
[----:B------:R-:W-:Y:S02]  /*68f0*/  USEL UR6, URZ, UR10, !UP0 ;  /* 0x0000000a3f067287 */ /* 0x000fe4000c000000 */
[----:B------:R-:W-:Y:S02]  /*6900*/  UIMAD UR7, UR7, UR12, URZ ;  /* 0x0000000c070772a4 */ /* 0x000fe4000f8e023f */
[----:B------:R-:W-:Y:S02]  /*6910*/  UISETP.GT.AND UP0, UPT, UR11, UR6, UPT ;  /* 0x000000060b00728c */ /* 0x000fe4000bf04270 */
[----:B------:R-:W-:Y:S02]  /*6920*/  UIMAD UR10, UR16, UR15, URZ ;  /* 0x0000000f100a72a4 */ /* 0x000fe4000f8e023f */
[----:B------:R-:W-:Y:S02]  /*6930*/  UIMAD UR14, UR16, UR13, UR7 ;  /* 0x0000000d100e72a4 */ /* 0x000fe4000f8e0207 */
[----:B------:R-:W-:Y:S01]  /*6940*/  PLOP3.LUT P1, PT, PT, PT, UP0, 0x80, 0x0 ;  /* 0x000000000000781c */ /* 0x000fe20003f2f008 */
[----:B------:R-:W-:-:S02]  /*6950*/  UIADD3 UR9, UR9, UR4, URZ ;  /* 0x0000000409097290 */ /* 0x000fc4000fffe03f */
[----:B------:R-:W-:Y:S02]  /*6960*/  UIADD3 UR7, UP1, UR10, UR17, URZ ;  /* 0x000000110a077290 */ /* 0x000fe4000ff3e03f */
[----:B------:R-:W-:Y:S01]  /*6970*/  UIMAD.WIDE.U32 UR8, UR16, UR12, UR8 ;  /* 0x0000000c100872a5 */ /* 0x000fe2000f8e0008 */
[----:B------:R-:W-:Y:S01]  /*6980*/  ELECT P0, URZ, PT ;  /* 0x00000000003f782f */ /* 0x000fe20003800000 */
[----:B------:R-:W-:-:S06]  /*6990*/  ULEA.HI.X.SX32 UR10, UR10, UR18, 0x1, UP1 ;  /* 0x000000120a0a7291 */ /* 0x000fcc00088f0e3f */
[----:B------:R-:W-:Y:S06]  /*69a0*/  @!P1 BRA `(.L_x_1177) ;  /* 0x00000010004c9947 */ /* 0x000fec0003800000 */
[----:B------:R-:W1:Y:S01]  /*69b0*/  S2R R0, SR_TID.X ;  /* 0x0000000000007919 */ /* 0x000e620000002100 */
[----:B------:R-:W-:Y:S02]  /*69c0*/  UIADD3 UR4, -UR6, UR11, URZ ;  /* 0x0000000b06047290 */ /* 0x000fe4000fffe13f */
[----:B------:R-:W-:Y:S02]  /*69d0*/  UIADD3 UR14, UR9, UR14, URZ ;  /* 0x0000000e090e7290 */ /* 0x000fe4000fffe03f */
[----:B------:R-:W-:-:S04]  /*69e0*/  ULOP3.LUT UR4, UR4, 0x1, URZ, 0xc0, !UPT ;  /* 0x0000000104047892 */ /* 0x000fc8000f8ec03f */
[----:B------:R-:W-:-:S03]  /*69f0*/  UISETP.NE.U32.AND UP0, UPT, UR4, 0x1, UPT ;  /* 0x000000010400788c */ /* 0x000fc6000bf05070 */
[----:B------:R-:W-:Y:S02]  /*6a00*/  ULDC UR4, c[0x0][0x760] ;  /* 0x0001d80000047ab9 */ /* 0x000fe40000000800 */
[----:B------:R-:W-:Y:S01]  /*6a10*/  UIMAD UR15, UR15, UR4, URZ ;  /* 0x000000040f0f72a4 */ /* 0x000fe2000f8e023f */
[----:B------:R-:W-:Y:S02]  /*6a20*/  PLOP3.LUT P1, PT, PT, PT, UP0, 0x80, 0x0 ;  /* 0x000000000000781c */ /* 0x000fe40003f2f008 */
[----:B-1----:R-:W-:-:S11]  /*6a30*/  LOP3.LUT R9, R0, 0x1f, RZ, 0xc0, !PT ;  /* 0x0000001f00097812 */ /* 0x002fd600078ec0ff */
[----:B------:R-:W-:Y:S05]  /*6a40*/  @P1 BRA `(.L_x_1178) ;  /* 0x00000004006c1947 */ /* 0x000fea0003800000 */
        /* <DEDUP_REMOVED lines=8> */
[----:B------:R-:W-:-:S04]  /*6ad0*/  IMAD.U32 R2, RZ, RZ, UR13 ;  /* 0x0000000dff027e24 */ /* 0x000fc8000f8e00ff */
[----:B------:R-:W-:Y:S01]  /*6ae0*/  IMAD.U32 R3, RZ, RZ, UR4 ;  /* 0x00000004ff037e24 */ /* 0x000fe2000f8e00ff */
[----:B------:R-:W-:Y:S06]  /*6af0*/  @P2 BRA `(.L_x_1180) ;  /* 0x0000000000142947 */ /* 0x000fec0003800000 */
.L_x_1181:
[----:B------:R-:W2:Y:S04]  /*6b00*/  LDG.E.STRONG.GPU R0, desc[UR46][R2.64] ;  /* 0x0000002e02007981 */ /* 0x000ea8000c1ef900 */
[----:B--2---:R-:W-:Y:S01]  /*6b10*/  CCTL.IVALL ;  /* 0x00000000ff00798f */ /* 0x004fe20002000000 */
[----:B------:R-:W-:Y:S05]  /*6b20*/  YIELD ;  /* 0x0000000000007946 */ /* 0x000fea0003800000 */
[----:B------:R-:W-:-:S13]  /*6b30*/  ISETP.NE.AND P1, PT, R0, UR23, PT ;  /* 0x0000001700007c0c */ /* 0x000fda000bf25270 */
[----:B------:R-:W-:Y:S05]  /*6b40*/  @P1 BRA `(.L_x_1181) ;  /* 0xfffffffc00ec1947 */ /* 0x000fea000383ffff */
.L_x_1180:
[----:B------:R-:W-:Y:S05]  /*6b50*/  BSYNC B1 ;  /* 0x0000000000017941 */ /* 0x000fea0003800000 */
.L_x_1179:
[----:B------:R-:W-:-:S03]  /*6b60*/  UMOV UR4, 0xffffffff ;  /* 0xffffffff00047882 */ /* 0x000fc60000000000 */
[----:B------:R-:W-:Y:S05]  /*6b70*/  BRA.DIV UR4, `(.L_x_1182) ;  /* 0x0000003e04947947 */ /* 0x000fea000b800000 */
[----:B------:R-:W-:Y:S01]  /*6b80*/  NOP ;  /* 0x0000000000007918 */ /* 0x000fe20000000000 */
.L_x_1259:
        /* <DEDUP_REMOVED lines=22> */
.L_x_1184:
[----:B------:R-:W-:Y:S05]  /*6cf0*/  BSYNC B1 ;  /* 0x0000000000017941 */ /* 0x000fea0003800000 */
.L_x_1183:
        /* <DEDUP_REMOVED lines=20> */
.L_x_1186:
[----:B------:R-:W-:Y:S05]  /*6e40*/  BSYNC B1 ;  /* 0x0000000000017941 */ /* 0x000fea0003800000 */
.L_x_1185:
[----:B------:R-:W-:Y:S06]  /*6e50*/  BAR.ARV 0xa, 0xa0 ;  /* 0x0282800000007b1d */ /* 0x000fec0000002000 */
[----:B------:R-:W-:Y:S04]  /*6e60*/  BSSY B1, `(.L_x_1187) ;  /* 0x0000003000017945 */ /* 0x000fe80003800000 */
[----:B------:R-:W-:Y:S05]  /*6e70*/  @!P0 BRA `(.L_x_1188) ;  /* 0x0000000000048947 */ /* 0x000fea0003800000 */
[----:B------:R-:W-:-:S04]  /*6e80*/  DEPBAR.LE SB0, 0x0 ;  /* 0x000080000000791a */ /* 0x000fc80000000000 */
.L_x_1188:
[----:B------:R-:W-:Y:S05]  /*6e90*/  BSYNC B1 ;  /* 0x0000000000017941 */ /* 0x000fea0003800000 */
.L_x_1187:
        /* <DEDUP_REMOVED lines=19> */
.L_x_1190:
[----:B------:R-:W-:Y:S05]  /*6fd0*/  BSYNC B1 ;  /* 0x0000000000017941 */ /* 0x000fea0003800000 */
.L_x_1189:
[----:B------:R-:W-:Y:S01]  /*6fe0*/  UIADD3 UR18, UR6, 0x1, URZ ;  /* 0x0000000106127890 */ /* 0x000fe2000fffe03f */
[----:B------:R-:W-:Y:S11]  /*6ff0*/  BRA `(.L_x_1191) ;  /* 0x0000000000047947 */ /* 0x000ff60003800000 */
.L_x_1178:
[----:B------:R-:W-:-:S05]  /*7000*/  UMOV UR18, UR6 ;  /* 0x0000000600127c82 */ /* 0x000fca0008000000 */
.L_x_1191:
[----:B------:R-:W-:-:S03]  /*7010*/  UIADD3 UR4, UR6, 0x1, URZ ;  /* 0x0000000106047890 */ /* 0x000fc6000fffe03f */
[----:B------:R-:W-:Y:S01]  /*7020*/  UMOV UR6, UR18 ;  /* 0x0000001200067c82 */ /* 0x000fe20008000000 */
[----:B------:R-:W-:-:S06]  /*7030*/  UISETP.NE.AND UP0, UPT, UR11, UR4, UPT ;  /* 0x000000040b00728c */ /* 0x000fcc000bf05270 */
[----:B------:R-:W-:-:S13]  /*7040*/  PLOP3.LUT P1, PT, PT, PT, UP0, 0x80, 0x0 ;  /* 0x000000000000781c */ /* 0x000fda0003f2f008 */
[----:B------:R-:W-:Y:S05]  /*7050*/  @!P1 BRA `(.L_x_1177) ;  /* 0x0000000800a09947 */ /* 0x000fea0003800000 */
[----:B------:R-:W-:Y:S01]  /*7060*/  ULDC.64 UR20, c[0x0][0x2c0] ;  /* 0x0000b00000147ab9 */ /* 0x000fe20000000a00 */
[----:B------:R-:W-:Y:S01]  /*7070*/  UMOV UR4, URZ ;  /* 0x0000003f00047c82 */ /* 0x000fe20008000000 */
[----:B------:R-:W-:Y:S01]  /*7080*/  ULEA UR20, UP0, UR8, UR20, 0x2 ;  /* 0x0000001408147291 */ /* 0x000fe2000f80103f */
[----:B------:R-:W-:-:S03]  /*7090*/  UMOV UR6, UR18 ;  /* 0x0000001200067c82 */ /* 0x000fc60008000000 */
[----:B------:R-:W-:Y:S02]  /*70a0*/  ULEA.HI.X UR21, UR8, UR21, UR14, 0x2, UP0 ;  /* 0x0000001508157291 */ /* 0x000fe400080f140e */
[----:B------:R-:W-:-:S04]  /*70b0*/  UIADD3 UR20, UP0, UR20, 0x3000, URZ ;  /* 0x0000300014147890 */ /* 0x000fc8000ff1e03f */
[----:B------:R-:W-:-:S12]  /*70c0*/  UIADD3.X UR21, URZ, UR21, URZ, UP0, !UPT ;  /* 0x000000153f157290 */ /* 0x000fd800087fe43f */
.L_x_1216:
        /* <DEDUP_REMOVED lines=11> */
.L_x_1194:
[----:B------:R-:W2:Y:S04]  /*7180*/  LDG.E.STRONG.GPU R0, desc[UR46][R2.64] ;  /* 0x0000002e02007981 */ /* 0x000ea8000c1ef900 */
[----:B--2---:R-:W-:Y:S01]  /*7190*/  CCTL.IVALL ;  /* 0x00000000ff00798f */ /* 0x004fe20002000000 */
[----:B------:R-:W-:Y:S05]  /*71a0*/  YIELD ;  /* 0x0000000000007946 */ /* 0x000fea0003800000 */
[----:B------:R-:W-:-:S13]  /*71b0*/  ISETP.NE.AND P1, PT, R0, UR23, PT ;  /* 0x0000001700007c0c */ /* 0x000fda000bf25270 */
[----:B------:R-:W-:Y:S05]  /*71c0*/  @P1 BRA `(.L_x_1194) ;  /* 0xfffffffc00ec1947 */ /* 0x000fea000383ffff */
.L_x_1193:
[----:B------:R-:W-:Y:S05]  /*71d0*/  BSYNC B1 ;  /* 0x0000000000017941 */ /* 0x000fea0003800000 */
.L_x_1192:
[----:B------:R-:W-:-:S03]  /*71e0*/  UMOV UR16, 0xffffffff ;  /* 0xffffffff00107882 */ /* 0x000fc60000000000 */
[----:B------:R-:W-:Y:S05]  /*71f0*/  BRA.DIV UR16, `(.L_x_1195) ;  /* 0x0000003a10107947 */ /* 0x000fea000b800000 */
[----:B------:R-:W-:Y:S01]  /*7200*/  NOP ;  /* 0x0000000000007918 */ /* 0x000fe20000000000 */
.L_x_1262:
        /* <DEDUP_REMOVED lines=17> */
[----:B------:R1:W-:Y:S02]  /*7320*/  UBLKRED.G.S.ADD.F32.RN [UR16], [UR22], UR24, desc[UR26] ;  /* 0x00001a10160073bb */ /* 0x0003e400080a1418 */
[----:B-1----:R0:W-:Y:S02]  /*7330*/  UTMACMDFLUSH ;  /* 0x00000000000079b7 */ /* 0x0021e40000000000 */
.L_x_1197:
[----:B------:R-:W-:Y:S05]  /*7340*/  BSYNC B1 ;  /* 0x0000000000017941 */ /* 0x000fea0003800000 */
.L_x_1196:
[----:B------:R-:W-:Y:S01]  /*7350*/  UIMAD UR16, UR18, 0x1800, UR4 ;  /* 0x00001800121078a4 */ /* 0x000fe2000f8e0204 */
[----:B------:R-:W-:Y:S03]  /*7360*/  BAR.SYNC.DEFER_BLOCKING 0xe, 0xa0 ;  /* 0x0382800000007b1d */ /* 0x000fe60000010000 */
[----:B------:R-:W-:-:S03]  /*7370*/  UIMAD.WIDE UR16, UR16, 0x4, UR20 ;  /* 0x00000004101078a5 */ /* 0x000fc6000f8e0214 */
        /* <DEDUP_REMOVED lines=12> */
.L_x_1199:
[----:B------:R-:W-:Y:S05]  /*7440*/  BSYNC B1 ;  /* 0x0000000000017941 */ /* 0x000fea0003800000 */
.L_x_1198:
[----:B------:R-:W-:Y:S06]  /*7450*/  BAR.ARV 0xa, 0xa0 ;  /* 0x0282800000007b1d */ /* 0x000fec0000002000 */
[----:B------:R-:W-:Y:S04]  /*7460*/  BSSY B1, `(.L_x_1200) ;  /* 0x0000003000017945 */ /* 0x000fe80003800000 */
[----:B------:R-:W-:Y:S05]  /*7470*/  @!P0 BRA `(.L_x_1201) ;  /* 0x0000000000048947 */ /* 0x000fea0003800000 */
[----:B------:R-:W-:-:S04]  /*7480*/  DEPBAR.LE SB0, 0x0 ;  /* 0x000080000000791a */ /* 0x000fc80000000000 */
.L_x_1201:
[----:B------:R-:W-:Y:S05]  /*7490*/  BSYNC B1 ;  /* 0x0000000000017941 */ /* 0x000fea0003800000 */
.L_x_1200:
        /* <DEDUP_REMOVED lines=19> */
.L_x_1203:
[----:B------:R-:W-:Y:S05]  /*75d0*/  BSYNC B1 ;  /* 0x0000000000017941 */ /* 0x000fea0003800000 */
.L_x_1202:
        /* <DEDUP_REMOVED lines=9> */
.L_x_1206:
[----:B------:R-:W2:Y:S04]  /*7670*/  LDG.E.STRONG.GPU R0, desc[UR46][R2.64] ;  /* 0x0000002e02007981 */ /* 0x000ea8000c1ef900 */
[----:B--2---:R-:W-:Y:S01]  /*7680*/  CCTL.IVALL ;  /* 0x00000000ff00798f */ /* 0x004fe20002000000 */
[----:B------:R-:W-:Y:S05]  /*7690*/  YIELD ;  /* 0x0000000000007946 */ /* 0x000fea0003800000 */
[----:B------:R-:W-:-:S13]  /*76a0*/  ISETP.NE.AND P1, PT, R0, UR23, PT ;  /* 0x0000001700007c0c */ /* 0x000fda000bf25270 */
[----:B------:R-:W-:Y:S05]  /*76b0*/  @P1 BRA `(.L_x_1206) ;  /* 0xfffffffc00ec1947 */ /* 0x000fea000383ffff */
.L_x_1205:
[----:B------:R-:W-:Y:S05]  /*76c0*/  BSYNC B1 ;  /* 0x0000000000017941 */ /* 0x000fea0003800000 */
.L_x_1204:
[----:B------:R-:W-:-:S03]  /*76d0*/  UMOV UR12, 0xffffffff ;  /* 0xffffffff000c7882 */ /* 0x000fc60000000000 */
[----:B------:R-:W-:Y:S05]  /*76e0*/  BRA.DIV UR12, `(.L_x_1207) ;  /* 0x000000320cf07947 */ /* 0x000fea000b800000 */
[----:B------:R-:W-:Y:S01]  /*76f0*/  NOP ;  /* 0x0000000000007918 */ /* 0x000fe20000000000 */
.L_x_1265:
[----:B------:R-:W-:Y:S05]  /*7700*/  WARPSYNC.ALL ;  /* 0x0000000000007948 */ /* 0x000fea0003800000 */
[----:B------:R-:W-:Y:S06]  /*7710*/  BAR.SYNC.DEFER_BLOCKING 0xd, 0xa0 ;  /* 0x0342800000007b1d */ /* 0x000fec0000010000 */
[----:B------:R-:W-:Y:S04]  /*7720*/  BSSY B1, `(.L_x_1208) ;  /* 0x000000d000017945 */ /* 0x000fe80003800000 */
[----:B------:R-:W-:Y:S05]  /*7730*/  @!P0 BRA `(.L_x_1209) ;  /* 0x00000000002c8947 */ /* 0x000fea0003800000 */
[----:B------:R-:W1:Y:S01]  /*7740*/  S2UR UR13, SR_CgaCtaId ;  /* 0x00000000000d79c3 */ /* 0x000e620000008800 */
[----:B------:R-:W-:Y:S01]  /*7750*/  UMOV UR12, 0x400 ;  /* 0x00000400000c7882 */ /* 0x000fe20000000000 */
[----:B------:R-:W-:Y:S01]  /*7760*/  UIADD3 UR24, UP0, UR16, 0x3000, URZ ;  /* 0x0000300010187890 */ /* 0x000fe2000ff1e03f */
[----:B------:R-:W-:Y:S01]  /*7770*/  UMOV UR26, 0x0 ;  /* 0x00000000001a7882 */ /* 0x000fe20000000000 */
[----:B------:R-:W-:Y:S02]  /*7780*/  UMOV UR27, 0x14f00000 ;  /* 0x14f00000001b7882 */ /* 0x000fe40000000000 */
[----:B------:R-:W-:Y:S02]  /*7790*/  UIADD3.X UR25, URZ, UR17, URZ, UP0, !UPT ;  /* 0x000000113f197290 */ /* 0x000fe400087fe43f */
[----:B-1----:R-:W-:-:S03]  /*77a0*/  ULEA UR12, UR13, UR12, 0x18 ;  /* 0x0000000c0d0c7291 */ /* 0x002fc6000f8ec03f */
[----:B------:R-:W-:Y:S01]  /*77b0*/  UMOV UR13, 0x300 ;  /* 0x00000300000d7882 */ /* 0x000fe20000000000 */
[----:B------:R-:W-:-:S09]  /*77c0*/  UIADD3 UR12, UR12, 0xc000, URZ ;  /* 0x0000c0000c0c7890 */ /* 0x000fd2000fffe03f */
[----:B------:R1:W-:Y:S02]  /*77d0*/  UBLKRED.G.S.ADD.F32.RN [UR24], [UR12], UR13, desc[UR26] ;  /* 0x00001a180c0073bb */ /* 0x0003e400080a140d */
[----:B-1----:R0:W-:Y:S02]  /*77e0*/  UTMACMDFLUSH ;  /* 0x00000000000079b7 */ /* 0x0021e40000000000 */
.L_x_1209:
[----:B------:R-:W-:Y:S05]  /*77f0*/  BSYNC B1 ;  /* 0x0000000000017941 */ /* 0x000fea0003800000 */
.L_x_1208:
        /* <DEDUP_REMOVED lines=12> */
[----:B------:R1:W-:Y:S01]  /*78c0*/  UBLKRED.G.S.ADD.F32.RN [UR24], [UR12], UR13, desc[UR26] ;  /* 0x00001a180c0073bb */ /* 0x0003e200080a140d */
[----:B------:R0:W-:Y:S01]  /*78d0*/  UTMACMDFLUSH ;  /* 0x00000000000079b7 */ /* 0x0001e20000000000 */
[----:B-1----:R-:W-:-:S04]  /*78e0*/  DEPBAR.LE SB0, 0x1 ;  /* 0x000080400000791a */ /* 0x002fc80000000000 */
.L_x_1211:
[----:B------:R-:W-:Y:S05]  /*78f0*/  BSYNC B1 ;  /* 0x0000000000017941 */ /* 0x000fea0003800000 */
.L_x_1210:
[----:B------:R-:W-:Y:S06]  /*7900*/  BAR.ARV 0xa, 0xa0 ;  /* 0x0282800000007b1d */ /* 0x000fec0000002000 */
[----:B------:R-:W-:Y:S04]  /*7910*/  BSSY B1, `(.L_x_1212) ;  /* 0x0000003000017945 */ /* 0x000fe80003800000 */
[----:B------:R-:W-:Y:S05]  /*7920*/  @!P0 BRA `(.L_x_1213) ;  /* 0x0000000000048947 */ /* 0x000fea0003800000 */
[----:B------:R-:W-:-:S04]  /*7930*/  DEPBAR.LE SB0, 0x0 ;  /* 0x000080000000791a */ /* 0x000fc80000000000 */
.L_x_1213:
[----:B------:R-:W-:Y:S05]  /*7940*/  BSYNC B1 ;  /* 0x0000000000017941 */ /* 0x000fea0003800000 */
.L_x_1212:
        /* <DEDUP_REMOVED lines=19> */
.L_x_1215:
[----:B------:R-:W-:Y:S05]  /*7a80*/  BSYNC B1 ;  /* 0x0000000000017941 */ /* 0x000fea0003800000 */
.L_x_1214:
[----:B------:R-:W-:Y:S02]  /*7a90*/  UIADD3 UR6, UR6, 0x2, URZ ;  /* 0x0000000206067890 */ /* 0x000fe4000fffe03f */
[----:B------:R-:W-:Y:S02]  /*7aa0*/  UIADD3 UR4, UR4, 0x3000, URZ ;  /* 0x0000300004047890 */ /* 0x000fe4000fffe03f */
[----:B------:R-:W-:-:S06]  /*7ab0*/  UISETP.GE.AND UP0, UPT, UR6, UR11, UPT ;  /* 0x0000000b0600728c */ /* 0x000fcc000bf06270 */
[----:B------:R-:W-:-:S13]  /*7ac0*/  PLOP3.LUT P1, PT, PT, PT, UP0, 0x80, 0x0 ;  /* 0x000000000000781c */ /* 0x000fda0003f2f008 */
[----:B------:R-:W-:Y:S05]  /*7ad0*/  @!P1 BRA `(.L_x_1216) ;  /* 0xfffffff4007c9947 */ /* 0x000fea000383ffff */
.L_x_1177:
[----:B------:R-:W-:-:S06]  /*7ae0*/  UISETP.GT.AND UP0, UPT, UR5, UR6, UPT ;  /* 0x000000060500728c */ /* 0x000fcc000bf04270 */
[----:B------:R-:W-:-:S13]  /*7af0*/  PLOP3.LUT P0, PT, PT, PT, UP0, 0x80, 0x0 ;  /* 0x000000000000781c */ /* 0x000fda0003f0f008 */
[----:B------:R-:W-:Y:S05]  /*7b00*/  @!P0 BRA `(.L_x_1174) ;  /* 0x0000002c00448947 */ /* 0x000fea0003800000 */
[----:B------:R-:W2:Y:S01]  /*7b10*/  S2R R0, SR_TID.X ;  /* 0x0000000000007919 */ /* 0x000ea20000002100 */
[----:B------:R-:W-:Y:S01]  /*7b20*/  UIADD3 UR4, UR5, -UR6, URZ ;  /* 0x8000000605047290 */ /* 0x000fe2000fffe03f */
[----:B------:R-:W-:Y:S01]  /*7b30*/  ULDC UR16, c[0x0][0x288] ;  /* 0x0000a20000107ab9 */ /* 0x000fe20000000800 */
[----:B------:R-:W-:Y:S02]  /*7b40*/  ULDC UR17, c[0x0][0x760] ;  /* 0x0001d80000117ab9 */ /* 0x000fe40000000800 */
[----:B------:R-:W-:Y:S02]  /*7b50*/  ULOP3.LUT UR4, UR4, 0x1, URZ, 0xc0, !UPT ;  /* 0x0000000104047892 */ /* 0x000fe4000f8ec03f */
[----:B------:R-:W-:Y:S02]  /*7b60*/  UIMAD UR18, UR16, UR17, URZ ;  /* 0x00000011101272a4 */ /* 0x000fe4000f8e023f */
[----:B------:R-:W-:-:S06]  /*7b70*/  UISETP.NE.U32.AND UP0, UPT, UR4, 0x1, UPT ;  /* 0x000000010400788c */ /* 0x000fcc000bf05070 */
[----:B------:R-:W-:Y:S02]  /*7b80*/  PLOP3.LUT P0, PT, PT, PT, UP0, 0x80, 0x0 ;  /* 0x000000000000781c */ /* 0x000fe40003f0f008 */
[----:B--2---:R-:W-:-:S11]  /*7b90*/  LOP3.LUT R0, R0, 0x1f, RZ, 0xc0, !PT ;  /* 0x0000001f00007812 */ /* 0x004fd600078ec0ff */
[----:B------:R-:W-:Y:S05]  /*7ba0*/  @P0 BRA `(.L_x_1217) ;  /* 0x0000000000780947 */ /* 0x000fea0003800000 */
[----:B------:R-:W-:Y:S01]  /*7bb0*/  UIMAD UR4, UR18, UR6, URZ ;  /* 0x00000006120472a4 */ /* 0x000fe2000f8e023f */
[----:B------:R-:W-:Y:S01]  /*7bc0*/  ISETP.NE.AND P0, PT, R0, RZ, PT ;  /* 0x000000ff0000720c */ /* 0x000fe20003f05270 */
[----:B------:R-:W-:Y:S01]  /*7bd0*/  ULDC.64 UR12, c[0x0][0x768] ;  /* 0x0001da00000c7ab9 */ /* 0x000fe20000000a00 */
[----:B------:R-:W-:Y:S01]  /*7be0*/  BSSY B1, `(.L_x_1218) ;  /* 0x0000019000017945 */ /* 0x000fe20003800000 */
[----:B------:R-:W-:-:S04]  /*7bf0*/  UIADD3 UR8, UP0, UR4, UR7, URZ ;  /* 0x0000000704087290 */ /* 0x000fc8000ff1e03f */
[----:B------:R-:W-:Y:S02]  /*7c00*/  ULEA.HI.X.SX32 UR9, UR4, UR10, 0x1, UP0 ;  /* 0x0000000a04097291 */ /* 0x000fe400080f0e3f */
[----:B------:R-:W-:Y:S02]  /*7c10*/  ULEA UR11, UP0, UR8, UR12, 0x2 ;  /* 0x0000000c080b7291 */ /* 0x000fe4000f80103f */
[----:B------:R-:W-:Y:S02]  /*7c20*/  UIADD3 UR4, UR6, 0x1, URZ ;  /* 0x0000000106047890 */ /* 0x000fe4000fffe03f */
[----:B------:R-:W-:Y:S01]  /*7c30*/  ULEA.HI.X UR9, UR8, UR13, UR9, 0x2, UP0 ;  /* 0x0000000d08097291 */ /* 0x000fe200080f1409 */
[----:B------:R-:W-:Y:S01]  /*7c40*/  NOP ;  /* 0x0000000000007918 */ /* 0x000fe20000000000 */
[----:B------:R-:W-:Y:S10]  /*7c50*/  @P0 BRA `(.L_x_1219) ;  /* 0x0000000000440947 */ /* 0x000ff40003800000 */
        /* <DEDUP_REMOVED lines=9> */
[----:B-1----:R-:W1:Y:S01]  /*7cf0*/  S2R R2, SR_LANEID ;  /* 0x0000000000027919 */ /* 0x002e620000000000 */
[----:B------:R-:W-:Y:S01]  /*7d00*/  VOTEU.ANY UR8, UPT, PT ;  /* 0x0000000000087886 */ /* 0x000fe200038e0100 */
[----:B------:R-:W-:Y:S01]  /*7d10*/  IMAD.U32 R3, RZ, RZ, UR9 ;  /* 0x00000009ff037e24 */ /* 0x000fe2000f8e00ff */
[----:B------:R-:W-:-:S02]  /*7d20*/  UFLO.U32 UR12, UR8 ;  /* 0x00000008000c72bd */ /* 0x000fc400080e0000 */
[----:B------:R-:W2:Y:S04]  /*7d30*/  POPC R5, UR8 ;  /* 0x0000000800057d09 */ /* 0x000ea80008000000 */
[----:B-1----:R-:W-:Y:S01]  /*7d40*/  ISETP.EQ.U32.AND P0, PT, R2, UR12, PT ;  /* 0x0000000c02007c0c */ /* 0x002fe2000bf02070 */
[----:B------:R-:W-:-:S12]  /*7d50*/  IMAD.U32 R2, RZ, RZ, UR11 ;  /* 0x0000000bff027e24 */ /* 0x000fd8000f8e00ff */
[----:B--2---:R2:W-:Y:S02]  /*7d60*/  @P0 REDG.E.ADD.S32.STRONG.GPU desc[UR46][R2.64], R5 ;  /* 0x000000050200098e */ /* 0x0045e4000c10e3ae */
.L_x_1219:
[----:B------:R-:W-:Y:S05]  /*7d70*/  BSYNC B1 ;  /* 0x0000000000017941 */ /* 0x000fea0003800000 */
.L_x_1218:
[----:B------:R-:W-:Y:S05]  /*7d80*/  BRA `(.L_x_1220) ;  /* 0x0000000000047947 */ /* 0x000fea0003800000 */
.L_x_1217:
[----:B------:R-:W-:-:S05]  /*7d90*/  UMOV UR4, UR6 ;  /* 0x0000000600047c82 */ /* 0x000fca0008000000 */
.L_x_1220:
[----:B------:R-:W-:-:S04]  /*7da0*/  UIADD3 UR8, UR6, 0x1, URZ ;  /* 0x0000000106087890 */ /* 0x000fc8000fffe03f */
[----:B------:R-:W-:-:S06]  /*7db0*/  UISETP.NE.AND UP0, UPT, UR5, UR8, UPT ;  /* 0x000000080500728c */ /* 0x000fcc000bf05270 */
[----:B------:R-:W-:-:S13]  /*7dc0*/  PLOP3.LUT P0, PT, PT, PT, UP0, 0x80, 0x0 ;  /* 0x000000000000781c */ /* 0x000fda0003f0f008 */
[----:B------:R-:W-:Y:S05]  /*7dd0*/  @!P0 BRA `(.L_x_1174) ;  /* 0x0000002800908947 */ /* 0x000fea0003800000 */
[----:B------:R-:W-:Y:S01]  /*7de0*/  UIADD3 UR8, UR4, 0x1, URZ ;  /* 0x0000000104087890 */ /* 0x000fe2000fffe03f */
[----:B------:R-:W-:Y:S01]  /*7df0*/  ISETP.NE.AND P1, PT, R0, RZ, PT ;  /* 0x000000ff0000720c */ /* 0x000fe20003f25270 */
[----:B------:R-:W-:Y:S02]  /*7e00*/  UIMAD UR9, UR4, UR16, URZ ;  /* 0x00000010040972a4 */ /* 0x000fe4000f8e023f */
[----:B------:R-:W-:Y:S02]  /*7e10*/  UIADD3 UR11, -UR5, UR4, URZ ;  /* 0x00000004050b7290 */ /* 0x000fe4000fffe13f */
[----:B------:R-:W-:Y:S02]  /*7e20*/  UIMAD UR8, UR18, UR8, URZ ;  /* 0x00000008120872a4 */ /* 0x000fe4000f8e023f */
[----:B------:R-:W-:Y:S01]  /*7e30*/  UIMAD UR9, UR9, UR17, URZ ;  /* 0x00000011090972a4 */ /* 0x000fe2000f8e023f */
[----:B------:R-:W-:-:S11]  /*7e40*/  ULDC.64 UR20, c[0x0][0x768] ;  /* 0x0001da0000147ab9 */ /* 0x000fd60000000a00 */
.L_x_1225:
[----:B------:R-:W-:Y:S01]  /*7e50*/  UIADD3 UR12, UP0, UR9, UR7, URZ ;  /* 0x00000007090c7290 */ /* 0x000fe2000ff1e03f */
[----:B------:R-:W-:-:S03]  /*7e60*/  NOP ;  /* 0x0000000000007918 */ /* 0x000fc60000000000 */
[----:B------:R-:W-:Y:S01]  /*7e70*/  ULEA.HI.X.SX32 UR13, UR9, UR10, 0x1, UP0 ;  /* 0x0000000a090d7291 */ /* 0x000fe200080f0e3f */
[----:B------:R-:W-:Y:S01]  /*7e80*/  BSSY B1, `(.L_x_1221) ;  /* 0x0000015000017945 */ /* 0x000fe20003800000 */
[----:B------:R-:W-:-:S04]  /*7e90*/  ULEA UR15, UP0, UR12, UR20, 0x2 ;  /* 0x000000140c0f7291 */ /* 0x000fc8000f80103f */
[----:B------:R-:W-:Y:S01]  /*7ea0*/  ULEA.HI.X UR13, UR12, UR21, UR13, 0x2, UP0 ;  /* 0x000000150c0d7291 */ /* 0x000fe200080f140d */
[----:B---34-:R-:W-:Y:S11]  /*7eb0*/  @P1 BRA `(.L_x_1222) ;  /* 0x0000000000441947 */ /* 0x018ff60003800000 */
        /* <DEDUP_REMOVED lines=8> */
[----:B012345:R-:W-:Y:S01]  /*7f40*/  CCTL.IVALL ;  /* 0x00000000ff00798f */ /* 0x03ffe20002000000 */
[----:B------:R-:W3:Y:S01]  /*7f50*/  S2R R0, SR_LANEID ;  /* 0x0000000000007919 */ /* 0x000ee20000000000 */
[----:B------:R-:W-:Y:S01]  /*7f60*/  VOTEU.ANY UR12, UPT, PT ;  /* 0x00000000000c7886 */ /* 0x000fe200038e0100 */
[----:B-12---:R-:W-:Y:S01]  /*7f70*/  IMAD.U32 R2, RZ, RZ, UR15 ;  /* 0x0000000fff027e24 */ /* 0x006fe2000f8e00ff */
[----:B------:R-:W-:-:S02]  /*7f80*/  UFLO.U32 UR14, UR12 ;  /* 0x0000000c000e72bd */ /* 0x000fc400080e0000 */
[----:B------:R-:W1:Y:S01]  /*7f90*/  POPC R5, UR12 ;  /* 0x0000000c00057d09 */ /* 0x000e620008000000 */
[----:B------:R-:W-:-:S03]  /*7fa0*/  IMAD.U32 R3, RZ, RZ, UR13 ;  /* 0x0000000dff037e24 */ /* 0x000fc6000f8e00ff */
[----:B---3--:R-:W-:-:S13]  /*7fb0*/  ISETP.EQ.U32.AND P0, PT, R0, UR14, PT ;  /* 0x0000000e00007c0c */ /* 0x008fda000bf02070 */
[----:B-1----:R3:W-:Y:S02]  /*7fc0*/  @P0 REDG.E.ADD.S32.STRONG.GPU desc[UR46][R2.64], R5 ;  /* 0x000000050200098e */ /* 0x0027e4000c10e3ae */
.L_x_1222:
[----:B------:R-:W-:Y:S05]  /*7fd0*/  BSYNC B1 ;  /* 0x0000000000017941 */ /* 0x000fea0003800000 */
.L_x_1221:
[----:B------:R-:W-:Y:S01]  /*7fe0*/  UIADD3 UR12, UP0, UR8, UR7, URZ ;  /* 0x00000007080c7290 */ /* 0x000fe2000ff1e03f */
[----:B------:R-:W-:-:S03]  /*7ff0*/  NOP ;  /* 0x0000000000007918 */ /* 0x000fc60000000000 */
[----:B------:R-:W-:Y:S01]  /*8000*/  ULEA.HI.X.SX32 UR13, UR8, UR10, 0x1, UP0 ;  /* 0x0000000a080d7291 */ /* 0x000fe200080f0e3f */
[----:B------:R-:W-:Y:S01]  /*8010*/  BSSY B1, `(.L_x_1223) ;  /* 0x0000015000017945 */ /* 0x000fe20003800000 */
[----:B------:R-:W-:-:S04]  /*8020*/  ULEA UR15, UP0, UR12, UR20, 0x2 ;  /* 0x000000140c0f7291 */ /* 0x000fc8000f80103f */
[----:B------:R-:W-:Y:S01]  /*8030*/  ULEA.HI.X UR13, UR12, UR21, UR13, 0x2, UP0 ;  /* 0x000000150c0d7291 */ /* 0x000fe200080f140d */
[----:B------:R-:W-:Y:S11]  /*8040*/  @P1 BRA `(.L_x_1224) ;  /* 0x0000000000441947 */ /* 0x000ff60003800000 */
[----:B------:R-:W-:Y:S01]  /*8050*/  @!PT LDS RZ, [RZ] ;  /* 0x00000000fffff984 */ /* 0x000fe20000000800 */
[----:B------:R-:W-:Y:S01]  /*8060*/  @!PT LDS RZ, [RZ] ;  /* 0x00000000fffff984 */ /* 0x000fe20000000800 */
[----:B------:R-:W-:Y:S01]  /*8070*/  @!PT LDS RZ, [RZ] ;  /* 0x00000000fffff984 */ /* 0x000fe20000000800 */
[----:B------:R-:W-:Y:S01]  /*8080*/  @!PT LDS RZ, [RZ] ;  /* 0x00000000fffff984 */ /* 0x000fe20000000800 */
[----:B------:R4:W-:Y:S06]  /*8090*/  MEMBAR.ALL.CTA ;  /* 0x0000000000007992 */ /* 0x0009ec0000008000 */
[----:B----4-:R-:W-:Y:S06]  /*80a0*/  MEMBAR.ALL.GPU ;  /* 0x0000000000007992 */ /* 0x010fec000000a000 */
[----:B------:R-:W-:-:S00]  /*80b0*/  ERRBAR ;  /* 0x00000000000079ab */ /* 0x000fc00000000000 */
[----:B------:R-:W-:Y:S06]  /*80c0*/  CGAERRBAR ;  /* 0x00000000000075ab */ /* 0x000fec0000000000 */
[----:B012345:R-:W-:Y:S01]  /*80d0*/  CCTL.IVALL ;  /* 0x00000000ff00798f */ /* 0x03ffe20002000000 */
[----:B------:R-:W4:Y:S01]  /*80e0*/  S2R R0, SR_LANEID ;  /* 0x0000000000007919 */ /* 0x000f220000000000 */
[----:B------:R-:W-:Y:S01]  /*80f0*/  VOTEU.ANY UR12, UPT, PT ;  /* 0x00000000000c7886 */ /* 0x000fe200038e0100 */
[----:B-123--:R-:W-:Y:S01]  /*8100*/  IMAD.U32 R2, RZ, RZ, UR15 ;  /* 0x0000000fff027e24 */ /* 0x00efe2000f8e00ff */
[----:B------:R-:W-:-:S02]  /*8110*/  UFLO.U32 UR14, UR12 ;  /* 0x0000000c000e72bd */ /* 0x000fc400080e0000 */
[----:B------:R-:W1:Y:S01]  /*8120*/  POPC R5, UR12 ;  /* 0x0000000c00057d09 */ /* 0x000e620008000000 */
[----:B------:R-:W-:-:S03]  /*8130*/  IMAD.U32 R3, RZ, RZ, UR13 ;  /* 0x0000000dff037e24 */ /* 0x000fc6000f8e00ff */
[----:B----4-:R-:W-:-:S13]  /*8140*/  ISETP.EQ.U32.AND P0, PT, R0, UR14, PT ;  /* 0x0000000e00007c0c */ /* 0x010fda000bf02070 */
[----:B-1----:R4:W-:Y:S02]  /*8150*/  @P0 REDG.E.ADD.S32.STRONG.GPU desc[UR46][R2.64], R5 ;  /* 0x000000050200098e */ /* 0x0029e4000c10e3ae */
.L_x_1224:
[----:B------:R-:W-:Y:S05]  /*8160*/  BSYNC B1 ;  /* 0x0000000000017941 */ /* 0x000fea0003800000 */
.L_x_1223:
[----:B------:R-:W-:Y:S02]  /*8170*/  UIADD3 UR11, UR11, 0x2, URZ ;  /* 0x000000020b0b7890 */ /* 0x000fe4000fffe03f */
[----:B------:R-:W-:Y:S02]  /*8180*/  ULEA UR8, UR18, UR8, 0x1 ;  /* 0x0000000812087291 */ /* 0x000fe4000f8e083f */
[----:B------:R-:W-:Y:S02]  /*8190*/  ULEA UR9, UR18, UR9, 0x1 ;  /* 0x0000000912097291 */ /* 0x000fe4000f8e083f */
[----:B------:R-:W-:-:S13]  /*81a0*/  ISETP.NE.AND P0, PT, RZ, UR11, PT ;  /* 0x0000000bff007c0c */ /* 0x000fda000bf05270 */
[----:B------:R-:W-:Y:S05]  /*81b0*/  @!P0 BRA `(.L_x_1174) ;  /* 0x0000002400988947 */ /* 0x000fea0003800000 */
[----:B------:R-:W-:Y:S05]  /*81c0*/  BRA `(.L_x_1225) ;  /* 0xfffffffc00207947 */ /* 0x000fea000383ffff */
.L_x_1173:
        /* <DEDUP_REMOVED lines=33> */
.L_x_1227:
        /* <DEDUP_REMOVED lines=43> */
.L_x_1266:
        /* <DEDUP_REMOVED lines=15> */
.L_x_1230:
        /* <DEDUP_REMOVED lines=19> */
[----:B------:R-:W-:Y:S01]  /*88b0*/  UMOV UR13, UR21 ;  /* 0x00000015000d7c82 */ /* 0x000fe20008000000 */
        /* <DEDUP_REMOVED lines=10> */
[----:B------:R-:W-:Y:S01]  /*8960*/  UMOV UR10, UR18 ;  /* 0x00000012000a7c82 */ /* 0x000fe20008000000 */
[----:B------:R-:W-:Y:S01]  /*8970*/  R2UR UR32, R0 ;  /* 0x00000000002072ca */ /* 0x000fe200000e0000 */
[----:B------:R-:W-:Y:S01]  /*8980*/  UMOV UR34, 0x10 ;  /* 0x0000001000227882 */ /* 0x000fe20000000000 */
[----:B------:R-:W-:Y:S01]  /*8990*/  LEA.HI.X R2, R2, R9, R3, 0x2, P1 ;  /* 0x0000000902027211 */ /* 0x000fe200008f1403 */
[----:B------:R-:W-:Y:S01]  /*89a0*/  UMOV UR35, UR11 ;  /* 0x0000000b00237c82 */ /* 0x000fe20008000000 */
[----:B------:R-:W-:Y:S01]  /*89b0*/  IADD3 R0, P1, R8, 0x2f0, RZ ;  /* 0x000002f008007810 */ /* 0x000fe20007f3e0ff */
[----:B------:R-:W-:Y:S01]  /*89c0*/  UMOV UR36, UR12 ;  /* 0x0000000c00247c82 */ /* 0x000fe20008000000 */
        /* <DEDUP_REMOVED lines=26> */
[----:B------:R-:W-:Y:S01]  /*8b70*/  UMOV UR58, 0x50 ;  /* 0x00000050003a7882 */ /* 0x000fe20000000000 */
[----:B------:R-:W-:Y:S01]  /*8b80*/  UMOV UR59, UR11 ;  /* 0x0000000b003b7c82 */ /* 0x000fe20008000000 */
[----:B------:R-:W-:Y:S01]  /*8b90*/  UMOV UR60, UR12 ;  /* 0x0000000c003c7c82 */ /* 0x000fe20008000000 */
[----:B------:R-:W-:Y:S01]  /*8ba0*/  UMOV UR61, UR21 ;  /* 0x00000015003d7c82 */ /* 0x000fe20008000000 */
[----:B------:R1:W-:Y:S01]  /*8bb0*/  STL [R1], R6 ;  /* 0x0000000601007387 */ /* 0x0003e20000100800 */
[----:B------:R-:W-:Y:S01]  /*8bc0*/  ISETP.GE.AND P1, PT, R4, R6, PT ;  /* 0x000000060400720c */ /* 0x000fe20003f26270 */
[----:B------:R2:W-:Y:S01]  /*8bd0*/  UTMALDG.4D [UR16], [UR48], desc[UR50] ;  /* 0x00003210300075b4 */ /* 0x0005e20008019000 */
[----:B------:R3:W-:Y:S01]  /*8be0*/  UTMALDG.4D [UR40], [UR48], desc[UR50] ;  /* 0x00003228300075b4 */ /* 0x0007e20008019000 */
[----:B------:R-:W-:Y:S01]  /*8bf0*/  UTMALDG.4D [UR24], [UR48], desc[UR50] ;  /* 0x00003218300075b4 */ /* 0x000fe20008019000 */
[----:B------:R4:W-:Y:S01]  /*8c00*/  UBLKCP.S.G [UR56], [UR32], UR7 ;  /* 0x00000038200073ba */ /* 0x0009e20008000207 */
[----:B------:R1:W-:Y:S01]  /*8c10*/  SYNCS.ARRIVE.TRANS64 RZ, [R16+URZ+0x26800], R5 ;  /* 0x0268000510ff79a7 */ /* 0x0003e2000800003f */
[----:B--2---:R-:W-:Y:S01]  /*8c20*/  UMOV UR16, 0x0 ;  /* 0x0000000000107882 */ /* 0x004fe20000000000 */
[----:B------:R-:W-:-:S02]  /*8c30*/  UMOV UR17, 0x10000000 ;  /* 0x1000000000117882 */ /* 0x000fc40000000000 */
[----:B------:R2:W-:Y:S01]  /*8c40*/  UTMALDG.4D [UR8], [UR54], desc[UR16] ;  /* 0x00001008360075b4 */ /* 0x0005e20008019000 */
[----:B---3--:R-:W-:Y:S01]  /*8c50*/  UIADD3 UR40, UR8, 0x4000, URZ ;  /* 0x0000400008287890 */ /* 0x008fe2000fffe03f */
[----:B------:R-:W-:Y:S01]  /*8c60*/  UMOV UR42, 0x40 ;  /* 0x00000040002a7882 */ /* 0x000fe20000000000 */
[----:B------:R-:W-:Y:S01]  /*8c70*/  UMOV UR43, UR11 ;  /* 0x0000000b002b7c82 */ /* 0x000fe20008000000 */
[----:B------:R-:W-:Y:S01]  /*8c80*/  UMOV UR44, UR12 ;  /* 0x0000000c002c7c82 */ /* 0x000fe20008000000 */
[----:B------:R-:W-:Y:S01]  /*8c90*/  UMOV UR41, UR9 ;  /* 0x0000000900297c82 */ /* 0x000fe20008000000 */
[----:B----4-:R-:W-:Y:S02]  /*8ca0*/  UIADD3 UR32, UR8, 0x1000, URZ ;  /* 0x0000100008207890 */ /* 0x010fe4000fffe03f */
        /* <DEDUP_REMOVED lines=13> */
[----:B--2---:R-:W-:Y:S01]  /*8d80*/  UMOV UR10, 0x40 ;  /* 0x00000040000a7882 */ /* 0x004fe20000000000 */
[----:B------:R-:W-:Y:S01]  /*8d90*/  UTMALDG.4D [UR48], [UR54], desc[UR16] ;  /* 0x00001030360075b4 */ /* 0x000fe20008019000 */
[----:B------:R2:W-:Y:S01]  /*8da0*/  UTMALDG.4D [UR24], [UR54], desc[UR16] ;  /* 0x00001018360075b4 */ /* 0x0005e20008019000 */
[----:B------:R1:W-:Y:S01]  /*8db0*/  UTMALDG.4D [UR40], [UR54], desc[UR16] ;  /* 0x00001028360075b4 */ /* 0x0003e20008019000 */
[----:B---3--:R-:W-:Y:S01]  /*8dc0*/  UIADD3 UR32, UR8, 0x6000, URZ ;  /* 0x0000600008207890 */ /* 0x008fe2000fffe03f */
[----:B------:R-:W-:-:S02]  /*8dd0*/  UMOV UR34, UR18 ;  /* 0x0000001200227c82 */ /* 0x000fc40008000000 */
[----:B------:R1:W-:Y:S06]  /*8de0*/  UTMALDG.4D [UR56], [UR54], desc[UR16] ;  /* 0x00001038360075b4 */ /* 0x0003ec0008019000 */
[----:B------:R1:W-:Y:S01]  /*8df0*/  UTMALDG.4D [UR32], [UR30], desc[UR16] ;  /* 0x000010201e0075b4 */ /* 0x0003e20008019000 */
[----:B--2---:R-:W-:Y:S02]  /*8e00*/  UIADD3 UR24, UR8, 0x8000, URZ ;  /* 0x0000800008187890 */ /* 0x004fe4000fffe03f */
        /* <DEDUP_REMOVED lines=23> */
.L_x_1241:
[----:B--234-:R-:W-:-:S04]  /*8f80*/  SHF.L.U32 R21, R11, 0x1f, RZ ;  /* 0x0000001f0b157819 */ /* 0x01cfc800000006ff */
[----:B------:R-:W1:Y:S02]  /*8f90*/  SYNCS.PHASECHK.TRANS64.TRYWAIT P1, [R16+URZ+0x26840], R21 ;  /* 0x02684015100075a7 */ /* 0x000e64000802017f */
[----:B-1----:R-:W-:Y:S05]  /*8fa0*/  @!P1 BRA `(.L_x_1233) ;  /* 0x0000001800f09947 */ /* 0x002fea0003800000 */
.L_x_1267:
[----:B------:R-:W-:Y:S05]  /*8fb0*/  @P0 BRA `(.L_x_1234) ;  /* 0x0000000000140947 */ /* 0x000fea0003800000 */
[----:B------:R-:W-:Y:S01]  /*8fc0*/  ISETP.NE.AND P1, PT, R6, RZ, PT ;  /* 0x000000ff0600720c */ /* 0x000fe20003f25270 */
[----:B------:R-:W-:-:S04]  /*8fd0*/  IMAD.MOV.U32 R3, RZ, RZ, 0x3100 ;  /* 0x00003100ff037424 */ /* 0x000fc800078e00ff */
[----:B------:R3:W-:Y:S08]  /*8fe0*/  SYNCS.ARRIVE.TRANS64 RZ, [R16+URZ+0x26830], R3 ;  /* 0x0268300310ff79a7 */ /* 0x0007f0000800003f */
[----:B------:R-:W-:Y:S05]  /*8ff0*/  @!P1 BRA `(.L_x_1234) ;  /* 0x0000000000049947 */ /* 0x000fea0003800000 */
[----:B------:R-:W-:Y:S01]  /*9000*/  BPT.TRAP 0x1 ;  /* 0x000000040000795c */ /* 0x000fe20000300000 */
.L_x_1234:
        /* <DEDUP_REMOVED lines=43> */
.L_x_1268:
[----:B------:R-:W-:Y:S05]  /*92c0*/  @P0 BRA `(.L_x_1236) ;  /* 0x0000000000140947 */ /* 0x000fea0003800000 */
[----:B------:R-:W-:Y:S01]  /*92d0*/  ISETP.NE.AND P1, PT, R6, RZ, PT ;  /* 0x000000ff0600720c */ /* 0x000fe20003f25270 */
[----:B------:R-:W-:-:S04]  /*92e0*/  IMAD.MOV.U32 R2, RZ, RZ, 0x3100 ;  /* 0x00003100ff027424 */ /* 0x000fc800078e00ff */
[----:B------:R3:W-:Y:S08]  /*92f0*/  SYNCS.ARRIVE.TRANS64 RZ, [R16+URZ+0x26818], R2 ;  /* 0x0268180210ff79a7 */ /* 0x0007f0000800003f */
[----:B------:R-:W-:Y:S05]  /*9300*/  @!P1 BRA `(.L_x_1236) ;  /* 0x0000000000049947 */ /* 0x000fea0003800000 */
[----:B------:R-:W-:Y:S01]  /*9310*/  BPT.TRAP 0x1 ;  /* 0x000000040000795c */ /* 0x000fe20000300000 */
.L_x_1236:
        /* <DEDUP_REMOVED lines=43> */
.L_x_1269:
[----:B------:R-:W-:Y:S05]  /*95d0*/  @P0 BRA `(.L_x_1238) ;  /* 0x0000000000140947 */ /* 0x000fea0003800000 */
[----:B------:R-:W-:Y:S01]  /*95e0*/  ISETP.NE.AND P1, PT, R6, RZ, PT ;  /* 0x000000ff0600720c */ /* 0x000fe20003f25270 */
[----:B-123--:R-:W-:-:S04]  /*95f0*/  IMAD.MOV.U32 R21, RZ, RZ, 0x3100 ;  /* 0x00003100ff157424 */ /* 0x00efc800078e00ff */
[----:B------:R4:W-:Y:S08]  /*9600*/  SYNCS.ARRIVE.TRANS64 RZ, [R16+URZ+0x26838], R21 ;  /* 0x0268381510ff79a7 */ /* 0x0009f0000800003f */
[----:B------:R-:W-:Y:S05]  /*9610*/  @!P1 BRA `(.L_x_1238) ;  /* 0x0000000000049947 */ /* 0x000fea0003800000 */
[----:B------:R-:W-:Y:S01]  /*9620*/  BPT.TRAP 0x1 ;  /* 0x000000040000795c */ /* 0x000fe20000300000 */
.L_x_1238:
        /* <DEDUP_REMOVED lines=38> */
.L_x_1271:
[----:B------:R-:W-:Y:S05]  /*9890*/  @P0 BRA `(.L_x_1240) ;  /* 0x0000000000140947 */ /* 0x000fea0003800000 */
[----:B------:R-:W-:Y:S01]  /*98a0*/  ISETP.NE.AND P1, PT, R6, RZ, PT ;  /* 0x000000ff0600720c */ /* 0x000fe20003f25270 */
[----:B------:R-:W-:-:S04]  /*98b0*/  IMAD.MOV.U32 R5, RZ, RZ, 0x3100 ;  /* 0x00003100ff057424 */ /* 0x000fc800078e00ff */
[----:B------:R1:W-:Y:S08]  /*98c0*/  SYNCS.ARRIVE.TRANS64 RZ, [R16+URZ+0x26810], R5 ;  /* 0x0268100510ff79a7 */ /* 0x0003f0000800003f */
[----:B------:R-:W-:Y:S05]  /*98d0*/  @!P1 BRA `(.L_x_1240) ;  /* 0x0000000000049947 */ /* 0x000fea0003800000 */
[----:B------:R-:W-:Y:S01]  /*98e0*/  BPT.TRAP 0x1 ;  /* 0x000000040000795c */ /* 0x000fe20000300000 */
.L_x_1240:
        /* <DEDUP_REMOVED lines=44> */
.L_x_1232:
[----:B------:R-:W3:Y:S02]  /*9bb0*/  LDL.LU R4, [R1+0x4] ;  /* 0x0000040001047983 */ /* 0x000ee40000300800 */
[----:B---3--:R-:W-:Y:S02]  /*9bc0*/  ISETP.NE.AND P1, PT, R4, RZ, PT ;  /* 0x000000ff0400720c */ /* 0x008fe40003f25270 */
[----:B------:R1:W5:Y:S11]  /*9bd0*/  LDL R4, [R1] ;  /* 0x0000000001047983 */ /* 0x0003760000100800 */
[----:B-1----:R-:W-:Y:S05]  /*9be0*/  @!P1 BRA `(.L_x_1231) ;  /* 0x0000000400809947 */ /* 0x002fea0003800000 */
[----:B------:R-:W-:-:S04]  /*9bf0*/  SHF.L.U32 R13, R11, 0x1f, RZ ;  /* 0x0000001f0b0d7819 */ /* 0x000fc800000006ff */
[----:B------:R-:W1:Y:S02]  /*9c00*/  SYNCS.PHASECHK.TRANS64.TRYWAIT P1, [R16+URZ+0x26840], R13 ;  /* 0x0268400d100075a7 */ /* 0x000e64000802017f */
[----:B-1----:R-:W-:Y:S05]  /*9c10*/  @!P1 BRA `(.L_x_1242) ;  /* 0x0000001000289947 */ /* 0x002fea0003800000 */
.L_x_1272:
[----:B------:R-:W-:Y:S05]  /*9c20*/  @P0 BRA `(.L_x_1243) ;  /* 0x0000000000140947 */ /* 0x000fea0003800000 */
[----:B------:R-:W-:Y:S01]  /*9c30*/  ISETP.NE.AND P1, PT, R6, RZ, PT ;  /* 0x000000ff0600720c */ /* 0x000fe20003f25270 */
[----:B--2---:R-:W-:-:S04]  /*9c40*/  IMAD.MOV.U32 R5, RZ, RZ, 0x3100 ;  /* 0x00003100ff057424 */ /* 0x004fc800078e00ff */
[----:B------:R3:W-:Y:S08]  /*9c50*/  SYNCS.ARRIVE.TRANS64 RZ, [R16+URZ+0x26830], R5 ;  /* 0x0268300510ff79a7 */ /* 0x0007f0000800003f */
[----:B------:R-:W-:Y:S05]  /*9c60*/  @!P1 BRA `(.L_x_1243) ;  /* 0x0000000000049947 */ /* 0x000fea0003800000 */
[----:B------:R-:W-:Y:S01]  /*9c70*/  BPT.TRAP 0x1 ;  /* 0x000000040000795c */ /* 0x000fe20000300000 */
.L_x_1243:
        /* <DEDUP_REMOVED lines=40> */
.L_x_1273:
[----:B------:R-:W-:Y:S05]  /*9f00*/  @P0 BRA `(.L_x_1245) ;  /* 0x0000000000140947 */ /* 0x000fea0003800000 */
[----:B------:R-:W-:Y:S01]  /*9f10*/  ISETP.NE.AND P0, PT, R6, RZ, PT ;  /* 0x000000ff0600720c */ /* 0x000fe20003f05270 */
[----:B------:R-:W-:-:S04]  /*9f20*/  IMAD.MOV.U32 R5, RZ, RZ, 0x3100 ;  /* 0x00003100ff057424 */ /* 0x000fc800078e00ff */
[----:B------:R3:W-:Y:S08]  /*9f30*/  SYNCS.ARRIVE.TRANS64 RZ, [R16+URZ+0x26818], R5 ;  /* 0x0268180510ff79a7 */ /* 0x0007f0000800003f */
[----:B------:R-:W-:Y:S05]  /*9f40*/  @!P0 BRA `(.L_x_1245) ;  /* 0x0000000000048947 */ /* 0x000fea0003800000 */
[----:B------:R-:W-:Y:S01]  /*9f50*/  BPT.TRAP 0x1 ;  /* 0x000000040000795c */ /* 0x000fe20000300000 */
.L_x_1245:
        /* <DEDUP_REMOVED lines=41> */
.L_x_1231:
[----:B------:R-:W3:Y:S01]  /*a1f0*/  S2R R0, SR_TID.X ;  /* 0x0000000000007919 */ /* 0x000ee20000002100 */
[----:B------:R-:W-:Y:S01]  /*a200*/  IMAD R3, R19, 0x8, R16 ;  /* 0x0000000813037824 */ /* 0x000fe200078e0210 */
[----:B---3--:R-:W-:Y:S02]  /*a210*/  LOP3.LUT R2, R0, 0x7f, RZ, 0xc0, !PT ;  /* 0x0000007f00027812 */ /* 0x008fe400078ec0ff */
[----:B------:R-:W-:Y:S02]  /*a220*/  SHF.L.U32 R0, R11, 0x1f, RZ ;  /* 0x0000001f0b007819 */ /* 0x000fe400000006ff */
[----:B------:R-:W-:Y:S02]  /*a230*/  ISETP.NE.AND P1, PT, R2, RZ, PT ;  /* 0x000000ff0200720c */ /* 0x000fe40003f25270 */
[----:B------:R-:W3:Y:S02]  /*a240*/  SYNCS.PHASECHK.TRANS64.TRYWAIT P0, [R3+URZ+0x26840], R0 ;  /* 0x02684000030075a7 */ /* 0x000ee4000800017f */
[----:B---3--:R-:W-:Y:S09]  /*a250*/  @!P0 BRA `(.L_x_1246) ;  /* 0x0000000800c08947 */ /* 0x008ff20003800000 */
.L_x_1274:
[----:B------:R-:W-:Y:S05]  /*a260*/  @P1 BRA `(.L_x_1247) ;  /* 0x0000000000181947 */ /* 0x000fea0003800000 */
[----:B------:R-:W1:Y:S01]  /*a270*/  S2R R2, SR_TID.X ;  /* 0x0000000000027919 */ /* 0x000e620000002100 */
[----:B---3--:R-:W-:-:S04]  /*a280*/  IMAD.MOV.U32 R0, RZ, RZ, 0x3100 ;  /* 0x00003100ff007424 */ /* 0x008fc800078e00ff */
[----:B------:R3:W-:Y:S01]  /*a290*/  SYNCS.ARRIVE.TRANS64 RZ, [R3+URZ+0x26830], R0 ;  /* 0x0268300003ff79a7 */ /* 0x0007e2000800003f */
[----:B-1----:R-:W-:-:S13]  /*a2a0*/  LOP3.LUT P0, RZ, R2, 0x1f, RZ, 0xc0, !PT ;  /* 0x0000001f02ff7812 */ /* 0x002fda000780c0ff */
[----:B---3--:R-:W-:Y:S05]  /*a2b0*/  @!P0 BRA `(.L_x_1247) ;  /* 0x0000000000048947 */ /* 0x008fea0003800000 */
[----:B------:R-:W-:Y:S01]  /*a2c0*/  BPT.TRAP 0x1 ;  /* 0x000000040000795c */ /* 0x000fe20000300000 */
.L_x_1247:
        /* <DEDUP_REMOVED lines=47> */
.L_x_1228:
[----:B------:R-:W-:Y:S05]  /*a5c0*/  BSYNC B1 ;  /* 0x0000000000017941 */ /* 0x000fea0003800000 */
.L_x_1226:
[----:B------:R-:W-:-:S03]  /*a5d0*/  UMOV UR7, 0xffffffff ;  /* 0xffffffff00077882 */ /* 0x000fc60000000000 */
[----:B------:R-:W-:Y:S05]  /*a5e0*/  BRA.DIV UR7, `(.L_x_1248) ;  /* 0x0000000607f07947 */ /* 0x000fea000b800000 */
[----:B------:R-:W-:-:S13]  /*a5f0*/  ELECT P6, URZ, PT ;  /* 0x00000000003f782f */ /* 0x000fda00038c0000 */
.L_x_1277:
[----:B------:R-:W-:Y:S05]  /*a600*/  @!P6 BRA `(.L_x_1174) ;  /* 0x000000000084e947 */ /* 0x000fea0003800000 */
[----:B------:R-:W-:-:S06]  /*a610*/  ULOP3.LUT UR7, UR38, 0x2, URZ, 0xfc, !UPT ;  /* 0x0000000226077892 */ /* 0x000fcc000f8efc3f */
[----:B------:R-:W-:-:S05]  /*a620*/  IMAD.U32 R2, RZ, RZ, UR7 ;  /* 0x00000007ff027e24 */ /* 0x000fca000f8e00ff */
[----:B------:R-:W-:-:S13]  /*a630*/  ISETP.NE.AND P2, PT, R2, 0x3, PT ;  /* 0x000000030200780c */ /* 0x000fda0003f45270 */
[----:B------:R-:W-:Y:S05]  /*a640*/  @!P2 BRA `(.L_x_1249) ;  /* 0x000000000004a947 */ /* 0x000fea0003800000 */
[----:B------:R-:W-:Y:S01]  /*a650*/  BPT.TRAP 0x1 ;  /* 0x000000040000795c */ /* 0x000fe20000300000 */
.L_x_1249:
        /* <DEDUP_REMOVED lines=15> */
.L_x_1278:
[----:B------:R-:W2:Y:S02]  /*a750*/  SYNCS.PHASECHK.TRANS64.TRYWAIT P0, [R3+URZ], R2 ;  /* 0x00000002030075a7 */ /* 0x000ea4000800017f */
[----:B--2---:R-:W-:Y:S05]  /*a760*/  @!P0 BRA `(.L_x_1251) ;  /* 0x0000000400c48947 */ /* 0x004fea0003800000 */
.L_x_1279:
[----:B------:R-:W-:Y:S05]  /*a770*/  @!P2 BRA `(.L_x_1252) ;  /* 0x000000000004a947 */ /* 0x000fea0003800000 */
[----:B------:R-:W-:Y:S01]  /*a780*/  BPT.TRAP 0x1 ;  /* 0x000000040000795c */ /* 0x000fe20000300000 */
.L_x_1252:
[----:B--2---:R-:W-:-:S04]  /*a790*/  VIADD R3, R7, 0x26840 ;  /* 0x0002684007037836 */ /* 0x004fc80000000000 */
[----:B------:R-:W-:-:S04]  /*a7a0*/  IMAD R0, R0, 0x8, R3 ;  /* 0x0000000800007824 */ /* 0x000fc800078e0203 */
[----:B------:R-:W2:Y:S02]  /*a7b0*/  SYNCS.PHASECHK.TRANS64.TRYWAIT P0, [R0+URZ], R5 ;  /* 0x00000005000075a7 */ /* 0x000ea4000800017f */
[----:B--2---:R-:W-:Y:S05]  /*a7c0*/  @!P0 BRA `(.L_x_1253) ;  /* 0x0000000400c08947 */ /* 0x004fea0003800000 */
.L_x_1280:
[----:B------:R-:W-:-:S07]  /*a7d0*/  IMAD R3, R4, 0x8, R3 ;  /* 0x0000000804037824 */ /* 0x000fce00078e0203 */
.L_x_1254:
[----:B---3--:R3:W4:Y:S02]  /*a7e0*/  SYNCS.PHASECHK.TRANS64.TRYWAIT P0, [R3+URZ], R2 ;  /* 0x00000002030075a7 */ /* 0x008724000800017f */
[----:B----4-:R-:W-:Y:S05]  /*a7f0*/  @!P0 NANOSLEEP.SYNCS 0x989680 ;  /* 0x009896800000895d */ /* 0x010fea0003900000 */
[----:B------:R-:W4:Y:S02]  /*a800*/  @!P0 SYNCS.PHASECHK.TRANS64 P0, [R3+URZ], R2 ;  /* 0x00000002030085a7 */ /* 0x000f24000800007f */
[----:B----4-:R-:W-:Y:S05]  /*a810*/  @!P0 BRA `(.L_x_1254) ;  /* 0xfffffffc00f08947 */ /* 0x010fea000383ffff */
.L_x_1174:
[----:B------:R-:W-:Y:S05]  /*a820*/  BSYNC B0 ;  /* 0x0000000000007941 */ /* 0x000fea0003800000 */
.L_x_1172:
[----:B------:R-:W-:Y:S05]  /*a830*/  EXIT ;  /* 0x000000000000794d */ /* 0x000fea0003800000 */
.L_x_1142:
[----:B------:R-:W-:Y:S02]  /*a840*/  IMAD.MOV.U32 R13, RZ, RZ, R17 ;  /* 0x000000ffff0d7224 */ /* 0x000fe400078e0011 */
[----:B------:R-:W-:Y:S02]  /*a850*/  IMAD.MOV.U32 R12, RZ, RZ, RZ ;  /* 0x000000ffff0c7224 */ /* 0x000fe400078e00ff */
[----:B------:R-:W-:Y:S02]  /*a860*/  IMAD.MOV.U32 R11, RZ, RZ, 0x1f ;  /* 0x0000001fff0b7424 */ /* 0x000fe400078e00ff */
[----:B------:R-:W-:-:S07]  /*a870*/  IMAD.MOV.U32 R15, RZ, RZ, -0x1 ;  /* 0xffffffffff0f7424 */ /* 0x000fce00078e00ff */
[----:B------:R-:W-:Y:S05]  /*a880*/  WARPSYNC.COLLECTIVE R15, `(.L_x_1255) ;  /* 0x000000000f087348 */ /* 0x000fea0003c00000 */
[----:B------:R1:W2:Y:S02]  /*a890*/  SHFL.IDX P6, R14, R13, R12, R11 ;  /* 0x0000000c0d0e7389 */ /* 0x0002a400000c000b */
[----:B-12---:R-:W-:Y:S01]  /*a8a0*/  ENDCOLLECTIVE ;  /* 0x000000000000791b */ /* 0x006fe20003800000 */
.L_x_1255:
[----:B------:R-:W-:Y:S05]  /*a8b0*/  BRA `(.L_x_1256) ;  /* 0xffffff6800007947 */ /* 0x000fea000383ffff */
.L_x_1144:
[----:B--2---:R2:W3:Y:S02]  /*a8c0*/  SYNCS.PHASECHK.TRANS64.TRYWAIT P0, [R237+URZ+0x26800], R4 ;  /* 0x02680004ed0075a7 */ /* 0x0044e4000800017f */
[----:B---3--:R-:W-:Y:S05]  /*a8d0*/  @!P0 NANOSLEEP.SYNCS 0x989680 ;  /* 0x009896800000895d */ /* 0x008fea0003900000 */
[----:B------:R-:W3:Y:S02]  /*a8e0*/  @!P0 SYNCS.PHASECHK.TRANS64 P0, [R237+URZ+0x26800], R4 ;  /* 0x02680004ed0085a7 */ /* 0x000ee4000800007f */
[----:B---3--:R-:W-:Y:S05]  /*a8f0*/  @!P0 BRA `(.L_x_1144) ;  /* 0xfffffffc00f08947 */ /* 0x008fea000383ffff */
[----:B------:R-:W-:Y:S05]  /*a900*/  BRA `(.L_x_1143) ;  /* 0xffffff6800287947 */ /* 0x000fea000383ffff */
.L_x_1149:
[----:B--2---:R-:W-:-:S04]  /*a910*/  IMAD.U32 R5, RZ, RZ, UR9 ;  /* 0x00000009ff057e24 */ /* 0x004fc8000f8e00ff */
[----:B------:R2:W3:Y:S03]  /*a920*/  SYNCS.PHASECHK.TRANS64.TRYWAIT P0, [R5+URZ+0x26810], R120 ;  /* 0x02681078050075a7 */ /* 0x0004e6000800017f */
[----:B---3--:R-:W-:Y:S05]  /*a930*/  @!P0 NANOSLEEP.SYNCS 0x989680 ;  /* 0x009896800000895d */ /* 0x008fea0003900000 */
[----:B------:R-:W3:Y:S02]  /*a940*/  @!P0 SYNCS.PHASECHK.TRANS64 P0, [R5+URZ+0x26810], R120 ;  /* 0x02681078050085a7 */ /* 0x000ee4000800007f */
[----:B---3--:R-:W-:Y:S05]  /*a950*/  @!P0 BRA `(.L_x_1149) ;  /* 0xfffffffc00ec8947 */ /* 0x008fea000383ffff */
[----:B------:R-:W-:Y:S05]  /*a960*/  BRA `(.L_x_1148) ;  /* 0xffffff7000907947 */ /* 0x000fea000383ffff */
.L_x_1153:
[----:B------:R-:W-:-:S04]  /*a970*/  IMAD.U32 R121, RZ, RZ, UR9 ;  /* 0x00000009ff797e24 */ /* 0x000fc8000f8e00ff */
[----:B------:R1:W1:Y:S03]  /*a980*/  SYNCS.PHASECHK.TRANS64.TRYWAIT P0, [R121+URZ+0x26830], R120 ;  /* 0x02683078790075a7 */ /* 0x000266000800017f */
[----:B-1----:R-:W-:Y:S05]  /*a990*/  @!P0 NANOSLEEP.SYNCS 0x989680 ;  /* 0x009896800000895d */ /* 0x002fea0003900000 */
[----:B------:R-:W1:Y:S02]  /*a9a0*/  @!P0 SYNCS.PHASECHK.TRANS64 P0, [R121+URZ+0x26830], R120 ;  /* 0x02683078790085a7 */ /* 0x000e64000800007f */
[----:B-1----:R-:W-:Y:S05]  /*a9b0*/  @!P0 BRA `(.L_x_1153) ;  /* 0xfffffffc00ec8947 */ /* 0x002fea000383ffff */
[----:B------:R-:W-:Y:S05]  /*a9c0*/  BRA `(.L_x_1152) ;  /* 0xffffff7800547947 */ /* 0x000fea000383ffff */
.L_x_1182:
[----:B------:R-:W-:Y:S01]  /*a9d0*/  BSSY B1, `(.L_x_1257) ;  /* 0x0000005000017945 */ /* 0x000fe20003800000 */
[----:B------:R-:W-:-:S07]  /*a9e0*/  IMAD.MOV.U32 R15, RZ, RZ, -0x1 ;  /* 0xffffffffff0f7424 */ /* 0x000fce00078e00ff */
[----:B------:R-:W-:Y:S05]  /*a9f0*/  WARPSYNC.COLLECTIVE R15, `(.L_x_1258) ;  /* 0x000000000f087348 */ /* 0x000fea0003c00000 */
[----:B------:R-:W-:Y:S01]  /*aa00*/  NOP ;  /* 0x0000000000007918 */ /* 0x000fe20000000000 */
[----:B------:R-:W-:Y:S01]  /*aa10*/  ENDCOLLECTIVE ;  /* 0x000000000000791b */ /* 0x000fe20003800000 */
.L_x_1258:
[----:B------:R-:W-:Y:S05]  /*aa20*/  BSYNC B1 ;  /* 0x0000000000017941 */ /* 0x000fea0003800000 */
.L_x_1257:
[----:B------:R-:W-:Y:S05]  /*aa30*/  BRA `(.L_x_1259) ;  /* 0xffffffc000547947 */ /* 0x000fea000383ffff */
.L_x_1195:
[----:B------:R-:W-:Y:S01]  /*aa40*/  BSSY B1, `(.L_x_1260) ;  /* 0x0000005000017945 */ /* 0x000fe20003800000 */
[----:B------:R-:W-:-:S07]  /*aa50*/  IMAD.MOV.U32 R15, RZ, RZ, -0x1 ;  /* 0xffffffffff0f7424 */ /* 0x000fce00078e00ff */
[----:B------:R-:W-:Y:S05]  /*aa60*/  WARPSYNC.COLLECTIVE R15, `(.L_x_1261) ;  /* 0x000000000f087348 */ /* 0x000fea0003c00000 */
[----:B------:R-:W-:Y:S01]  /*aa70*/  NOP ;  /* 0x0000000000007918 */ /* 0x000fe20000000000 */
[----:B------:R-:W-:Y:S01]  /*aa80*/  ENDCOLLECTIVE ;  /* 0x000000000000791b */ /* 0x000fe20003800000 */
.L_x_1261:
[----:B------:R-:W-:Y:S05]  /*aa90*/  BSYNC B1 ;  /* 0x0000000000017941 */ /* 0x000fea0003800000 */
.L_x_1260:
[----:B------:R-:W-:Y:S05]  /*aaa0*/  BRA `(.L_x_1262) ;  /* 0xffffffc400d87947 */ /* 0x000fea000383ffff */
.L_x_1207:
[----:B------:R-:W-:Y:S01]  /*aab0*/  BSSY B1, `(.L_x_1263) ;  /* 0x0000005000017945 */ /* 0x000fe20003800000 */
[----:B------:R-:W-:-:S07]  /*aac0*/  IMAD.MOV.U32 R15, RZ, RZ, -0x1 ;  /* 0xffffffffff0f7424 */ /* 0x000fce00078e00ff */
[----:B------:R-:W-:Y:S05]  /*aad0*/  WARPSYNC.COLLECTIVE R15, `(.L_x_1264) ;  /* 0x000000000f087348 */ /* 0x000fea0003c00000 */
[----:B------:R-:W-:Y:S01]  /*aae0*/  NOP ;  /* 0x0000000000007918 */ /* 0x000fe20000000000 */
[----:B------:R-:W-:Y:S01]  /*aaf0*/  ENDCOLLECTIVE ;  /* 0x000000000000791b */ /* 0x000fe20003800000 */
.L_x_1264:
[----:B------:R-:W-:Y:S05]  /*ab00*/  BSYNC B1 ;  /* 0x0000000000017941 */ /* 0x000fea0003800000 */
.L_x_1263:
[----:B------:R-:W-:Y:S05]  /*ab10*/  BRA `(.L_x_1265) ;  /* 0xffffffc800f87947 */ /* 0x000fea000383ffff */
.L_x_1229:
[----:B-1----:R1:W2:Y:S02]  /*ab20*/  SYNCS.PHASECHK.TRANS64.TRYWAIT P0, [R16+URZ+0x26820], R3 ;  /* 0x02682003100075a7 */ /* 0x0022a4000800017f */
[----:B--2---:R-:W-:Y:S05]  /*ab30*/  @!P0 NANOSLEEP.SYNCS 0x989680 ;  /* 0x009896800000895d */ /* 0x004fea0003900000 */
[----:B------:R-:W2:Y:S02]  /*ab40*/  @!P0 SYNCS.PHASECHK.TRANS64 P0, [R16+URZ+0x26820], R3 ;  /* 0x02682003100085a7 */ /* 0x000ea4000800007f */
[----:B--2---:R-:W-:Y:S05]  /*ab50*/  @!P0 BRA `(.L_x_1229) ;  /* 0xfffffffc00f08947 */ /* 0x004fea000383ffff */
[----:B------:R-:W-:Y:S05]  /*ab60*/  BRA `(.L_x_1266) ;  /* 0xffffffd800c87947 */ /* 0x000fea000383ffff */
.L_x_1233:
[----:B-1----:R1:W3:Y:S02]  /*ab70*/  SYNCS.PHASECHK.TRANS64.TRYWAIT P1, [R16+URZ+0x26840], R21 ;  /* 0x02684015100075a7 */ /* 0x0022e4000802017f */
[----:B---3--:R-:W-:Y:S05]  /*ab80*/  @!P1 NANOSLEEP.SYNCS 0x989680 ;  /* 0x009896800000995d */ /* 0x008fea0003900000 */
[----:B------:R-:W3:Y:S02]  /*ab90*/  @!P1 SYNCS.PHASECHK.TRANS64 P1, [R16+URZ+0x26840], R21 ;  /* 0x02684015100095a7 */ /* 0x000ee4000802007f */
[----:B---3--:R-:W-:Y:S05]  /*aba0*/  @!P1 BRA `(.L_x_1233) ;  /* 0xfffffffc00f09947 */ /* 0x008fea000383ffff */
[----:B------:R-:W-:Y:S05]  /*abb0*/  BRA `(.L_x_1267) ;  /* 0xffffffe000fc7947 */ /* 0x000fea000383ffff */
.L_x_1235:
[----:B--2---:R2:W3:Y:S02]  /*abc0*/  SYNCS.PHASECHK.TRANS64.TRYWAIT P1, [R16+URZ+0x26828], R21 ;  /* 0x02682815100075a7 */ /* 0x0044e4000802017f */
[----:B---3--:R-:W-:Y:S05]  /*abd0*/  @!P1 NANOSLEEP.SYNCS 0x989680 ;  /* 0x009896800000995d */ /* 0x008fea0003900000 */
[----:B------:R-:W3:Y:S02]  /*abe0*/  @!P1 SYNCS.PHASECHK.TRANS64 P1, [R16+URZ+0x26828], R21 ;  /* 0x02682815100095a7 */ /* 0x000ee4000802007f */
[----:B---3--:R-:W-:Y:S05]  /*abf0*/  @!P1 BRA `(.L_x_1235) ;  /* 0xfffffffc00f09947 */ /* 0x008fea000383ffff */
[----:B------:R-:W-:Y:S05]  /*ac00*/  BRA `(.L_x_1268) ;  /* 0xffffffe400ac7947 */ /* 0x000fea000383ffff */
.L_x_1237:
[----:B---3--:R3:W4:Y:S02]  /*ac10*/  SYNCS.PHASECHK.TRANS64.TRYWAIT P1, [R16+URZ+0x26848], R21 ;  /* 0x02684815100075a7 */ /* 0x008724000802017f */
[----:B----4-:R-:W-:Y:S05]  /*ac20*/  @!P1 NANOSLEEP.SYNCS 0x989680 ;  /* 0x009896800000995d */ /* 0x010fea0003900000 */
[----:B------:R-:W4:Y:S02]  /*ac30*/  @!P1 SYNCS.PHASECHK.TRANS64 P1, [R16+URZ+0x26848], R21 ;  /* 0x02684815100095a7 */ /* 0x000f24000802007f */
[----:B----4-:R-:W-:Y:S05]  /*ac40*/  @!P1 BRA `(.L_x_1237) ;  /* 0xfffffffc00f09947 */ /* 0x010fea000383ffff */
[----:B------:R-:W-:Y:S05]  /*ac50*/  BRA `(.L_x_1269) ;  /* 0xffffffe8005c7947 */ /* 0x000fea000383ffff */
.L_x_1239:
[----:B------:R-:W-:-:S07]  /*ac60*/  SHF.L.U32 R5, R11, 0x1f, RZ ;  /* 0x0000001f0b057819 */ /* 0x000fce00000006ff */
.L_x_1270:
[----:B------:R1:W1:Y:S02]  /*ac70*/  SYNCS.PHASECHK.TRANS64.TRYWAIT P1, [R16+URZ+0x26820], R5 ;  /* 0x02682005100075a7 */ /* 0x000264000802017f */
[----:B-1----:R-:W-:Y:S05]  /*ac80*/  @!P1 NANOSLEEP.SYNCS 0x989680 ;  /* 0x009896800000995d */ /* 0x002fea0003900000 */
[----:B------:R-:W1:Y:S02]  /*ac90*/  @!P1 SYNCS.PHASECHK.TRANS64 P1, [R16+URZ+0x26820], R5 ;  /* 0x02682005100095a7 */ /* 0x000e64000802007f */
[----:B-1----:R-:W-:Y:S05]  /*aca0*/  @!P1 BRA `(.L_x_1270) ;  /* 0xfffffffc00f09947 */ /* 0x002fea000383ffff */
[----:B------:R-:W-:Y:S05]  /*acb0*/  BRA `(.L_x_1271) ;  /* 0xffffffe800f47947 */ /* 0x000fea000383ffff */
.L_x_1242:
[----:B-1----:R1:W3:Y:S02]  /*acc0*/  SYNCS.PHASECHK.TRANS64.TRYWAIT P1, [R16+URZ+0x26840], R13 ;  /* 0x0268400d100075a7 */ /* 0x0022e4000802017f */
[----:B---3--:R-:W-:Y:S05]  /*acd0*/  @!P1 NANOSLEEP.SYNCS 0x989680 ;  /* 0x009896800000995d */ /* 0x008fea0003900000 */
[----:B------:R-:W3:Y:S02]  /*ace0*/  @!P1 SYNCS.PHASECHK.TRANS64 P1, [R16+URZ+0x26840], R13 ;  /* 0x0268400d100095a7 */ /* 0x000ee4000802007f */
[----:B---3--:R-:W-:Y:S05]  /*acf0*/  @!P1 BRA `(.L_x_1242) ;  /* 0xfffffffc00f09947 */ /* 0x008fea000383ffff */
[----:B------:R-:W-:Y:S05]  /*ad00*/  BRA `(.L_x_1272) ;  /* 0xffffffec00c47947 */ /* 0x000fea000383ffff */
.L_x_1244:
[----:B--2---:R2:W3:Y:S02]  /*ad10*/  SYNCS.PHASECHK.TRANS64.TRYWAIT P1, [R16+URZ+0x26828], R13 ;  /* 0x0268280d100075a7 */ /* 0x0044e4000802017f */
[----:B---3--:R-:W-:Y:S05]  /*ad20*/  @!P1 NANOSLEEP.SYNCS 0x989680 ;  /* 0x009896800000995d */ /* 0x008fea0003900000 */
[----:B------:R-:W3:Y:S02]  /*ad30*/  @!P1 SYNCS.PHASECHK.TRANS64 P1, [R16+URZ+0x26828], R13 ;  /* 0x0268280d100095a7 */ /* 0x000ee4000802007f */
[----:B---3--:R-:W-:Y:S05]  /*ad40*/  @!P1 BRA `(.L_x_1244) ;  /* 0xfffffffc00f09947 */ /* 0x008fea000383ffff */
[----:B------:R-:W-:Y:S05]  /*ad50*/  BRA `(.L_x_1273) ;  /* 0xfffffff000687947 */ /* 0x000fea000383ffff */
.L_x_1246:
[----:B---3--:R3:W1:Y:S02]  /*ad60*/  SYNCS.PHASECHK.TRANS64.TRYWAIT P0, [R3+URZ+0x26840], R0 ;  /* 0x02684000030075a7 */ /* 0x008664000800017f */
[----:B-1----:R-:W-:Y:S05]  /*ad70*/  @!P0 NANOSLEEP.SYNCS 0x989680 ;  /* 0x009896800000895d */ /* 0x002fea0003900000 */
[----:B------:R-:W1:Y:S02]  /*ad80*/  @!P0 SYNCS.PHASECHK.TRANS64 P0, [R3+URZ+0x26840], R0 ;  /* 0x02684000030085a7 */ /* 0x000e64000800007f */
[----:B-1----:R-:W-:Y:S05]  /*ad90*/  @!P0 BRA `(.L_x_1246) ;  /* 0xfffffffc00f08947 */ /* 0x002fea000383ffff */
[----:B------:R-:W-:Y:S05]  /*ada0*/  BRA `(.L_x_1274) ;  /* 0xfffffff4002c7947 */ /* 0x000fea000383ffff */
.L_x_1248:
[----:B------:R-:W-:Y:S01]  /*adb0*/  BSSY B1, `(.L_x_1275) ;  /* 0x0000006000017945 */ /* 0x000fe20003800000 */
[----:B------:R-:W-:-:S07]  /*adc0*/  IMAD.MOV.U32 R15, RZ, RZ, -0x1 ;  /* 0xffffffffff0f7424 */ /* 0x000fce00078e00ff */
[----:B------:R-:W-:Y:S05]  /*add0*/  WARPSYNC.COLLECTIVE R15, `(.L_x_1276) ;  /* 0x000000000f0c7348 */ /* 0x000fea0003c00000 */
[----:B------:R-:W-:Y:S02]  /*ade0*/  ELECT P6, UR62, PT ;  /* 0x00000000003e782f */ /* 0x000fe400038c0000 */
[----:B------:R-:W-:Y:S01]  /*adf0*/  MOV R14, UR62 ;  /* 0x0000003e000e7c02 */ /* 0x000fe20008000f00 */
[----:B------:R-:W-:Y:S10]  /*ae00*/  ENDCOLLECTIVE ;  /* 0x000000000000791b */ /* 0x000ff40003800000 */
.L_x_1276:
[----:B------:R-:W-:Y:S05]  /*ae10*/  BSYNC B1 ;  /* 0x0000000000017941 */ /* 0x000fea0003800000 */
.L_x_1275:
[----:B------:R-:W-:Y:S05]  /*ae20*/  BRA `(.L_x_1277) ;  /* 0xfffffff400f47947 */ /* 0x000fea000383ffff */
.L_x_1250:
[----:B-1----:R1:W2:Y:S02]  /*ae30*/  SYNCS.PHASECHK.TRANS64.TRYWAIT P0, [R6+URZ], R5 ;  /* 0x00000005060075a7 */ /* 0x0022a4000800017f */
[----:B--2---:R-:W-:Y:S05]  /*ae40*/  @!P0 NANOSLEEP.SYNCS 0x989680 ;  /* 0x009896800000895d */ /* 0x004fea0003900000 */
[----:B------:R-:W2:Y:S02]  /*ae50*/  @!P0 SYNCS.PHASECHK.TRANS64 P0, [R6+URZ], R5 ;  /* 0x00000005060085a7 */ /* 0x000ea4000800007f */
[----:B--2---:R-:W-:Y:S05]  /*ae60*/  @!P0 BRA `(.L_x_1250) ;  /* 0xfffffffc00f08947 */ /* 0x004fea000383ffff */
[----:B------:R-:W-:Y:S05]  /*ae70*/  BRA `(.L_x_1278) ;  /* 0xfffffff800347947 */ /* 0x000fea000383ffff */
.L_x_1251:
[----:B--2---:R2:W3:Y:S02]  /*ae80*/  SYNCS.PHASECHK.TRANS64.TRYWAIT P0, [R3+URZ], R2 ;  /* 0x00000002030075a7 */ /* 0x0044e4000800017f */
[----:B---3--:R-:W-:Y:S05]  /*ae90*/  @!P0 NANOSLEEP.SYNCS 0x989680 ;  /* 0x009896800000895d */ /* 0x008fea0003900000 */
[----:B------:R-:W3:Y:S02]  /*aea0*/  @!P0 SYNCS.PHASECHK.TRANS64 P0, [R3+URZ], R2 ;  /* 0x00000002030085a7 */ /* 0x000ee4000800007f */
[----:B---3--:R-:W-:Y:S05]  /*aeb0*/  @!P0 BRA `(.L_x_1251) ;  /* 0xfffffffc00f08947 */ /* 0x008fea000383ffff */
[----:B------:R-:W-:Y:S05]  /*aec0*/  BRA `(.L_x_1279) ;  /* 0xfffffff800287947 */ /* 0x000fea000383ffff */
.L_x_1253:
[----:B--2---:R2:W3:Y:S02]  /*aed0*/  SYNCS.PHASECHK.TRANS64.TRYWAIT P0, [R0+URZ], R5 ;  /* 0x00000005000075a7 */ /* 0x0044e4000800017f */
[----:B---3--:R-:W-:Y:S05]  /*aee0*/  @!P0 NANOSLEEP.SYNCS 0x989680 ;  /* 0x009896800000895d */ /* 0x008fea0003900000 */
[----:B------:R-:W3:Y:S02]  /*aef0*/  @!P0 SYNCS.PHASECHK.TRANS64 P0, [R0+URZ], R5 ;  /* 0x00000005000085a7 */ /* 0x000ee4000800007f */
[----:B---3--:R-:W-:Y:S05]  /*af00*/  @!P0 BRA `(.L_x_1253) ;  /* 0xfffffffc00f08947 */ /* 0x008fea000383ffff */
[----:B------:R-:W-:Y:S05]  /*af10*/  BRA `(.L_x_1280) ;  /* 0xfffffff8002c7947 */ /* 0x000fea000383ffff */
.L_x_1281:
        /* <DEDUP_REMOVED lines=14> */
.L_x_3302:


//--------------------- .text._ZN7cutlass13device_kernelIN5flash11enable_sm90INS1_16FlashAttnBwdSm90INS1_25CollectiveMainloopBwdSm90ILi2ELi2ELi2EN4cute5tupleIJNS5_1CILi1EEES8_S8_EEENS6_IJNS7_ILi64EEENS7_ILi128EEENS7_ILi96EEEEEENS_10bfloat16_tEfNS_4arch4Sm90ELb0ELb1ELb1ELb0ELb0ELb1ELb0ELb0ELi2ELi1ELi2ELi1ELb1EEENS1_24CollectiveEpilogueBwdGQAISD_fSG_Li256ELb0ELb0EEENS1_19SingleTileSchedulerILb0ELb0ELb0ELi128EEEEEEEEEvNT_6ParamsE --------------------------
	.section	.text._ZN7cutlass13device_kernelIN5flash11enable_sm90INS1_16FlashAttnBwdSm90INS1_25CollectiveMainloopBwdSm90ILi2ELi2ELi2EN4cute5tupleIJNS5_1CILi1EEES8_S8_EEENS6_IJNS7_ILi64EEENS7_ILi128EEENS7_ILi96EEEEEENS_10bfloat16_tEfNS_4arch4Sm90ELb0ELb1ELb1ELb0ELb0ELb1ELb0ELb0ELi2ELi1ELi2ELi1ELb1EEENS1_24CollectiveEpilogueBwdGQAISD_fSG_Li256ELb0ELb0EEENS1_19SingleTileSchedulerILb0ELb0ELb0ELi128EEEEEEEEEvNT_6ParamsE,"ax",@progbits
	.align	128
.text._ZN7cutlass13device_kernelIN5flash11enable_sm90INS1_16FlashAttnBwdSm90INS1_25CollectiveMainloopBwdSm90ILi2ELi2ELi2EN4cute5tupleIJNS5_1CILi1EEES8_S8_EEENS6_IJNS7_ILi64EEENS7_ILi128EEENS7_ILi96EEEEEENS_10bfloat16_tEfNS_4arch4Sm90ELb0ELb1ELb1ELb0ELb0ELb1ELb0ELb0ELi2ELi1ELi2ELi1ELb1EEENS1_24CollectiveEpilogueBwdGQAISD_fSG_Li256ELb0ELb0EEENS1_19SingleTileSchedulerILb0ELb0ELb0ELi128EEEEEEEEEvNT_6ParamsE:
        .type           _ZN7cutlass13device_kernelIN5flash11enable_sm90INS1_16FlashAttnBwdSm90INS1_25CollectiveMainloopBwdSm90ILi2ELi2ELi2EN4cute5tupleIJNS5_1CILi1EEES8_S8_EEENS6_IJNS7_ILi64EEENS7_ILi128EEENS7_ILi96EEEEEENS_10bfloat16_tEfNS_4arch4Sm90ELb0ELb1ELb1ELb0ELb0ELb1ELb0ELb0ELi2ELi1ELi2ELi1ELb1EEENS1_24CollectiveEpilogueBwdGQAISD_fSG_Li256ELb0ELb0EEENS1_19SingleTileSchedulerILb0ELb0ELb0ELi128EEEEEEEEEvNT_6ParamsE,@function
        .size           _ZN7cutlass13device_kernelIN5flash11enable_sm90INS1_16FlashAttnBwdSm90INS1_25CollectiveMainloopBwdSm90ILi2ELi2ELi2EN4cute5tupleIJNS5_1CILi1EEES8_S8_EEENS6_IJNS7_ILi64EEENS7_ILi128EEENS7_ILi96EEEEEENS_10bfloat16_tEfNS_4arch4Sm90ELb0ELb1ELb1ELb0ELb0ELb1ELb0ELb0ELi2ELi1ELi2ELi1ELb1EEENS1_24CollectiveEpilogueBwdGQAISD_fSG_Li256ELb0ELb0EEENS1_19SingleTileSchedulerILb0ELb0ELb0ELi128EEEEEEEEEvNT_6ParamsE,(.L_x_3303 - _ZN7cutlass13device_kernelIN5flash11enable_sm90INS1_16FlashAttnBwdSm90INS1_25CollectiveMainloopBwdSm90ILi2ELi2ELi2EN4cute5tupleIJNS5_1CILi1EEES8_S8_EEENS6_IJNS7_ILi64EEENS7_ILi128EEENS7_ILi96EEEEEENS_10bfloat16_tEfNS_4arch4Sm90ELb0ELb1ELb1ELb0ELb0ELb1ELb0ELb0ELi2ELi1ELi2ELi1ELb1EEENS1_24CollectiveEpilogueBwdGQAISD_fSG_Li256ELb0ELb0EEENS1_19SingleTileSchedulerILb0ELb0ELb0ELi128EEEEEEEEEvNT_6ParamsE)
        .other          _ZN7cutlass13device_kernelIN5flash11enable_sm90INS1_16FlashAttnBwdSm90INS1_25CollectiveMainloopBwdSm90ILi2ELi2ELi2EN4cute5tupleIJNS5_1CILi1EEES8_S8_EEENS6_IJNS7_ILi64EEENS7_ILi128EEENS7_ILi96EEEEEENS_10bfloat16_tEfNS_4arch4Sm90ELb0ELb1ELb1ELb0ELb0ELb1ELb0ELb0ELi2ELi1ELi2ELi1ELb1EEENS1_24CollectiveEpilogueBwdGQAISD_fSG_Li256ELb0ELb0EEENS1_19SingleTileSchedulerILb0ELb0ELb0ELi128EEEEEEEEEvNT_6ParamsE,@"STO_CUDA_ENTRY STV_DEFAULT"
_ZN7cutlass13device_kernelIN5flash11enable_sm90INS1_16FlashAttnBwdSm90INS1_25CollectiveMainloopBwdSm90ILi2ELi2ELi2EN4cute5tupleIJNS5_1CILi1EEES8_S8_EEENS6_IJNS7_ILi64EEENS7_ILi128EEENS7_ILi96EEEEEENS_10bfloat16_tEfNS_4arch4Sm90ELb0ELb1ELb1ELb0ELb0ELb1ELb0ELb0ELi2ELi1ELi2ELi1ELb1EEENS1_24CollectiveEpilogueBwdGQAISD_fSG_Li256ELb0ELb0EEENS1_19SingleTileSchedulerILb0ELb0ELb0ELi128EEEEEEEEEvNT_6ParamsE:
        /* <DEDUP_REMOVED lines=24> */
.L_x_1283:
[----:B------:R-:W-:Y:S05]  /*0180*/  BSYNC B0 ;  /* 0x0000000000007941 */ /* 0x000fea0003800000 */
.L_x_1282:
        /* <DEDUP_REMOVED lines=37> */
.L_x_1284:
        /* <DEDUP_REMOVED lines=22> */
.L_x_1285:
[----:B------:R-:W-:Y:S01]  /*0540*/  PLOP3.LUT P0, PT, PT, PT, UP0, 0x80, 0x0 ;  /* 0x000000000000781c */ /* 0x000fe20003f0f008 */
[----:B------:R-:W-:Y:S01]  /*0550*/  NOP ;  /* 0x0000000000007918 */ /* 0x000fe20000000000 */
[----:B------:R-:W-:Y:S01]  /*0560*/  BSSY B6, `(.L_x_1286) ;  /* 0x000084e000067945 */ /* 0x000fe20003800000 */
[----:B-12-4-:R-:W-:Y:S10]  /*0570*/  BAR.SYNC.DEFER_BLOCKING 0x0 ;  /* 0x0000000000007b1d */ /* 0x016ff40000010000 */
[----:B------:R-:W-:Y:S05]  /*0580*/  @!P0 BRA `(.L_x_1287) ;  /* 0x0000005000608947 */ /* 0x000fea0003800000 */
.L_x_1288:
        /* <DEDUP_REMOVED lines=13> */
[----:B----4-:R-:W-:Y:S05]  /*0660*/  @!P0 BRA `(.L_x_1289) ;  /* 0x0000008000f48947 */ /* 0x010fea0003800000 */
        /* <DEDUP_REMOVED lines=73> */
.L_x_1290:
        /* <DEDUP_REMOVED lines=28> */
.L_x_1293:
        /* <DEDUP_REMOVED lines=15> */
.L_x_1292:
        /* <DEDUP_REMOVED lines=22> */
.L_x_1295:
        /* <DEDUP_REMOVED lines=15> */
.L_x_1294:
[----:B------:R-:W-:Y:S01]  /*1000*/  SHF.R.S32.HI R19, RZ, 0x1f, R18 ;  /* 0x0000001fff137819 */ /* 0x000fe20000011412 */
[----:B------:R-:W-:-:S03]  /*1010*/  UMOV UR4, 0xffffffff ;  /* 0xffffffff00047882 */ /* 0x000fc60000000000 */
[----:B------:R-:W-:-:S04]  /*1020*/  LEA.HI R0, R19, R18, RZ, 0x7 ;  /* 0x0000001213007211 */ /* 0x000fc800078f38ff */
[----:B------:R-:W-:Y:S01]  /*1030*/  SHF.R.S32.HI R17, RZ, 0x7, R0 ;  /* 0x00000007ff117819 */ /* 0x000fe20000011400 */
[----:B------:R-:W-:Y:S06]  /*1040*/  BRA.DIV UR4, `(.L_x_1296) ;  /* 0x0000007a04847947 */ /* 0x000fec000b800000 */
[----:B------:R1:W2:Y:S02]  /*1050*/  SHFL.IDX PT, R14, R17, RZ, 0x1f ;  /* 0x00001fff110e7589 */ /* 0x0002a400000e0000 */
.L_x_1368:
        /* <DEDUP_REMOVED lines=15> */
.L_x_1297:
        /* <DEDUP_REMOVED lines=19> */
.L_x_1299:
        /* <DEDUP_REMOVED lines=127> */
.L_x_1310:
[----:B------:R-:W-:-:S06]  /*1a70*/  UISETP.NE.AND UP0, UPT, UR16, 0x3, UPT ;  /* 0x000000031000788c */ /* 0x000fcc000bf05270 */
[----:B------:R-:W-:-:S13]  /*1a80*/  PLOP3.LUT P6, PT, PT, PT, UP0, 0x80, 0x0 ;  /* 0x000000000000781c */ /* 0x000fda0003fcf008 */
[----:B-1----:R-:W-:Y:S05]  /*1a90*/  @!P6 BRA `(.L_x_1300) ;  /* 0x000000000004e947 */ /* 0x002fea0003800000 */
[----:B------:R-:W-:Y:S01]  /*1aa0*/  BPT.TRAP 0x1 ;  /* 0x000000040000795c */ /* 0x000fe20000300000 */
.L_x_1300:
[----:B------:R-:W-:Y:S01]  /*1ab0*/  R2UR UR6, R237 ;  /* 0x00000000ed0672ca */ /* 0x000fe200000e0000 */
[----:B------:R-:W-:-:S05]  /*1ac0*/  IMAD.U32 R120, RZ, RZ, UR4 ;  /* 0x00000004ff787e24 */ /* 0x000fca000f8e00ff */
[----:B------:R-:W-:-:S07]  /*1ad0*/  SHF.L.U32 R120, R120, 0x1f, RZ ;  /* 0x0000001f78787819 */ /* 0x000fce00000006ff */
[----:B------:R-:W-:-:S09]  /*1ae0*/  ULEA UR6, UR5, UR6, 0x3 ;  /* 0x0000000605067291 */ /* 0x000fd2000f8e183f */
[----:B------:R1:W2:Y:S01]  /*1af0*/  SYNCS.PHASECHK.TRANS64.TRYWAIT P0, [UR6+0x26810], R120 ;  /* 0x02681078ff0075a7 */ /* 0x0002a20008000146 */
[----:B------:R-:W-:Y:S05]  /*1b00*/  @!P6 BRA `(.L_x_1301) ;  /* 0x000000000004e947 */ /* 0x000fea0003800000 */
[----:B------:R-:W-:Y:S01]  /*1b10*/  BPT.TRAP 0x1 ;  /* 0x000000040000795c */ /* 0x000fe20000300000 */
.L_x_1301:
[----:B--2---:R-:W-:Y:S05]  /*1b20*/  @P0 BRA `(.L_x_1302) ;  /* 0x0000000000080947 */ /* 0x004fea0003800000 */
[----:B------:R-:W2:Y:S02]  /*1b30*/  SYNCS.PHASECHK.TRANS64.TRYWAIT P0, [UR6+0x26810], R120 ;  /* 0x02681078ff0075a7 */ /* 0x000ea40008000146 */
[----:B--2---:R-:W-:Y:S05]  /*1b40*/  @!P0 BRA `(.L_x_1303) ;  /* 0x0000006c00f88947 */ /* 0x004fea0003800000 */
.L_x_1302:
        /* <DEDUP_REMOVED lines=66> */
.L_x_1304:
[----:B------:R1:W1:Y:S01]  /*1f70*/  SYNCS.PHASECHK.TRANS64.TRYWAIT P0, [UR6+0x26830], R120 ;  /* 0x02683078ff0075a7 */ /* 0x0002620008000146 */
[----:B------:R-:W-:Y:S05]  /*1f80*/  @!P6 BRA `(.L_x_1305) ;  /* 0x000000000004e947 */ /* 0x000fea0003800000 */
[----:B------:R-:W-:Y:S01]  /*1f90*/  BPT.TRAP 0x1 ;  /* 0x000000040000795c */ /* 0x000fe20000300000 */
.L_x_1305:
        /* <DEDUP_REMOVED lines=50> */
.L_x_1306:
        /* <DEDUP_REMOVED lines=604> */
.L_x_1308:
        /* <DEDUP_REMOVED lines=46> */
.L_x_1309:
        /* <DEDUP_REMOVED lines=62> */
.L_x_1291:
[----:B------:R-:W-:Y:S05]  /*4f40*/  @P0 BRA `(.L_x_1289) ;  /* 0x0000003800bc0947 */ /* 0x000fea0003800000 */
[----:B-1----:R-:W1:Y:S01]  /*4f50*/  S2R R4, SR_TID.X ;  /* 0x0000000000047919 */ /* 0x002e620000002100 */
[----:B------:R-:W2:Y:S01]  /*4f60*/  S2UR UR5, SR_CTAID.Y ;  /* 0x00000000000579c3 */ /* 0x000ea20000002600 */
[----:B------:R-:W-:Y:S01]  /*4f70*/  ULDC UR4, c[0x0][0x850] ;  /* 0x0002140000047ab9 */ /* 0x000fe20000000800 */
[----:B------:R-:W-:Y:S01]  /*4f80*/  ULDC.64 UR12, c[0x0][0x818] ;  /* 0x00020600000c7ab9 */ /* 0x000fe20000000a00 */
[----:B------:R-:W-:Y:S01]  /*4f90*/  UISETP.NE.AND UP0, UPT, UR4, 0x1, UPT ;  /* 0x000000010400788c */ /* 0x000fe2000bf05270 */
[----:B------:R-:W-:Y:S01]  /*4fa0*/  BSSY B0, `(.L_x_1311) ;  /* 0x0000052000007945 */ /* 0x000fe20003800000 */
[----:B------:R-:W-:Y:S01]  /*4fb0*/  ULDC.64 UR14, c[0x0][0x820] ;  /* 0x00020800000e7ab9 */ /* 0x000fe20000000a00 */
[----:B------:R-:W-:Y:S01]  /*4fc0*/  UMOV UR4, 0x400 ;  /* 0x0000040000047882 */ /* 0x000fe20000000000 */
[----:B------:R-:W-:Y:S01]  /*4fd0*/  ULDC.64 UR16, c[0x0][0x848] ;  /* 0x0002120000107ab9 */ /* 0x000fe20000000a00 */
[----:B------:R-:W3:Y:S06]  /*4fe0*/  S2UR UR9, SR_CgaCtaId ;  /* 0x00000000000979c3 */ /* 0x000eec0000008800 */
[----:B------:R-:W-:-:S02]  /*4ff0*/  @UP0 ULDC UR6, c[0x0][0x854] ;  /* 0x0002150000060ab9 */ /* 0x000fc40000000800 */
[----:B------:R-:W4:Y:S01]  /*5000*/  S2UR UR8, SR_CTAID.X ;  /* 0x00000000000879c3 */ /* 0x000f220000002500 */
[----:B--2---:R-:W-:-:S07]  /*5010*/  UIMAD.WIDE.U32 UR6, UR5, UR6, URZ ;  /* 0x00000006050672a5 */ /* 0x004fce000f8e003f */
[----:B------:R-:W2:Y:S01]  /*5020*/  S2UR UR18, SR_CTAID.Z ;  /* 0x00000000001279c3 */ /* 0x000ea20000002700 */
[----:B-1----:R-:W-:Y:S01]  /*5030*/  VIADD R3, R4, 0xffffff80 ;  /* 0xffffff8004037836 */ /* 0x002fe20000000000 */
[----:B---3--:R-:W-:-:S03]  /*5040*/  ULEA UR4, UR9, UR4, 0x18 ;  /* 0x0000000409047291 */ /* 0x008fc6000f8ec03f */
[----:B------:R-:W-:Y:S01]  /*5050*/  @UP0 ULDC UR9, c[0x0][0x858] ;  /* 0x0002160000090ab9 */ /* 0x000fe20000000800 */
[----:B------:R-:W-:Y:S01]  /*5060*/  SHF.R.S32.HI R0, RZ, 0x1f, R3 ;  /* 0x0000001fff007819 */ /* 0x000fe20000011403 */
[----:B------:R-:W-:Y:S01]  /*5070*/  @UP0 USHF.R.U32.HI UR5, URZ, UR9, UR7 ;  /* 0x000000093f050299 */ /* 0x000fe20008011607 */
[----:B------:R-:W-:Y:S01]  /*5080*/  BAR.SYNC.DEFER_BLOCKING 0x1, 0x100 ;  /* 0x0044000000007b1d */ /* 0x000fe20000010000 */
[----:B------:R-:W-:Y:S01]  /*5090*/  ISETP.NE.AND P0, PT, R3, RZ, PT ;  /* 0x000000ff0300720c */ /* 0x000fe20003f05270 */
[----:B----4-:R-:W-:Y:S01]  /*50a0*/  UIMAD UR8, UR8, 0x3000, URZ ;  /* 0x00003000080878a4 */ /* 0x010fe2000f8e023f */
[----:B------:R-:W-:Y:S01]  /*50b0*/  LEA.HI R2, R0, R3, RZ, 0x7 ;  /* 0x0000000300027211 */ /* 0x000fe200078f38ff */
[----:B------:R-:W-:Y:S02]  /*50c0*/  USHF.R.S32.HI UR10, URZ, 0x1f, UR5 ;  /* 0x0000001f3f0a7899 */ /* 0x000fe40008011405 */
[----:B------:R-:W-:Y:S01]  /*50d0*/  USHF.R.S32.HI UR9, URZ, 0x1f, UR8 ;  /* 0x0000001f3f097899 */ /* 0x000fe20008011408 */
[----:B------:R-:W-:Y:S01]  /*50e0*/  LOP3.LUT R0, R2, 0x3fffff80, RZ, 0xc0, !PT ;  /* 0x3fffff8002007812 */ /* 0x000fe200078ec0ff */
[----:B------:R-:W-:Y:S01]  /*50f0*/  UIMAD UR11, UR10, UR12, URZ ;  /* 0x0000000c0a0b72a4 */ /* 0x000fe2000f8e023f */
[----:B------:R-:W-:Y:S01]  /*5100*/  SHF.R.S32.HI R5, RZ, 0x7, R2 ;  /* 0x00000007ff057819 */ /* 0x000fe20000011402 */
[----:B------:R-:W-:-:S02]  /*5110*/  UIMAD.WIDE.U32 UR6, UR5, UR12, UR8 ;  /* 0x0000000c050672a5 */ /* 0x000fc4000f8e0008 */
[----:B------:R-:W-:Y:S01]  /*5120*/  IMAD.IADD R0, R3, 0x1, -R0 ;  /* 0x0000000103007824 */ /* 0x000fe200078e0a00 */
[----:B------:R-:W-:-:S03]  /*5130*/  UIMAD UR11, UR5, UR13, UR11 ;  /* 0x0000000d050b72a4 */ /* 0x000fc6000f8e020b */
[----:B------:R-:W-:Y:S01]  /*5140*/  IMAD R0, R5, 0x600, R0 ;  /* 0x0000060005007824 */ /* 0x000fe200078e0200 */
[----:B------:R-:W-:Y:S01]  /*5150*/  ULDC.64 UR12, c[0x0][0x840] ;  /* 0x00021000000c7ab9 */ /* 0x000fe20000000a00 */
[----:B------:R-:W-:Y:S02]  /*5160*/  UIADD3 UR7, UR7, UR11, URZ ;  /* 0x0000000b07077290 */ /* 0x000fe4000fffe03f */
[----:B------:R-:W-:Y:S01]  /*5170*/  IMAD.SHL.U32 R0, R0, 0x4, RZ ;  /* 0x0000000400007824 */ /* 0x000fe200078e00ff */
[----:B------:R-:W-:Y:S02]  /*5180*/  UIMAD UR10, UR10, UR12, URZ ;  /* 0x0000000c0a0a72a4 */ /* 0x000fe4000f8e023f */
[----:B------:R-:W-:Y:S02]  /*5190*/  UIMAD.WIDE.U32 UR8, UR5, UR12, UR8 ;  /* 0x0000000c050872a5 */ /* 0x000fe4000f8e0008 */
[----:B------:R-:W-:Y:S01]  /*51a0*/  LEA R0, R0, UR4, 0x2 ;  /* 0x0000000400007c11 */ /* 0x000fe2000f8e10ff */
[----:B------:R-:W-:-:S02]  /*51b0*/  UIMAD UR12, UR5, UR13, UR10 ;  /* 0x0000000d050c72a4 */ /* 0x000fc4000f8e020a */
[----:B--2---:R-:W-:Y:S02]  /*51c0*/  USHF.R.S32.HI UR5, URZ, 0x1f, UR18 ;  /* 0x0000001f3f057899 */ /* 0x004fe40008011412 */
[----:B------:R1:W-:Y:S01]  /*51d0*/  STS.128 [R0], R24 ;  /* 0x0000001800007388 */ /* 0x0003e20000000c00 */
[----:B------:R-:W-:Y:S02]  /*51e0*/  UIADD3 UR9, UR9, UR12, URZ ;  /* 0x0000000c09097290 */ /* 0x000fe4000fffe03f */
[----:B------:R-:W-:Y:S01]  /*51f0*/  UIMAD UR10, UR5, UR14, URZ ;  /* 0x0000000e050a72a4 */ /* 0x000fe2000f8e023f */
[----:B------:R1:W-:Y:S01]  /*5200*/  STS.128 [R0+0x800], R28 ;  /* 0x0008001c00007388 */ /* 0x0003e20000000c00 */
[----:B------:R-:W-:Y:S02]  /*5210*/  UIMAD UR5, UR5, UR16, URZ ;  /* 0x00000010050572a4 */ /* 0x000fe4000f8e023f */
[----:B------:R-:W-:Y:S01]  /*5220*/  UIMAD UR10, UR18, UR15, UR10 ;  /* 0x0000000f120a72a4 */ /* 0x000fe2000f8e020a */
[----:B------:R1:W-:Y:S01]  /*5230*/  STS.128 [R0+0x1000], R32 ;  /* 0x0010002000007388 */ /* 0x0003e20000000c00 */
[----:B------:R-:W-:-:S02]  /*5240*/  UIMAD.WIDE.U32 UR6, UR18, UR14, UR6 ;  /* 0x0000000e120672a5 */ /* 0x000fc4000f8e0006 */
[----:B------:R-:W-:Y:S01]  /*5250*/  UIMAD UR5, UR18, UR17, UR5 ;  /* 0x00000011120572a4 */ /* 0x000fe2000f8e0205 */
[----:B------:R1:W-:Y:S01]  /*5260*/  STS.128 [R0+0x1800], R36 ;  /* 0x0018002400007388 */ /* 0x0003e20000000c00 */
[----:B------:R-:W-:Y:S01]  /*5270*/  UIMAD.WIDE.U32 UR8, UR18, UR16, UR8 ;  /* 0x00000010120872a5 */ /* 0x000fe2000f8e0008 */
[----:B------:R-:W-:Y:S02]  /*5280*/  ULDC.64 UR12, c[0x0][0x800] ;  /* 0x00020000000c7ab9 */ /* 0x000fe40000000a00 */
[----:B------:R1:W-:Y:S01]  /*5290*/  STS.128 [R0+0x2000], R40 ;  /* 0x0020002800007388 */ /* 0x0003e20000000c00 */
[----:B------:R-:W-:Y:S01]  /*52a0*/  ULDC.64 UR14, c[0x0][0x828] ;  /* 0x00020a00000e7ab9 */ /* 0x000fe20000000a00 */
[----:B------:R-:W-:Y:S02]  /*52b0*/  UIADD3 UR7, UR7, UR10, URZ ;  /* 0x0000000a07077290 */ /* 0x000fe4000fffe03f */
[----:B------:R1:W-:Y:S01]  /*52c0*/  STS.128 [R0+0x2800], R44 ;  /* 0x0028002c00007388 */ /* 0x0003e20000000c00 */
[----:B------:R-:W-:-:S02]  /*52d0*/  ULEA UR12, UP0, UR6, UR12, 0x2 ;  /* 0x0000000c060c7291 */ /* 0x000fc4000f80103f */
[----:B------:R-:W-:Y:S01]  /*52e0*/  UIADD3 UR5, UR9, UR5, URZ ;  /* 0x0000000509057290 */ /* 0x000fe2000fffe03f */
[----:B------:R1:W-:Y:S01]  /*52f0*/  STS.128 [R0+0x3000], R48 ;  /* 0x0030003000007388 */ /* 0x0003e20000000c00 */
[----:B------:R-:W-:Y:S02]  /*5300*/  ULEA UR14, UP1, UR8, UR14, 0x2 ;  /* 0x0000000e080e7291 */ /* 0x000fe4000f82103f */
[----:B------:R-:W-:Y:S01]  /*5310*/  ULEA.HI.X UR13, UR6, UR13, UR7, 0x2, UP0 ;  /* 0x0000000d060d7291 */ /* 0x000fe200080f1407 */
[----:B------:R1:W-:Y:S01]  /*5320*/  STS.128 [R0+0x3800], R52 ;  /* 0x0038003400007388 */ /* 0x0003e20000000c00 */
[----:B------:R-:W-:-:S03]  /*5330*/  ULEA.HI.X UR7, UR8, UR15, UR5, 0x2, UP1 ;  /* 0x0000000f08077291 */ /* 0x000fc600088f1405 */
        /* <DEDUP_REMOVED lines=10> */
[----:B--2---:R-:W-:Y:S06]  /*53e0*/  BAR.SYNC.DEFER_BLOCKING 0x1, 0x100 ;  /* 0x0044000000007b1d */ /* 0x004fec0000010000 */
[----:B------:R-:W-:Y:S05]  /*53f0*/  @P0 BRA `(.L_x_1312) ;  /* 0x0000000000300947 */ /* 0x000fea0003800000 */
[----:B------:R-:W-:Y:S01]  /*5400*/  PLOP3.LUT P0, PT, PT, PT, PT, 0x80, 0x0 ;  /* 0x000000000000781c */ /* 0x000fe20003f0f070 */
[----:B------:R-:W-:Y:S01]  /*5410*/  UMOV UR5, 0xc00 ;  /* 0x00000c0000057882 */ /* 0x000fe20000000000 */
[----:B------:R-:W-:Y:S01]  /*5420*/  UMOV UR8, 0x0 ;  /* 0x0000000000087882 */ /* 0x000fe20000000000 */
[----:B------:R-:W-:Y:S01]  /*5430*/  UMOV UR9, 0x14f00000 ;  /* 0x14f0000000097882 */ /* 0x000fe20000000000 */
[----:B------:R-:W-:-:S09]  /*5440*/  UMOV UR6, UR14 ;  /* 0x0000000e00067c82 */ /* 0x000fd20008000000 */
.L_x_1313:
[----:B------:R-:W-:Y:S01]  /*5450*/  @P0 ELECT P1, URZ, PT ;  /* 0x00000000003f082f */ /* 0x000fe20003820000 */
[----:B------:R2:W-:-:S12]  /*5460*/  UBLKRED.G.S.ADD.F32.RN [UR6], [UR4], UR5, desc[UR8] ;  /* 0x00000806040073bb */ /* 0x0005d800080a1405 */
[----:B------:R-:W-:Y:S02]  /*5470*/  @P1 PLOP3.LUT P0, PT, P1, PT, PT, 0x8, 0x0 ;  /* 0x000000000000181c */ /* 0x000fe40000f0e170 */
[----:B------:R-:W-:-:S11]  /*5480*/  PLOP3.LUT P1, PT, PT, PT, PT, 0x8, 0x0 ;  /* 0x000000000000781c */ /* 0x000fd60003f2e170 */
[----:B--2---:R-:W-:Y:S05]  /*5490*/  @P0 BRA.U.ANY `(.L_x_1313) ;  /* 0xfffffffd00ec0947 */ /* 0x004fea000393ffff */
[----:B------:R0:W-:Y:S01]  /*54a0*/  UTMACMDFLUSH ;  /* 0x00000000000079b7 */ /* 0x0001e20000000000 */
[----:B------:R-:W-:-:S04]  /*54b0*/  DEPBAR.LE SB0, 0x0 ;  /* 0x000080000000791a */ /* 0x000fc80000000000 */
.L_x_1312:
[----:B------:R-:W-:Y:S05]  /*54c0*/  BSYNC B0 ;  /* 0x0000000000007941 */ /* 0x000fea0003800000 */
.L_x_1311:
        /* <DEDUP_REMOVED lines=28> */
.L_x_1314:
[----:B------:R-:W-:Y:S01]  /*5690*/  @P0 ELECT P1, URZ, PT ;  /* 0x00000000003f082f */ /* 0x000fe20003820000 */
[----:B------:R2:W-:-:S12]  /*56a0*/  UBLKRED.G.S.ADD.F32.RN [UR6], [UR4], UR5, desc[UR8] ;  /* 0x00000806040073bb */ /* 0x0005d800080a1405 */
[----:B------:R-:W-:Y:S02]  /*56b0*/  @P1 PLOP3.LUT P0, PT, P1, PT, PT, 0x8, 0x0 ;  /* 0x000000000000181c */ /* 0x000fe40000f0e170 */
[----:B------:R-:W-:-:S11]  /*56c0*/  PLOP3.LUT P1, PT, PT, PT, PT, 0x8, 0x0 ;  /* 0x000000000000781c */ /* 0x000fd60003f2e170 */
[----:B--2---:R-:W-:Y:S05]  /*56d0*/  @P0 BRA.U.ANY `(.L_x_1314) ;  /* 0xfffffffd00ec0947 */ /* 0x004fea000393ffff */
[----:B------:R0:W-:Y:S01]  /*56e0*/  UTMACMDFLUSH ;  /* 0x00000000000079b7 */ /* 0x0001e20000000000 */
[----:B------:R-:W-:-:S04]  /*56f0*/  DEPBAR.LE SB0, 0x0 ;  /* 0x000080000000791a */ /* 0x000fc80000000000 */
[----:B------:R-:W-:Y:S05]  /*5700*/  BRA `(.L_x_1289) ;  /* 0x0000003000cc7947 */ /* 0x000fea0003800000 */
.L_x_1287:
        /* <DEDUP_REMOVED lines=40> */
.L_x_1316:
[----:B------:R-:W-:Y:S02]  /*5990*/  UISETP.GT.AND UP0, UPT, UR8, UR5, UPT ;  /* 0x000000050800728c */ /* 0x000fe4000bf04270 */
[----:B------:R-:W-:Y:S02]  /*59a0*/  USHF.R.S32.HI UR14, URZ, 0x1f, UR12 ;  /* 0x0000001f3f0e7899 */ /* 0x000fe4000801140c */
[----:B------:R-:W-:Y:S02]  /*59b0*/  USHF.R.S32.HI UR4, URZ, 0x1f, UR13 ;  /* 0x0000001f3f047899 */ /* 0x000fe4000801140d */
[----:B------:R-:W-:-:S13]  /*59c0*/  PLOP3.LUT P0, PT, PT, PT, UP0, 0x80, 0x0 ;  /* 0x000000000000781c */ /* 0x000fda0003f0f008 */
[----:B------:R-:W-:Y:S05]  /*59d0*/  @!P0 BRA `(.L_x_1289) ;  /* 0x0000003000188947 */ /* 0x000fea0003800000 */
[----:B------:R-:W-:Y:S01]  /*59e0*/  ULDC.64 UR10, c[0x0][0x2d8] ;  /* 0x0000b600000a7ab9 */ /* 0x000fe20000000a00 */
[----:B------:R-:W-:Y:S01]  /*59f0*/  ELECT P0, URZ, PT ;  /* 0x00000000003f782f */ /* 0x000fe20003800000 */
[----:B------:R-:W-:Y:S02]  /*5a00*/  UIMAD UR9, UR4, UR10, URZ ;  /* 0x0000000a040972a4 */ /* 0x000fe4000f8e023f */
[----:B------:R-:W-:Y:S02]  /*5a10*/  UIADD3 UR4, -UR5, UR8, URZ ;  /* 0x0000000805047290 */ /* 0x000fe4000fffe13f */
[----:B------:R-:W-:Y:S02]  /*5a20*/  UIMAD.WIDE.U32 UR6, UR13, UR10, URZ ;  /* 0x0000000a0d0672a5 */ /* 0x000fe4000f8e003f */
[----:B------:R-:W-:Y:S02]  /*5a30*/  ULOP3.LUT UR4, UR4, 0x1, URZ, 0xc0, !UPT ;  /* 0x0000000104047892 */ /* 0x000fe4000f8ec03f */
[----:B------:R-:W-:-:S02]  /*5a40*/  UIMAD UR9, UR13, UR11, UR9 ;  /* 0x0000000b0d0972a4 */ /* 0x000fc4000f8e0209 */
[----:B------:R-:W-:Y:S01]  /*5a50*/  UISETP.NE.U32.AND UP0, UPT, UR4, 0x1, UPT ;  /* 0x000000010400788c */ /* 0x000fe2000bf05070 */
[----:B------:R-:W-:Y:S01]  /*5a60*/  ULDC.64 UR10, c[0x0][0x2e0] ;  /* 0x0000b800000a7ab9 */ /* 0x000fe20000000a00 */
[----:B------:R-:W-:Y:S02]  /*5a70*/  UIADD3 UR7, UR7, UR9, URZ ;  /* 0x0000000907077290 */ /* 0x000fe4000fffe03f */
[----:B------:R-:W-:Y:S02]  /*5a80*/  UIMAD UR9, UR14, UR10, URZ ;  /* 0x0000000a0e0972a4 */ /* 0x000fe4000f8e023f */
[----:B------:R-:W-:Y:S01]  /*5a90*/  PLOP3.LUT P1, PT, PT, PT, UP0, 0x80, 0x0 ;  /* 0x000000000000781c */ /* 0x000fe20003f2f008 */
[----:B------:R-:W-:Y:S02]  /*5aa0*/  UIMAD.WIDE.U32 UR6, UR12, UR10, UR6 ;  /* 0x0000000a0c0672a5 */ /* 0x000fe4000f8e0006 */
[----:B------:R-:W-:-:S04]  /*5ab0*/  UIMAD UR9, UR12, UR11, UR9 ;  /* 0x0000000b0c0972a4 */ /* 0x000fc8000f8e0209 */
[----:B------:R-:W-:-:S06]  /*5ac0*/  UIADD3 UR9, UR7, UR9, URZ ;  /* 0x0000000907097290 */ /* 0x000fcc000fffe03f */
[----:B------:R-:W-:Y:S06]  /*5ad0*/  @P1 BRA `(.L_x_1317) ;  /* 0x0000000000bc1947 */ /* 0x000fec0003800000 */
        /* <DEDUP_REMOVED lines=18> */
.L_x_1319:
[----:B------:R-:W-:Y:S05]  /*5c00*/  BSYNC B0 ;  /* 0x0000000000007941 */ /* 0x000fea0003800000 */
.L_x_1318:
        /* <DEDUP_REMOVED lines=19> */
.L_x_1321:
[----:B------:R-:W-:Y:S05]  /*5d40*/  BSYNC B0 ;  /* 0x0000000000007941 */ /* 0x000fea0003800000 */
.L_x_1320:
[----:B------:R-:W-:Y:S06]  /*5d50*/  BAR.ARV 0xa, 0xa0 ;  /* 0x0282800000007b1d */ /* 0x000fec0000002000 */
[----:B------:R-:W-:Y:S04]  /*5d60*/  BSSY B0, `(.L_x_1322) ;  /* 0x0000003000007945 */ /* 0x000fe80003800000 */
[----:B------:R-:W-:Y:S05]  /*5d70*/  @!P0 BRA `(.L_x_1323) ;  /* 0x0000000000048947 */ /* 0x000fea0003800000 */
[----:B------:R-:W-:-:S04]  /*5d80*/  DEPBAR.LE SB0, 0x0 ;  /* 0x000080000000791a */ /* 0x000fc80000000000 */
.L_x_1323:
[----:B------:R-:W-:Y:S05]  /*5d90*/  BSYNC B0 ;  /* 0x0000000000007941 */ /* 0x000fea0003800000 */
.L_x_1322:
[----:B------:R-:W-:Y:S06]  /*5da0*/  BAR.ARV 0xb, 0xa0 ;  /* 0x02c2800000007b1d */ /* 0x000fec0000002000 */
[----:B------:R-:W-:Y:S01]  /*5db0*/  UIADD3 UR12, UR5, 0x1, URZ ;  /* 0x00000001050c7890 */ /* 0x000fe2000fffe03f */
[----:B------:R-:W-:Y:S11]  /*5dc0*/  BRA `(.L_x_1324) ;  /* 0x0000000000047947 */ /* 0x000ff60003800000 */
.L_x_1317:
[----:B------:R-:W-:-:S05]  /*5dd0*/  UMOV UR12, UR5 ;  /* 0x00000005000c7c82 */ /* 0x000fca0008000000 */
.L_x_1324:
        /* <DEDUP_REMOVED lines=17> */
.L_x_1337:
        /* <DEDUP_REMOVED lines=20> */
.L_x_1326:
[----:B------:R-:W-:Y:S05]  /*6030*/  BSYNC B0 ;  /* 0x0000000000007941 */ /* 0x000fea0003800000 */
.L_x_1325:
        /* <DEDUP_REMOVED lines=13> */
.L_x_1328:
[----:B------:R-:W-:Y:S05]  /*6110*/  BSYNC B0 ;  /* 0x0000000000007941 */ /* 0x000fea0003800000 */
.L_x_1327:
[----:B------:R-:W-:Y:S06]  /*6120*/  BAR.ARV 0xa, 0xa0 ;  /* 0x0282800000007b1d */ /* 0x000fec0000002000 */
[----:B------:R-:W-:Y:S04]  /*6130*/  BSSY B0, `(.L_x_1329) ;  /* 0x0000003000007945 */ /* 0x000fe80003800000 */
[----:B------:R-:W-:Y:S05]  /*6140*/  @!P0 BRA `(.L_x_1330) ;  /* 0x0000000000048947 */ /* 0x000fea0003800000 */
[----:B------:R-:W-:-:S04]  /*6150*/  DEPBAR.LE SB0, 0x0 ;  /* 0x000080000000791a */ /* 0x000fc80000000000 */
.L_x_1330:
[----:B------:R-:W-:Y:S05]  /*6160*/  BSYNC B0 ;  /* 0x0000000000007941 */ /* 0x000fea0003800000 */
.L_x_1329:
        /* <DEDUP_REMOVED lines=13> */
.L_x_1332:
[----:B------:R-:W-:Y:S05]  /*6240*/  BSYNC B0 ;  /* 0x0000000000007941 */ /* 0x000fea0003800000 */
.L_x_1331:
        /* <DEDUP_REMOVED lines=13> */
.L_x_1334:
[----:B------:R-:W-:Y:S05]  /*6320*/  BSYNC B0 ;  /* 0x0000000000007941 */ /* 0x000fea0003800000 */
.L_x_1333:
[----:B------:R-:W-:Y:S01]  /*6330*/  UIADD3 UR12, UR12, 0x2, URZ ;  /* 0x000000020c0c7890 */ /* 0x000fe2000fffe03f */
[----:B------:R-:W-:Y:S06]  /*6340*/  BAR.ARV 0xa, 0xa0 ;  /* 0x0282800000007b1d */ /* 0x000fec0000002000 */
[----:B------:R-:W-:Y:S01]  /*6350*/  UISETP.GE.AND UP0, UPT, UR12, UR8, UPT ;  /* 0x000000080c00728c */ /* 0x000fe2000bf06270 */
[----:B------:R-:W-:Y:S04]  /*6360*/  BSSY B0, `(.L_x_1335) ;  /* 0x0000003000007945 */ /* 0x000fe80003800000 */
[----:B------:R-:W-:Y:S06]  /*6370*/  @!P0 BRA `(.L_x_1336) ;  /* 0x0000000000048947 */ /* 0x000fec0003800000 */
[----:B------:R-:W-:-:S04]  /*6380*/  DEPBAR.LE SB0, 0x0 ;  /* 0x000080000000791a */ /* 0x000fc80000000000 */
.L_x_1336:
[----:B------:R-:W-:Y:S05]  /*6390*/  BSYNC B0 ;  /* 0x0000000000007941 */ /* 0x000fea0003800000 */
.L_x_1335:
[----:B------:R-:W-:Y:S06]  /*63a0*/  BAR.ARV 0xb, 0xa0 ;  /* 0x02c2800000007b1d */ /* 0x000fec0000002000 */
[----:B------:R-:W-:Y:S01]  /*63b0*/  PLOP3.LUT P1, PT, PT, PT, UP0, 0x80, 0x0 ;  /* 0x000000000000781c */ /* 0x000fe20003f2f008 */
[----:B------:R-:W-:Y:S02]  /*63c0*/  UIADD3 UR20, UR20, 0x3000, URZ ;  /* 0x0000300014147890 */ /* 0x000fe4000fffe03f */
[----:B------:R-:W-:-:S10]  /*63d0*/  UIADD3 UR4, UR4, 0x3000, URZ ;  /* 0x0000300004047890 */ /* 0x000fd4000fffe03f */
[----:B------:R-:W-:Y:S05]  /*63e0*/  @!P1 BRA `(.L_x_1337) ;  /* 0xfffffff800c09947 */ /* 0x000fea000383ffff */
[----:B------:R-:W-:Y:S05]  /*63f0*/  BRA `(.L_x_1289) ;  /* 0x0000002400907947 */ /* 0x000fea0003800000 */
.L_x_1315:
        /* <DEDUP_REMOVED lines=33> */
.L_x_1339:
        /* <DEDUP_REMOVED lines=43> */
.L_x_1369:
        /* <DEDUP_REMOVED lines=15> */
.L_x_1342:
        /* <DEDUP_REMOVED lines=63> */
[----:B------:R-:W-:Y:S01]  /*6da0*/  UIADD3 UR56, UR8, 0x3000, URZ ;  /* 0x0000300008387890 */ /* 0x000fe2000fffe03f */
[----:B------:R-:W-:Y:S01]  /*6db0*/  UMOV UR58, 0x30 ;  /* 0x00000030003a7882 */ /* 0x000fe20000000000 */
[----:B------:R-:W-:-:S02]  /*6dc0*/  UMOV UR59, UR11 ;  /* 0x0000000b003b7c82 */ /* 0x000fc40008000000 */
[----:B------:R1:W-:Y:S01]  /*6dd0*/  STL [R1], R6 ;  /* 0x0000000601007387 */ /* 0x0003e20000100800 */
[----:B------:R-:W-:Y:S01]  /*6de0*/  ISETP.GE.AND P1, PT, R4, R6, PT ;  /* 0x000000060400720c */ /* 0x000fe20003f26270 */
[----:B------:R-:W-:Y:S01]  /*6df0*/  UMOV UR60, UR12 ;  /* 0x0000000c003c7c82 */ /* 0x000fe20008000000 */
[----:B------:R-:W-:Y:S01]  /*6e00*/  UMOV UR61, UR21 ;  /* 0x00000015003d7c82 */ /* 0x000fe20008000000 */
[----:B------:R-:W-:Y:S01]  /*6e10*/  UTMALDG.4D [UR16], [UR48], desc[UR50] ;  /* 0x00003210300075b4 */ /* 0x000fe20008019000 */
[----:B------:R-:W-:Y:S01]  /*6e20*/  UMOV UR57, UR9 ;  /* 0x0000000900397c82 */ /* 0x000fe20008000000 */
        /* <DEDUP_REMOVED lines=11> */
[----:B------:R-:W-:Y:S01]  /*6ee0*/  UIADD3 UR32, UR8, 0x2000, URZ ;  /* 0x0000200008207890 */ /* 0x000fe2000fffe03f */
[----:B------:R-:W-:Y:S01]  /*6ef0*/  UMOV UR25, UR9 ;  /* 0x0000000900197c82 */ /* 0x000fe20008000000 */
[----:B------:R-:W-:Y:S01]  /*6f00*/  UMOV UR34, 0x20 ;  /* 0x0000002000227882 */ /* 0x000fe20000000000 */
[----:B------:R-:W-:Y:S01]  /*6f10*/  UMOV UR35, UR11 ;  /* 0x0000000b00237c82 */ /* 0x000fe20008000000 */
[----:B------:R-:W-:Y:S01]  /*6f20*/  UMOV UR36, UR12 ;  /* 0x0000000c00247c82 */ /* 0x000fe20008000000 */
[----:B------:R-:W-:Y:S01]  /*6f30*/  UMOV UR33, UR9 ;  /* 0x0000000900217c82 */ /* 0x000fe20008000000 */
[----:B------:R-:W-:Y:S01]  /*6f40*/  UIADD3 UR48, UR8, 0x4000, URZ ;  /* 0x0000400008307890 */ /* 0x000fe2000fffe03f */
[----:B------:R2:W-:Y:S01]  /*6f50*/  UTMALDG.4D [UR24], [UR46], desc[UR54] ;  /* 0x000036182e0075b4 */ /* 0x0005e20008019000 */
[----:B------:R-:W-:Y:S01]  /*6f60*/  UMOV UR50, 0x40 ;  /* 0x0000004000327882 */ /* 0x000fe20000000000 */
[----:B------:R-:W-:Y:S01]  /*6f70*/  UMOV UR51, UR11 ;  /* 0x0000000b00337c82 */ /* 0x000fe20008000000 */
[----:B------:R-:W-:Y:S01]  /*6f80*/  UMOV UR52, UR12 ;  /* 0x0000000c00347c82 */ /* 0x000fe20008000000 */
[----:B------:R-:W-:Y:S01]  /*6f90*/  UMOV UR53, UR21 ;  /* 0x0000001500357c82 */ /* 0x000fe20008000000 */
[----:B------:R-:W-:Y:S01]  /*6fa0*/  UMOV UR49, UR9 ;  /* 0x0000000900317c82 */ /* 0x000fe20008000000 */
[----:B------:R3:W-:Y:S01]  /*6fb0*/  UTMALDG.4D [UR32], [UR46], desc[UR54] ;  /* 0x000036202e0075b4 */ /* 0x0007e20008019000 */
[----:B----4-:R-:W-:Y:S01]  /*6fc0*/  UMOV UR10, 0x40 ;  /* 0x00000040000a7882 */ /* 0x010fe20000000000 */
[----:B------:R1:W-:Y:S01]  /*6fd0*/  UTMALDG.4D [UR56], [UR46], desc[UR54] ;  /* 0x000036382e0075b4 */ /* 0x0003e20008019000 */
[----:B------:R1:W-:Y:S01]  /*6fe0*/  UTMALDG.4D [UR48], [UR46], desc[UR54] ;  /* 0x000036302e0075b4 */ /* 0x0003e20008019000 */
[----:B--2---:R-:W-:Y:S01]  /*6ff0*/  UIADD3 UR24, UR8, 0x6000, URZ ;  /* 0x0000600008187890 */ /* 0x004fe2000fffe03f */
[----:B------:R-:W-:Y:S01]  /*7000*/  UMOV UR26, UR18 ;  /* 0x00000012001a7c82 */ /* 0x000fe20008000000 */
[----:B------:R1:W-:Y:S01]  /*7010*/  UTMALDG.4D [UR40], [UR46], desc[UR54] ;  /* 0x000036282e0075b4 */ /* 0x0003e20008019000 */
[----:B---3--:R-:W-:-:S02]  /*7020*/  UIADD3 UR32, UR8, 0x8000, URZ ;  /* 0x0000800008207890 */ /* 0x008fc4000fffe03f */
[----:B------:R-:W-:-:S04]  /*7030*/  UIADD3 UR8, UR8, 0xa000, URZ ;  /* 0x0000a00008087890 */ /* 0x000fc8000fffe03f */
[----:B------:R1:W-:Y:S03]  /*7040*/  UTMALDG.4D [UR24], [UR30], desc[UR54] ;  /* 0x000036181e0075b4 */ /* 0x0003e60008019000 */
        /* <DEDUP_REMOVED lines=21> */
.L_x_1353:
[----:B--234-:R-:W-:-:S04]  /*71a0*/  SHF.L.U32 R21, R11, 0x1f, RZ ;  /* 0x0000001f0b157819 */ /* 0x01cfc800000006ff */
[----:B------:R-:W1:Y:S02]  /*71b0*/  SYNCS.PHASECHK.TRANS64.TRYWAIT P1, [R16+URZ+0x26840], R21 ;  /* 0x02684015100075a7 */ /* 0x000e64000802017f */
[----:B-1----:R-:W-:Y:S05]  /*71c0*/  @!P1 BRA `(.L_x_1345) ;  /* 0x00000018009c9947 */ /* 0x002fea0003800000 */
.L_x_1370:
[----:B------:R-:W-:Y:S05]  /*71d0*/  @P0 BRA `(.L_x_1346) ;  /* 0x0000000000140947 */ /* 0x000fea0003800000 */
[----:B------:R-:W-:Y:S01]  /*71e0*/  ISETP.NE.AND P1, PT, R6, RZ, PT ;  /* 0x000000ff0600720c */ /* 0x000fe20003f25270 */
[----:B------:R-:W-:-:S04]  /*71f0*/  IMAD.MOV.U32 R3, RZ, RZ, 0x3100 ;  /* 0x00003100ff037424 */ /* 0x000fc800078e00ff */
[----:B------:R3:W-:Y:S08]  /*7200*/  SYNCS.ARRIVE.TRANS64 RZ, [R16+URZ+0x26830], R3 ;  /* 0x0268300310ff79a7 */ /* 0x0007f0000800003f */
[----:B------:R-:W-:Y:S05]  /*7210*/  @!P1 BRA `(.L_x_1346) ;  /* 0x0000000000049947 */ /* 0x000fea0003800000 */
[----:B------:R-:W-:Y:S01]  /*7220*/  BPT.TRAP 0x1 ;  /* 0x000000040000795c */ /* 0x000fe20000300000 */
.L_x_1346:
        /* <DEDUP_REMOVED lines=43> */
.L_x_1371:
[----:B------:R-:W-:Y:S05]  /*74e0*/  @P0 BRA `(.L_x_1348) ;  /* 0x0000000000140947 */ /* 0x000fea0003800000 */
[----:B------:R-:W-:Y:S01]  /*74f0*/  ISETP.NE.AND P1, PT, R6, RZ, PT ;  /* 0x000000ff0600720c */ /* 0x000fe20003f25270 */
[----:B------:R-:W-:-:S04]  /*7500*/  IMAD.MOV.U32 R2, RZ, RZ, 0x3100 ;  /* 0x00003100ff027424 */ /* 0x000fc800078e00ff */
[----:B------:R3:W-:Y:S08]  /*7510*/  SYNCS.ARRIVE.TRANS64 RZ, [R16+URZ+0x26818], R2 ;  /* 0x0268180210ff79a7 */ /* 0x0007f0000800003f */
[----:B------:R-:W-:Y:S05]  /*7520*/  @!P1 BRA `(.L_x_1348) ;  /* 0x0000000000049947 */ /* 0x000fea0003800000 */
[----:B------:R-:W-:Y:S01]  /*7530*/  BPT.TRAP 0x1 ;  /* 0x000000040000795c */ /* 0x000fe20000300000 */
.L_x_1348:
        /* <DEDUP_REMOVED lines=43> */
.L_x_1372:
[----:B------:R-:W-:Y:S05]  /*77f0*/  @P0 BRA `(.L_x_1350) ;  /* 0x0000000000140947 */ /* 0x000fea0003800000 */
[----:B------:R-:W-:Y:S01]  /*7800*/  ISETP.NE.AND P1, PT, R6, RZ, PT ;  /* 0x000000ff0600720c */ /* 0x000fe20003f25270 */
[----:B-123--:R-:W-:-:S04]  /*7810*/  IMAD.MOV.U32 R21, RZ, RZ, 0x3100 ;  /* 0x00003100ff157424 */ /* 0x00efc800078e00ff */
[----:B------:R4:W-:Y:S08]  /*7820*/  SYNCS.ARRIVE.TRANS64 RZ, [R16+URZ+0x26838], R21 ;  /* 0x0268381510ff79a7 */ /* 0x0009f0000800003f */
[----:B------:R-:W-:Y:S05]  /*7830*/  @!P1 BRA `(.L_x_1350) ;  /* 0x0000000000049947 */ /* 0x000fea0003800000 */
[----:B------:R-:W-:Y:S01]  /*7840*/  BPT.TRAP 0x1 ;  /* 0x000000040000795c */ /* 0x000fe20000300000 */
.L_x_1350:
        /* <DEDUP_REMOVED lines=38> */
.L_x_1374:
[----:B------:R-:W-:Y:S05]  /*7ab0*/  @P0 BRA `(.L_x_1352) ;  /* 0x0000000000140947 */ /* 0x000fea0003800000 */
[----:B------:R-:W-:Y:S01]  /*7ac0*/  ISETP.NE.AND P1, PT, R6, RZ, PT ;  /* 0x000000ff0600720c */ /* 0x000fe20003f25270 */
[----:B------:R-:W-:-:S04]  /*7ad0*/  IMAD.MOV.U32 R5, RZ, RZ, 0x3100 ;  /* 0x00003100ff057424 */ /* 0x000fc800078e00ff */
[----:B------:R1:W-:Y:S08]  /*7ae0*/  SYNCS.ARRIVE.TRANS64 RZ, [R16+URZ+0x26810], R5 ;  /* 0x0268100510ff79a7 */ /* 0x0003f0000800003f */
[----:B------:R-:W-:Y:S05]  /*7af0*/  @!P1 BRA `(.L_x_1352) ;  /* 0x0000000000049947 */ /* 0x000fea0003800000 */
[----:B------:R-:W-:Y:S01]  /*7b00*/  BPT.TRAP 0x1 ;  /* 0x000000040000795c */ /* 0x000fe20000300000 */
.L_x_1352:
        /* <DEDUP_REMOVED lines=44> */
.L_x_1344:
[----:B------:R-:W3:Y:S02]  /*7dd0*/  LDL.LU R4, [R1+0x4] ;  /* 0x0000040001047983 */ /* 0x000ee40000300800 */
[----:B---3--:R-:W-:Y:S02]  /*7de0*/  ISETP.NE.AND P1, PT, R4, RZ, PT ;  /* 0x000000ff0400720c */ /* 0x008fe40003f25270 */
[----:B------:R1:W5:Y:S11]  /*7df0*/  LDL R4, [R1] ;  /* 0x0000000001047983 */ /* 0x0003760000100800 */
[----:B-1----:R-:W-:Y:S05]  /*7e00*/  @!P1 BRA `(.L_x_1343) ;  /* 0x0000000400809947 */ /* 0x002fea0003800000 */
[----:B------:R-:W-:-:S04]  /*7e10*/  SHF.L.U32 R13, R11, 0x1f, RZ ;  /* 0x0000001f0b0d7819 */ /* 0x000fc800000006ff */
[----:B------:R-:W1:Y:S02]  /*7e20*/  SYNCS.PHASECHK.TRANS64.TRYWAIT P1, [R16+URZ+0x26840], R13 ;  /* 0x0268400d100075a7 */ /* 0x000e64000802017f */
[----:B-1----:R-:W-:Y:S05]  /*7e30*/  @!P1 BRA `(.L_x_1354) ;  /* 0x0000000c00d49947 */ /* 0x002fea0003800000 */
.L_x_1375:
[----:B------:R-:W-:Y:S05]  /*7e40*/  @P0 BRA `(.L_x_1355) ;  /* 0x0000000000140947 */ /* 0x000fea0003800000 */
[----:B------:R-:W-:Y:S01]  /*7e50*/  ISETP.NE.AND P1, PT, R6, RZ, PT ;  /* 0x000000ff0600720c */ /* 0x000fe20003f25270 */
[----:B--2---:R-:W-:-:S04]  /*7e60*/  IMAD.MOV.U32 R5, RZ, RZ, 0x3100 ;  /* 0x00003100ff057424 */ /* 0x004fc800078e00ff */
[----:B------:R3:W-:Y:S08]  /*7e70*/  SYNCS.ARRIVE.TRANS64 RZ, [R16+URZ+0x26830], R5 ;  /* 0x0268300510ff79a7 */ /* 0x0007f0000800003f */
[----:B------:R-:W-:Y:S05]  /*7e80*/  @!P1 BRA `(.L_x_1355) ;  /* 0x0000000000049947 */ /* 0x000fea0003800000 */
[----:B------:R-:W-:Y:S01]  /*7e90*/  BPT.TRAP 0x1 ;  /* 0x000000040000795c */ /* 0x000fe20000300000 */
.L_x_1355:
        /* <DEDUP_REMOVED lines=40> */
.L_x_1376:
[----:B------:R-:W-:Y:S05]  /*8120*/  @P0 BRA `(.L_x_1357) ;  /* 0x0000000000140947 */ /* 0x000fea0003800000 */
[----:B------:R-:W-:Y:S01]  /*8130*/  ISETP.NE.AND P0, PT, R6, RZ, PT ;  /* 0x000000ff0600720c */ /* 0x000fe20003f05270 */
[----:B------:R-:W-:-:S04]  /*8140*/  IMAD.MOV.U32 R5, RZ, RZ, 0x3100 ;  /* 0x00003100ff057424 */ /* 0x000fc800078e00ff */
[----:B------:R3:W-:Y:S08]  /*8150*/  SYNCS.ARRIVE.TRANS64 RZ, [R16+URZ+0x26818], R5 ;  /* 0x0268180510ff79a7 */ /* 0x0007f0000800003f */
[----:B------:R-:W-:Y:S05]  /*8160*/  @!P0 BRA `(.L_x_1357) ;  /* 0x0000000000048947 */ /* 0x000fea0003800000 */
[----:B------:R-:W-:Y:S01]  /*8170*/  BPT.TRAP 0x1 ;  /* 0x000000040000795c */ /* 0x000fe20000300000 */
.L_x_1357:
        /* <DEDUP_REMOVED lines=41> */
.L_x_1343:
[----:B------:R-:W3:Y:S01]  /*8410*/  S2R R0, SR_TID.X ;  /* 0x0000000000007919 */ /* 0x000ee20000002100 */
[----:B------:R-:W-:Y:S01]  /*8420*/  IMAD R3, R19, 0x8, R16 ;  /* 0x0000000813037824 */ /* 0x000fe200078e0210 */
[----:B---3--:R-:W-:Y:S02]  /*8430*/  LOP3.LUT R2, R0, 0x7f, RZ, 0xc0, !PT ;  /* 0x0000007f00027812 */ /* 0x008fe400078ec0ff */
[----:B------:R-:W-:Y:S02]  /*8440*/  SHF.L.U32 R0, R11, 0x1f, RZ ;  /* 0x0000001f0b007819 */ /* 0x000fe400000006ff */
[----:B------:R-:W-:Y:S02]  /*8450*/  ISETP.NE.AND P1, PT, R2, RZ, PT ;  /* 0x000000ff0200720c */ /* 0x000fe40003f25270 */
[----:B------:R-:W3:Y:S02]  /*8460*/  SYNCS.PHASECHK.TRANS64.TRYWAIT P0, [R3+URZ+0x26840], R0 ;  /* 0x02684000030075a7 */ /* 0x000ee4000800017f */
[----:B---3--:R-:W-:Y:S09]  /*8470*/  @!P0 BRA `(.L_x_1358) ;  /* 0x00000008006c8947 */ /* 0x008ff20003800000 */
.L_x_1377:
[----:B------:R-:W-:Y:S05]  /*8480*/  @P1 BRA `(.L_x_1359) ;  /* 0x0000000000181947 */ /* 0x000fea0003800000 */
[----:B------:R-:W1:Y:S01]  /*8490*/  S2R R2, SR_TID.X ;  /* 0x0000000000027919 */ /* 0x000e620000002100 */
[----:B---3--:R-:W-:-:S04]  /*84a0*/  IMAD.MOV.U32 R0, RZ, RZ, 0x3100 ;  /* 0x00003100ff007424 */ /* 0x008fc800078e00ff */
[----:B------:R3:W-:Y:S01]  /*84b0*/  SYNCS.ARRIVE.TRANS64 RZ, [R3+URZ+0x26830], R0 ;  /* 0x0268300003ff79a7 */ /* 0x0007e2000800003f */
[----:B-1----:R-:W-:-:S13]  /*84c0*/  LOP3.LUT P0, RZ, R2, 0x1f, RZ, 0xc0, !PT ;  /* 0x0000001f02ff7812 */ /* 0x002fda000780c0ff */
[----:B---3--:R-:W-:Y:S05]  /*84d0*/  @!P0 BRA `(.L_x_1359) ;  /* 0x0000000000048947 */ /* 0x008fea0003800000 */
[----:B------:R-:W-:Y:S01]  /*84e0*/  BPT.TRAP 0x1 ;  /* 0x000000040000795c */ /* 0x000fe20000300000 */
.L_x_1359:
        /* <DEDUP_REMOVED lines=47> */
.L_x_1340:
[----:B------:R-:W-:Y:S05]  /*87e0*/  BSYNC B0 ;  /* 0x0000000000007941 */ /* 0x000fea0003800000 */
.L_x_1338:
[----:B------:R-:W-:-:S03]  /*87f0*/  UMOV UR7, 0xffffffff ;  /* 0xffffffff00077882 */ /* 0x000fc60000000000 */
[----:B------:R-:W-:Y:S05]  /*8800*/  BRA.DIV UR7, `(.L_x_1360) ;  /* 0x00000006079c7947 */ /* 0x000fea000b800000 */
[----:B------:R-:W-:-:S13]  /*8810*/  ELECT P6, URZ, PT ;  /* 0x00000000003f782f */ /* 0x000fda00038c0000 */
.L_x_1380:
[----:B------:R-:W-:Y:S05]  /*8820*/  @!P6 BRA `(.L_x_1289) ;  /* 0x000000000084e947 */ /* 0x000fea0003800000 */
[----:B------:R-:W-:-:S06]  /*8830*/  ULOP3.LUT UR7, UR38, 0x2, URZ, 0xfc, !UPT ;  /* 0x0000000226077892 */ /* 0x000fcc000f8efc3f */
[----:B------:R-:W-:-:S05]  /*8840*/  IMAD.U32 R2, RZ, RZ, UR7 ;  /* 0x00000007ff027e24 */ /* 0x000fca000f8e00ff */
[----:B------:R-:W-:-:S13]  /*8850*/  ISETP.NE.AND P2, PT, R2, 0x3, PT ;  /* 0x000000030200780c */ /* 0x000fda0003f45270 */
[----:B------:R-:W-:Y:S05]  /*8860*/  @!P2 BRA `(.L_x_1361) ;  /* 0x000000000004a947 */ /* 0x000fea0003800000 */
[----:B------:R-:W-:Y:S01]  /*8870*/  BPT.TRAP 0x1 ;  /* 0x000000040000795c */ /* 0x000fe20000300000 */
.L_x_1361:
        /* <DEDUP_REMOVED lines=15> */
.L_x_1381:
[----:B------:R-:W2:Y:S02]  /*8970*/  SYNCS.PHASECHK.TRANS64.TRYWAIT P0, [R3+URZ], R2 ;  /* 0x00000002030075a7 */ /* 0x000ea4000800017f */
[----:B--2---:R-:W-:Y:S05]  /*8980*/  @!P0 BRA `(.L_x_1363) ;  /* 0x0000000400708947 */ /* 0x004fea0003800000 */
.L_x_1382:
[----:B------:R-:W-:Y:S05]  /*8990*/  @!P2 BRA `(.L_x_1364) ;  /* 0x000000000004a947 */ /* 0x000fea0003800000 */
[----:B------:R-:W-:Y:S01]  /*89a0*/  BPT.TRAP 0x1 ;  /* 0x000000040000795c */ /* 0x000fe20000300000 */
.L_x_1364:
[----:B--2---:R-:W-:-:S04]  /*89b0*/  VIADD R3, R7, 0x26840 ;  /* 0x0002684007037836 */ /* 0x004fc80000000000 */
[----:B------:R-:W-:-:S04]  /*89c0*/  IMAD R0, R0, 0x8, R3 ;  /* 0x0000000800007824 */ /* 0x000fc800078e0203 */
[----:B------:R-:W2:Y:S02]  /*89d0*/  SYNCS.PHASECHK.TRANS64.TRYWAIT P0, [R0+URZ], R5 ;  /* 0x00000005000075a7 */ /* 0x000ea4000800017f */
[----:B--2---:R-:W-:Y:S05]  /*89e0*/  @!P0 BRA `(.L_x_1365) ;  /* 0x00000004006c8947 */ /* 0x004fea0003800000 */
.L_x_1383:
[----:B------:R-:W-:-:S07]  /*89f0*/  IMAD R3, R4, 0x8, R3 ;  /* 0x0000000804037824 */ /* 0x000fce00078e0203 */
.L_x_1366:
[----:B---3--:R3:W4:Y:S02]  /*8a00*/  SYNCS.PHASECHK.TRANS64.TRYWAIT P0, [R3+URZ], R2 ;  /* 0x00000002030075a7 */ /* 0x008724000800017f */
[----:B----4-:R-:W-:Y:S05]  /*8a10*/  @!P0 NANOSLEEP.SYNCS 0x989680 ;  /* 0x009896800000895d */ /* 0x010fea0003900000 */
[----:B------:R-:W4:Y:S02]  /*8a20*/  @!P0 SYNCS.PHASECHK.TRANS64 P0, [R3+URZ], R2 ;  /* 0x00000002030085a7 */ /* 0x000f24000800007f */
[----:B----4-:R-:W-:Y:S05]  /*8a30*/  @!P0 BRA `(.L_x_1366) ;  /* 0xfffffffc00f08947 */ /* 0x010fea000383ffff */
.L_x_1289:
[----:B------:R-:W-:Y:S05]  /*8a40*/  BSYNC B6 ;  /* 0x0000000000067941 */ /* 0x000fea0003800000 */
.L_x_1286:
[----:B------:R-:W-:Y:S05]  /*8a50*/  EXIT ;  /* 0x000000000000794d */ /* 0x000fea0003800000 */
.L_x_1296:
[----:B------:R-:W-:Y:S02]  /*8a60*/  IMAD.MOV.U32 R13, RZ, RZ, R17 ;  /* 0x000000ffff0d7224 */ /* 0x000fe400078e0011 */
[----:B------:R-:W-:Y:S02]  /*8a70*/  IMAD.MOV.U32 R12, RZ, RZ, RZ ;  /* 0x000000ffff0c7224 */ /* 0x000fe400078e00ff */
[----:B------:R-:W-:Y:S02]  /*8a80*/  IMAD.MOV.U32 R11, RZ, RZ, 0x1f ;  /* 0x0000001fff0b7424 */ /* 0x000fe400078e00ff */
[----:B------:R-:W-:-:S07]  /*8a90*/  IMAD.MOV.U32 R15, RZ, RZ, -0x1 ;  /* 0xffffffffff0f7424 */ /* 0x000fce00078e00ff */
[----:B------:R-:W-:Y:S05]  /*8aa0*/  WARPSYNC.COLLECTIVE R15, `(.L_x_1367) ;  /* 0x000000000f087348 */ /* 0x000fea0003c00000 */
[----:B------:R1:W2:Y:S02]  /*8ab0*/  SHFL.IDX P6, R14, R13, R12, R11 ;  /* 0x0000000c0d0e7389 */ /* 0x0002a400000c000b */
[----:B-12---:R-:W-:Y:S01]  /*8ac0*/  ENDCOLLECTIVE ;  /* 0x000000000000791b */ /* 0x006fe20003800000 */
.L_x_1367:
[----:B------:R-:W-:Y:S05]  /*8ad0*/  BRA `(.L_x_1368) ;  /* 0xffffff8400607947 */ /* 0x000fea000383ffff */
.L_x_1298:
[----:B--2---:R2:W3:Y:S02]  /*8ae0*/  SYNCS.PHASECHK.TRANS64.TRYWAIT P0, [R237+URZ+0x26800], R4 ;  /* 0x02680004ed0075a7 */ /* 0x0044e4000800017f */
[----:B---3--:R-:W-:Y:S05]  /*8af0*/  @!P0 NANOSLEEP.SYNCS 0x989680 ;  /* 0x009896800000895d */ /* 0x008fea0003900000 */
[----:B------:R-:W3:Y:S02]  /*8b00*/  @!P0 SYNCS.PHASECHK.TRANS64 P0, [R237+URZ+0x26800], R4 ;  /* 0x02680004ed0085a7 */ /* 0x000ee4000800007f */
[----:B---3--:R-:W-:Y:S05]  /*8b10*/  @!P0 BRA `(.L_x_1298) ;  /* 0xfffffffc00f08947 */ /* 0x008fea000383ffff */
[----:B------:R-:W-:Y:S05]  /*8b20*/  BRA `(.L_x_1297) ;  /* 0xffffff8400887947 */ /* 0x000fea000383ffff */
.L_x_1303:
[----:B--2---:R-:W-:-:S04]  /*8b30*/  IMAD.U32 R5, RZ, RZ, UR6 ;  /* 0x00000006ff057e24 */ /* 0x004fc8000f8e00ff */
[----:B------:R2:W3:Y:S03]  /*8b40*/  SYNCS.PHASECHK.TRANS64.TRYWAIT P0, [R5+URZ+0x26810], R120 ;  /* 0x02681078050075a7 */ /* 0x0004e6000800017f */
[----:B---3--:R-:W-:Y:S05]  /*8b50*/  @!P0 NANOSLEEP.SYNCS 0x989680 ;  /* 0x009896800000895d */ /* 0x008fea0003900000 */
[----:B------:R-:W3:Y:S02]  /*8b60*/  @!P0 SYNCS.PHASECHK.TRANS64 P0, [R5+URZ+0x26810], R120 ;  /* 0x02681078050085a7 */ /* 0x000ee4000800007f */
[----:B---3--:R-:W-:Y:S05]  /*8b70*/  @!P0 BRA `(.L_x_1303) ;  /* 0xfffffffc00ec8947 */ /* 0x008fea000383ffff */
[----:B------:R-:W-:Y:S05]  /*8b80*/  BRA `(.L_x_1302) ;  /* 0xffffff8c00f07947 */ /* 0x000fea000383ffff */
.L_x_1307:
[----:B------:R-:W-:-:S04]  /*8b90*/  IMAD.U32 R121, RZ, RZ, UR6 ;  /* 0x00000006ff797e24 */ /* 0x000fc8000f8e00ff */
[----:B------:R1:W1:Y:S03]  /*8ba0*/  SYNCS.PHASECHK.TRANS64.TRYWAIT P0, [R121+URZ+0x26830], R120 ;  /* 0x02683078790075a7 */ /* 0x000266000800017f */
[----:B-1----:R-:W-:Y:S05]  /*8bb0*/  @!P0 NANOSLEEP.SYNCS 0x989680 ;  /* 0x009896800000895d */ /* 0x002fea0003900000 */
[----:B------:R-:W1:Y:S02]  /*8bc0*/  @!P0 SYNCS.PHASECHK.TRANS64 P0, [R121+URZ+0x26830], R120 ;  /* 0x02683078790085a7 */ /* 0x000e64000800007f */
[----:B-1----:R-:W-:Y:S05]  /*8bd0*/  @!P0 BRA `(.L_x_1307) ;  /* 0xfffffffc00ec8947 */ /* 0x002fea000383ffff */
[----:B------:R-:W-:Y:S05]  /*8be0*/  BRA `(.L_x_1306) ;  /* 0xffffff9400b47947 */ /* 0x000fea000383ffff */
.L_x_1341:
[----:B-1----:R1:W2:Y:S02]  /*8bf0*/  SYNCS.PHASECHK.TRANS64.TRYWAIT P0, [R16+URZ+0x26820], R3 ;  /* 0x02682003100075a7 */ /* 0x0022a4000800017f */
[----:B--2---:R-:W-:Y:S05]  /*8c00*/  @!P0 NANOSLEEP.SYNCS 0x989680 ;  /* 0x009896800000895d */ /* 0x004fea0003900000 */
[----:B------:R-:W2:Y:S02]  /*8c10*/  @!P0 SYNCS.PHASECHK.TRANS64 P0, [R16+URZ+0x26820], R3 ;  /* 0x02682003100085a7 */ /* 0x000ea4000800007f */
[----:B--2---:R-:W-:Y:S05]  /*8c20*/  @!P0 BRA `(.L_x_1341) ;  /* 0xfffffffc00f08947 */ /* 0x004fea000383ffff */
[----:B------:R-:W-:Y:S05]  /*8c30*/  BRA `(.L_x_1369) ;  /* 0xffffffdc00207947 */ /* 0x000fea000383ffff */
.L_x_1345:
[----:B-1----:R1:W3:Y:S02]  /*8c40*/  SYNCS.PHASECHK.TRANS64.TRYWAIT P1, [R16+URZ+0x26840], R21 ;  /* 0x02684015100075a7 */ /* 0x0022e4000802017f */
[----:B---3--:R-:W-:Y:S05]  /*8c50*/  @!P1 NANOSLEEP.SYNCS 0x989680 ;  /* 0x009896800000995d */ /* 0x008fea0003900000 */
[----:B------:R-:W3:Y:S02]  /*8c60*/  @!P1 SYNCS.PHASECHK.TRANS64 P1, [R16+URZ+0x26840], R21 ;  /* 0x02684015100095a7 */ /* 0x000ee4000802007f */
[----:B---3--:R-:W-:Y:S05]  /*8c70*/  @!P1 BRA `(.L_x_1345) ;  /* 0xfffffffc00f09947 */ /* 0x008fea000383ffff */
[----:B------:R-:W-:Y:S05]  /*8c80*/  BRA `(.L_x_1370) ;  /* 0xffffffe400507947 */ /* 0x000fea000383ffff */
.L_x_1347:
[----:B--2---:R2:W3:Y:S02]  /*8c90*/  SYNCS.PHASECHK.TRANS64.TRYWAIT P1, [R16+URZ+0x26828], R21 ;  /* 0x02682815100075a7 */ /* 0x0044e4000802017f */
[----:B---3--:R-:W-:Y:S05]  /*8ca0*/  @!P1 NANOSLEEP.SYNCS 0x989680 ;  /* 0x009896800000995d */ /* 0x008fea0003900000 */
[----:B------:R-:W3:Y:S02]  /*8cb0*/  @!P1 SYNCS.PHASECHK.TRANS64 P1, [R16+URZ+0x26828], R21 ;  /* 0x02682815100095a7 */ /* 0x000ee4000802007f */
[----:B---3--:R-:W-:Y:S05]  /*8cc0*/  @!P1 BRA `(.L_x_1347) ;  /* 0xfffffffc00f09947 */ /* 0x008fea000383ffff */
[----:B------:R-:W-:Y:S05]  /*8cd0*/  BRA `(.L_x_1371) ;  /* 0xffffffe800007947 */ /* 0x000fea000383ffff */
.L_x_1349:
[----:B---3--:R3:W4:Y:S02]  /*8ce0*/  SYNCS.PHASECHK.TRANS64.TRYWAIT P1, [R16+URZ+0x26848], R21 ;  /* 0x02684815100075a7 */ /* 0x008724000802017f */
[----:B----4-:R-:W-:Y:S05]  /*8cf0*/  @!P1 NANOSLEEP.SYNCS 0x989680 ;  /* 0x009896800000995d */ /* 0x010fea0003900000 */
[----:B------:R-:W4:Y:S02]  /*8d00*/  @!P1 SYNCS.PHASECHK.TRANS64 P1, [R16+URZ+0x26848], R21 ;  /* 0x02684815100095a7 */ /* 0x000f24000802007f */
[----:B----4-:R-:W-:Y:S05]  /*8d10*/  @!P1 BRA `(.L_x_1349) ;  /* 0xfffffffc00f09947 */ /* 0x010fea000383ffff */
[----:B------:R-:W-:Y:S05]  /*8d20*/  BRA `(.L_x_1372) ;  /* 0xffffffe800b07947 */ /* 0x000fea000383ffff */
.L_x_1351:
[----:B------:R-:W-:-:S07]  /*8d30*/  SHF.L.U32 R5, R11, 0x1f, RZ ;  /* 0x0000001f0b057819 */ /* 0x000fce00000006ff */
.L_x_1373:
[----:B------:R1:W1:Y:S02]  /*8d40*/  SYNCS.PHASECHK.TRANS64.TRYWAIT P1, [R16+URZ+0x26820], R5 ;  /* 0x02682005100075a7 */ /* 0x000264000802017f */
[----:B-1----:R-:W-:Y:S05]  /*8d50*/  @!P1 NANOSLEEP.SYNCS 0x989680 ;  /* 0x009896800000995d */ /* 0x002fea0003900000 */
[----:B------:R-:W1:Y:S02]  /*8d60*/  @!P1 SYNCS.PHASECHK.TRANS64 P1, [R16+URZ+0x26820], R5 ;  /* 0x02682005100095a7 */ /* 0x000e64000802007f */
[----:B-1----:R-:W-:Y:S05]  /*8d70*/  @!P1 BRA `(.L_x_1373) ;  /* 0xfffffffc00f09947 */ /* 0x002fea000383ffff */
[----:B------:R-:W-:Y:S05]  /*8d80*/  BRA `(.L_x_1374) ;  /* 0xffffffec00487947 */ /* 0x000fea000383ffff */
.L_x_1354:
[----:B-1----:R1:W3:Y:S02]  /*8d90*/  SYNCS.PHASECHK.TRANS64.TRYWAIT P1, [R16+URZ+0x26840], R13 ;  /* 0x0268400d100075a7 */ /* 0x0022e4000802017f */
[----:B---3--:R-:W-:Y:S05]  /*8da0*/  @!P1 NANOSLEEP.SYNCS 0x989680 ;  /* 0x009896800000995d */ /* 0x008fea0003900000 */
[----:B------:R-:W3:Y:S02]  /*8db0*/  @!P1 SYNCS.PHASECHK.TRANS64 P1, [R16+URZ+0x26840], R13 ;  /* 0x0268400d100095a7 */ /* 0x000ee4000802007f */
[----:B---3--:R-:W-:Y:S05]  /*8dc0*/  @!P1 BRA `(.L_x_1354) ;  /* 0xfffffffc00f09947 */ /* 0x008fea000383ffff */
[----:B------:R-:W-:Y:S05]  /*8dd0*/  BRA `(.L_x_1375) ;  /* 0xfffffff000187947 */ /* 0x000fea000383ffff */
.L_x_1356:
[----:B--2---:R2:W3:Y:S02]  /*8de0*/  SYNCS.PHASECHK.TRANS64.TRYWAIT P1, [R16+URZ+0x26828], R13 ;  /* 0x0268280d100075a7 */ /* 0x0044e4000802017f */
[----:B---3--:R-:W-:Y:S05]  /*8df0*/  @!P1 NANOSLEEP.SYNCS 0x989680 ;  /* 0x009896800000995d */ /* 0x008fea0003900000 */
[----:B------:R-:W3:Y:S02]  /*8e00*/  @!P1 SYNCS.PHASECHK.TRANS64 P1, [R16+URZ+0x26828], R13 ;  /* 0x0268280d100095a7 */ /* 0x000ee4000802007f */
[----:B---3--:R-:W-:Y:S05]  /*8e10*/  @!P1 BRA `(.L_x_1356) ;  /* 0xfffffffc00f09947 */ /* 0x008fea000383ffff */
[----:B------:R-:W-:Y:S05]  /*8e20*/  BRA `(.L_x_1376) ;  /* 0xfffffff000bc7947 */ /* 0x000fea000383ffff */
.L_x_1358:
[----:B---3--:R3:W1:Y:S02]  /*8e30*/  SYNCS.PHASECHK.TRANS64.TRYWAIT P0, [R3+URZ+0x26840], R0 ;  /* 0x02684000030075a7 */ /* 0x008664000800017f */
[----:B-1----:R-:W-:Y:S05]  /*8e40*/  @!P0 NANOSLEEP.SYNCS 0x989680 ;  /* 0x009896800000895d */ /* 0x002fea0003900000 */
[----:B------:R-:W1:Y:S02]  /*8e50*/  @!P0 SYNCS.PHASECHK.TRANS64 P0, [R3+URZ+0x26840], R0 ;  /* 0x02684000030085a7 */ /* 0x000e64000800007f */
[----:B-1----:R-:W-:Y:S05]  /*8e60*/  @!P0 BRA `(.L_x_1358) ;  /* 0xfffffffc00f08947 */ /* 0x002fea000383ffff */
[----:B------:R-:W-:Y:S05]  /*8e70*/  BRA `(.L_x_1377) ;  /* 0xfffffff400807947 */ /* 0x000fea000383ffff */
.L_x_1360:
[----:B------:R-:W-:Y:S01]  /*8e80*/  BSSY B0, `(.L_x_1378) ;  /* 0x0000006000007945 */ /* 0x000fe20003800000 */
[----:B------:R-:W-:-:S07]  /*8e90*/  IMAD.MOV.U32 R15, RZ, RZ, -0x1 ;  /* 0xffffffffff0f7424 */ /* 0x000fce00078e00ff */
[----:B------:R-:W-:Y:S05]  /*8ea0*/  WARPSYNC.COLLECTIVE R15, `(.L_x_1379) ;  /* 0x000000000f0c7348 */ /* 0x000fea0003c00000 */
[----:B------:R-:W-:Y:S02]  /*8eb0*/  ELECT P6, UR62, PT ;  /* 0x00000000003e782f */ /* 0x000fe400038c0000 */
[----:B------:R-:W-:Y:S01]  /*8ec0*/  MOV R14, UR62 ;  /* 0x0000003e000e7c02 */ /* 0x000fe20008000f00 */
[----:B------:R-:W-:Y:S10]  /*8ed0*/  ENDCOLLECTIVE ;  /* 0x000000000000791b */ /* 0x000ff40003800000 */
.L_x_1379:
[----:B------:R-:W-:Y:S05]  /*8ee0*/  BSYNC B0 ;  /* 0x0000000000007941 */ /* 0x000fea0003800000 */
.L_x_1378:
[----:B------:R-:W-:Y:S05]  /*8ef0*/  BRA `(.L_x_1380) ;  /* 0xfffffff800487947 */ /* 0x000fea000383ffff */
.L_x_1362:
[----:B-1----:R1:W2:Y:S02]  /*8f00*/  SYNCS.PHASECHK.TRANS64.TRYWAIT P0, [R6+URZ], R5 ;  /* 0x00000005060075a7 */ /* 0x0022a4000800017f */
[----:B--2---:R-:W-:Y:S05]  /*8f10*/  @!P0 NANOSLEEP.SYNCS 0x989680 ;  /* 0x009896800000895d */ /* 0x004fea0003900000 */
[----:B------:R-:W2:Y:S02]  /*8f20*/  @!P0 SYNCS.PHASECHK.TRANS64 P0, [R6+URZ], R5 ;  /* 0x00000005060085a7 */ /* 0x000ea4000800007f */
[----:B--2---:R-:W-:Y:S05]  /*8f30*/  @!P0 BRA `(.L_x_1362) ;  /* 0xfffffffc00f08947 */ /* 0x004fea000383ffff */
[----:B------:R-:W-:Y:S05]  /*8f40*/  BRA `(.L_x_1381) ;  /* 0xfffffff800887947 */ /* 0x000fea000383ffff */
.L_x_1363:
[----:B--2---:R2:W3:Y:S02]  /*8f50*/  SYNCS.PHASECHK.TRANS64.TRYWAIT P0, [R3+URZ], R2 ;  /* 0x00000002030075a7 */ /* 0x0044e4000800017f */
[----:B---3--:R-:W-:Y:S05]  /*8f60*/  @!P0 NANOSLEEP.SYNCS 0x989680 ;  /* 0x009896800000895d */ /* 0x008fea0003900000 */
[----:B------:R-:W3:Y:S02]  /*8f70*/  @!P0 SYNCS.PHASECHK.TRANS64 P0, [R3+URZ], R2 ;  /* 0x00000002030085a7 */ /* 0x000ee4000800007f */
[----:B---3--:R-:W-:Y:S05]  /*8f80*/  @!P0 BRA `(.L_x_1363) ;  /* 0xfffffffc00f08947 */ /* 0x008fea000383ffff */
[----:B------:R-:W-:Y:S05]  /*8f90*/  BRA `(.L_x_1382) ;  /* 0xfffffff8007c7947 */ /* 0x000fea000383ffff */
.L_x_1365:
[----:B--2---:R2:W3:Y:S02]  /*8fa0*/  SYNCS.PHASECHK.TRANS64.TRYWAIT P0, [R0+URZ], R5 ;  /* 0x00000005000075a7 */ /* 0x0044e4000800017f */
[----:B---3--:R-:W-:Y:S05]  /*8fb0*/  @!P0 NANOSLEEP.SYNCS 0x989680 ;  /* 0x009896800000895d */ /* 0x008fea0003900000 */
[----:B------:R-:W3:Y:S02]  /*8fc0*/  @!P0 SYNCS.PHASECHK.TRANS64 P0, [R0+URZ], R5 ;  /* 0x00000005000085a7 */ /* 0x000ee4000800007f */
[----:B---3--:R-:W-:Y:S05]  /*8fd0*/  @!P0 BRA `(.L_x_1365) ;  /* 0xfffffffc00f08947 */ /* 0x008fea000383ffff */
[----:B------:R-:W-:Y:S05]  /*8fe0*/  BRA `(.L_x_1383) ;  /* 0xfffffff800807947 */ /* 0x000fea000383ffff */
.L_x_1384:
        /* <DEDUP_REMOVED lines=9> */
.L_x_3303:


//--------------------- .text._ZN7cutlass13device_kernelIN5flash11enable_sm90INS1_16FlashAttnBwdSm90INS1_25CollectiveMainloopBwdSm90ILi2ELi2ELi2EN4cute5tupleIJNS5_1CILi1EEES8_S8_EEENS6_IJNS7_ILi64EEENS7_ILi128EEENS7_ILi96EEEEEENS_10bfloat16_tEfNS_4arch4Sm90ELb0ELb1ELb1ELb0ELb1ELb1ELb0ELb0ELi2ELi1ELi2ELi1ELb1EEENS1_24CollectiveEpilogueBwdGQAISD_fSG_Li256ELb0ELb1EEENS1_19SingleTileSchedulerILb0ELb0ELb0ELi128EEEEEEEEEvNT_6ParamsE --------------------------
	.section	.text._ZN7cutlass13device_kernelIN5flash11enable_sm90INS1_16FlashAttnBwdSm90INS1_25CollectiveMainloopBwdSm90ILi2ELi2ELi2EN4cute5tupleIJNS5_1CILi1EEES8_S8_EEENS6_IJNS7_ILi64EEENS7_ILi128EEENS7_ILi96EEEEEENS_10bfloat16_tEfNS_4arch4Sm90ELb0ELb1ELb1ELb0ELb1ELb1ELb0ELb0ELi2ELi1ELi2ELi1ELb1EEENS1_24CollectiveEpilogueBwdGQAISD_fSG_Li256ELb0ELb1EEENS1_19SingleTileSchedulerILb0ELb0ELb0ELi128EEEEEEEEEvNT_6ParamsE,"ax",@progbits
	.align	128
.text._ZN7cutlass13device_kernelIN5flash11enable_sm90INS1_16FlashAttnBwdSm90INS1_25CollectiveMainloopBwdSm90ILi2ELi2ELi2EN4cute5tupleIJNS5_1CILi1EEES8_S8_EEENS6_IJNS7_ILi64EEENS7_ILi128EEENS7_ILi96EEEEEENS_10bfloat16_tEfNS_4arch4Sm90ELb0ELb1ELb1ELb0ELb1ELb1ELb0ELb0ELi2ELi1ELi2ELi1ELb1EEENS1_24CollectiveEpilogueBwdGQAISD_fSG_Li256ELb0ELb1EEENS1_19SingleTileSchedulerILb0ELb0ELb0ELi128EEEEEEEEEvNT_6ParamsE:
        .type           _ZN7cutlass13device_kernelIN5flash11enable_sm90INS1_16FlashAttnBwdSm90INS1_25CollectiveMainloopBwdSm90ILi2ELi2ELi2EN4cute5tupleIJNS5_1CILi1EEES8_S8_EEENS6_IJNS7_ILi64EEENS7_ILi128EEENS7_ILi96EEEEEENS_10bfloat16_tEfNS_4arch4Sm90ELb0ELb1ELb1ELb0ELb1ELb1ELb0ELb0ELi2ELi1ELi2ELi1ELb1EEENS1_24CollectiveEpilogueBwdGQAISD_fSG_Li256ELb0ELb1EEENS1_19SingleTileSchedulerILb0ELb0ELb0ELi128EEEEEEEEEvNT_6ParamsE,@function
        .size           _ZN7cutlass13device_kernelIN5flash11enable_sm90INS1_16FlashAttnBwdSm90INS1_25CollectiveMainloopBwdSm90ILi2ELi2ELi2EN4cute5tupleIJNS5_1CILi1EEES8_S8_EEENS6_IJNS7_ILi64EEENS7_ILi128EEENS7_ILi96EEEEEENS_10bfloat16_tEfNS_4arch4Sm90ELb0ELb1ELb1ELb0ELb1ELb1ELb0ELb0ELi2ELi1ELi2ELi1ELb1EEENS1_24CollectiveEpilogueBwdGQAISD_fSG_Li256ELb0ELb1EEENS1_19SingleTileSchedulerILb0ELb0ELb0ELi128EEEEEEEEEvNT_6ParamsE,(.L_x_3304 - _ZN7cutlass13device_kernelIN5flash11enable_sm90INS1_16FlashAttnBwdSm90INS1_25CollectiveMainloopBwdSm90ILi2ELi2ELi2EN4cute5tupleIJNS5_1CILi1EEES8_S8_EEENS6_IJNS7_ILi64EEENS7_ILi128EEENS7_ILi96EEEEEENS_10bfloat16_tEfNS_4arch4Sm90ELb0ELb1ELb1ELb0ELb1ELb1ELb0ELb0ELi2ELi1ELi2ELi1ELb1EEENS1_24CollectiveEpilogueBwdGQAISD_fSG_Li256ELb0ELb1EEENS1_19SingleTileSchedulerILb0ELb0ELb0ELi128EEEEEEEEEvNT_6ParamsE)
        .other          _ZN7cutlass13device_kernelIN5flash11enable_sm90INS1_16FlashAttnBwdSm90INS1_25CollectiveMainloopBwdSm90ILi2ELi2ELi2EN4cute5tupleIJNS5_1CILi1EEES8_S8_EEENS6_IJNS7_ILi64EEENS7_ILi128EEENS7_ILi96EEEEEENS_10bfloat16_tEfNS_4arch4Sm90ELb0ELb1ELb1ELb0ELb1ELb1ELb0ELb0ELi2ELi1ELi2ELi1ELb1EEENS1_24CollectiveEpilogueBwdGQAISD_fSG_Li256ELb0ELb1EEENS1_19SingleTileSchedulerILb0ELb0ELb0ELi128EEEEEEEEEvNT_6ParamsE,@"STO_CUDA_ENTRY STV_DEFAULT"
_ZN7cutlass13device_kernelIN5flash11enable_sm90INS1_16FlashAttnBwdSm90INS1_25CollectiveMainloopBwdSm90ILi2ELi2ELi2EN4cute5tupleIJNS5_1CILi1EEES8_S8_EEENS6_IJNS7_ILi64EEENS7_ILi128EEENS7_ILi96EEEEEENS_10bfloat16_tEfNS_4arch4Sm90ELb0ELb1ELb1ELb0ELb1ELb1ELb0ELb0ELi2ELi1ELi2ELi1ELb1EEENS1_24CollectiveEpilogueBwdGQAISD_fSG_Li256ELb0ELb1EEENS1_19SingleTileSchedulerILb0ELb0ELb0ELi128EEEEEEEEEvNT_6ParamsE:
        /* <DEDUP_REMOVED lines=24> */
.L_x_1386:
[----:B------:R-:W-:Y:S05]  /*0180*/  BSYNC B0 ;  /* 0x0000000000007941 */ /* 0x000fea0003800000 */
.L_x_1385:
        /* <DEDUP_REMOVED lines=37> */
.L_x_1387:
        /* <DEDUP_REMOVED lines=22> */
.L_x_1388:
[----:B------:R-:W-:Y:S01]  /*0540*/  PLOP3.LUT P0, PT, PT, PT, UP0, 0x80, 0x0 ;  /* 0x000000000000781c */ /* 0x000fe20003f0f008 */
[----:B------:R-:W-:Y:S01]  /*0550*/  NOP ;  /* 0x0000000000007918 */ /* 0x000fe20000000000 */
[----:B------:R-:W-:Y:S01]  /*0560*/  ULDC.64 UR46, c[0x0][0x208] ;  /* 0x00008200002e7ab9 */ /* 0x000fe20000000a00 */
[----:B------:R-:W-:Y:S01]  /*0570*/  BSSY B6, `(.L_x_1389) ;  /* 0x000098a000067945 */ /* 0x000fe20003800000 */
[----:B-12-4-:R-:W-:Y:S09]  /*0580*/  BAR.SYNC.DEFER_BLOCKING 0x0 ;  /* 0x0000000000007b1d */ /* 0x016ff20000010000 */
[----:B------:R-:W-:Y:S05]  /*0590*/  @!P0 BRA `(.L_x_1390) ;  /* 0x0000005400908947 */ /* 0x000fea0003800000 */
.L_x_1391:
        /* <DEDUP_REMOVED lines=13> */
[----:B-1----:R-:W-:Y:S05]  /*0670*/  @!P0 BRA `(.L_x_1392) ;  /* 0x0000009400e48947 */ /* 0x002fea0003800000 */
        /* <DEDUP_REMOVED lines=73> */
.L_x_1393:
        /* <DEDUP_REMOVED lines=28> */
.L_x_1396:
        /* <DEDUP_REMOVED lines=15> */
.L_x_1395:
        /* <DEDUP_REMOVED lines=22> */
.L_x_1398:
        /* <DEDUP_REMOVED lines=15> */
.L_x_1397:
[----:B------:R-:W-:Y:S01]  /*1010*/  SHF.R.S32.HI R19, RZ, 0x1f, R18 ;  /* 0x0000001fff137819 */ /* 0x000fe20000011412 */
[----:B------:R-:W-:-:S03]  /*1020*/  UMOV UR4, 0xffffffff ;  /* 0xffffffff00047882 */ /* 0x000fc60000000000 */
[----:B------:R-:W-:-:S04]  /*1030*/  LEA.HI R0, R19, R18, RZ, 0x7 ;  /* 0x0000001213007211 */ /* 0x000fc800078f38ff */
[----:B------:R-:W-:Y:S01]  /*1040*/  SHF.R.S32.HI R17, RZ, 0x7, R0 ;  /* 0x00000007ff117819 */ /* 0x000fe20000011400 */
[----:B------:R-:W-:Y:S06]  /*1050*/  BRA.DIV UR4, `(.L_x_1399) ;  /* 0x0000008e04747947 */ /* 0x000fec000b800000 */
[----:B------:R1:W2:Y:S02]  /*1060*/  SHFL.IDX PT, R14, R17, RZ, 0x1f ;  /* 0x00001fff110e7589 */ /* 0x0002a400000e0000 */
.L_x_1512:
        /* <DEDUP_REMOVED lines=15> */
.L_x_1400:
        /* <DEDUP_REMOVED lines=19> */
.L_x_1402:
        /* <DEDUP_REMOVED lines=127> */
.L_x_1413:
[----:B------:R-:W-:-:S06]  /*1a80*/  UISETP.NE.AND UP0, UPT, UR11, 0x3, UPT ;  /* 0x000000030b00788c */ /* 0x000fcc000bf05270 */
[----:B------:R-:W-:-:S13]  /*1a90*/  PLOP3.LUT P6, PT, PT, PT, UP0, 0x80, 0x0 ;  /* 0x000000000000781c */ /* 0x000fda0003fcf008 */
[----:B-1----:R-:W-:Y:S05]  /*1aa0*/  @!P6 BRA `(.L_x_1403) ;  /* 0x000000000004e947 */ /* 0x002fea0003800000 */
[----:B------:R-:W-:Y:S01]  /*1ab0*/  BPT.TRAP 0x1 ;  /* 0x000000040000795c */ /* 0x000fe20000300000 */
.L_x_1403:
[----:B------:R-:W-:Y:S01]  /*1ac0*/  R2UR UR9, R237 ;  /* 0x00000000ed0972ca */ /* 0x000fe200000e0000 */
[----:B------:R-:W-:-:S05]  /*1ad0*/  IMAD.U32 R120, RZ, RZ, UR4 ;  /* 0x00000004ff787e24 */ /* 0x000fca000f8e00ff */
[----:B------:R-:W-:-:S07]  /*1ae0*/  SHF.L.U32 R120, R120, 0x1f, RZ ;  /* 0x0000001f78787819 */ /* 0x000fce00000006ff */
[----:B------:R-:W-:-:S09]  /*1af0*/  ULEA UR9, UR5, UR9, 0x3 ;  /* 0x0000000905097291 */ /* 0x000fd2000f8e183f */
[----:B------:R1:W2:Y:S01]  /*1b00*/  SYNCS.PHASECHK.TRANS64.TRYWAIT P0, [UR9+0x26810], R120 ;  /* 0x02681078ff0075a7 */ /* 0x0002a20008000149 */
[----:B------:R-:W-:Y:S05]  /*1b10*/  @!P6 BRA `(.L_x_1404) ;  /* 0x000000000004e947 */ /* 0x000fea0003800000 */
[----:B------:R-:W-:Y:S01]  /*1b20*/  BPT.TRAP 0x1 ;  /* 0x000000040000795c */ /* 0x000fe20000300000 */
.L_x_1404:
[----:B--2---:R-:W-:Y:S05]  /*1b30*/  @P0 BRA `(.L_x_1405) ;  /* 0x0000000000080947 */ /* 0x004fea0003800000 */
[----:B------:R-:W2:Y:S02]  /*1b40*/  SYNCS.PHASECHK.TRANS64.TRYWAIT P0, [UR9+0x26810], R120 ;  /* 0x02681078ff0075a7 */ /* 0x000ea40008000149 */
[----:B--2---:R-:W-:Y:S05]  /*1b50*/  @!P0 BRA `(.L_x_1406) ;  /* 0x0000008000e88947 */ /* 0x004fea0003800000 */
.L_x_1405:
        /* <DEDUP_REMOVED lines=66> */
.L_x_1407:
[----:B------:R1:W1:Y:S01]  /*1f80*/  SYNCS.PHASECHK.TRANS64.TRYWAIT P0, [UR9+0x26830], R120 ;  /* 0x02683078ff0075a7 */ /* 0x0002620008000149 */
[----:B------:R-:W-:Y:S05]  /*1f90*/  @!P6 BRA `(.L_x_1408) ;  /* 0x000000000004e947 */ /* 0x000fea0003800000 */
[----:B------:R-:W-:Y:S01]  /*1fa0*/  BPT.TRAP 0x1 ;  /* 0x000000040000795c */ /* 0x000fe20000300000 */
.L_x_1408:
        /* <DEDUP_REMOVED lines=50> */
.L_x_1409:
        /* <DEDUP_REMOVED lines=600> */
.L_x_1411:
        /* <DEDUP_REMOVED lines=48> */
.L_x_1412:
        /* <DEDUP_REMOVED lines=62> */
.L_x_1394:
[----:B------:R-:W-:Y:S05]  /*4f30*/  @P0 BRA `(.L_x_1392) ;  /* 0x0000004c00b40947 */ /* 0x000fea0003800000 */
[----:B-1----:R-:W1:Y:S01]  /*4f40*/  S2R R4, SR_TID.X ;  /* 0x0000000000047919 */ /* 0x002e620000002100 */
[----:B------:R-:W2:Y:S01]  /*4f50*/  S2UR UR8, SR_CTAID.Y ;  /* 0x00000000000879c3 */ /* 0x000ea20000002600 */
[----:B------:R-:W-:Y:S01]  /*4f60*/  ULDC UR9, c[0x0][0x850] ;  /* 0x0002140000097ab9 */ /* 0x000fe20000000800 */
[----:B------:R-:W-:Y:S01]  /*4f70*/  ULDC.64 UR12, c[0x0][0x818] ;  /* 0x00020600000c7ab9 */ /* 0x000fe20000000a00 */
[----:B------:R-:W-:Y:S01]  /*4f80*/  UISETP.NE.AND UP0, UPT, UR9, 0x1, UPT ;  /* 0x000000010900788c */ /* 0x000fe2000bf05270 */
[----:B------:R-:W-:Y:S01]  /*4f90*/  BSSY B0, `(.L_x_1414) ;  /* 0x0000058000007945 */ /* 0x000fe20003800000 */
[----:B------:R-:W-:Y:S01]  /*4fa0*/  ULDC UR18, c[0x0][0x80c] ;  /* 0x0002030000127ab9 */ /* 0x000fe20000000800 */
[----:B------:R-:W-:Y:S01]  /*4fb0*/  UMOV UR20, 0x400 ;  /* 0x0000040000147882 */ /* 0x000fe20000000000 */
[----:B------:R-:W-:Y:S01]  /*4fc0*/  ULDC.64 UR16, c[0x0][0x840] ;  /* 0x0002100000107ab9 */ /* 0x000fe20000000a00 */
[----:B------:R-:W3:Y:S01]  /*4fd0*/  S2UR UR15, SR_CTAID.X ;  /* 0x00000000000f79c3 */ /* 0x000ee20000002500 */
[----:B------:R-:W-:-:S05]  /*4fe0*/  ULDC.64 UR24, c[0x0][0x848] ;  /* 0x0002120000187ab9 */ /* 0x000fca0000000a00 */
[----:B------:R-:W-:Y:S01]  /*4ff0*/  @UP0 ULDC UR4, c[0x0][0x854] ;  /* 0x0002150000040ab9 */ /* 0x000fe20000000800 */
[----:B------:R-:W-:Y:S01]  /*5000*/  @UP0 ULDC UR7, c[0x0][0x858] ;  /* 0x0002160000070ab9 */ /* 0x000fe20000000800 */
[----:B------:R-:W4:Y:S01]  /*5010*/  S2UR UR14, SR_CTAID.Z ;  /* 0x00000000000e79c3 */ /* 0x000f220000002700 */
[----:B--2---:R-:W-:-:S07]  /*5020*/  UIMAD.WIDE.U32 UR4, UR8, UR4, URZ ;  /* 0x00000004080472a5 */ /* 0x004fce000f8e003f */
[----:B------:R-:W2:Y:S01]  /*5030*/  S2UR UR21, SR_CgaCtaId ;  /* 0x00000000001579c3 */ /* 0x000ea20000008800 */
[----:B------:R-:W-:Y:S01]  /*5040*/  UMOV UR11, UR8 ;  /* 0x00000008000b7c82 */ /* 0x000fe20008000000 */
[----:B------:R-:W-:Y:S01]  /*5050*/  @UP0 USHF.R.U32.HI UR11, URZ, UR7, UR5 ;  /* 0x000000073f0b0299 */ /* 0x000fe20008011605 */
[----:B-1----:R-:W-:-:S03]  /*5060*/  VIADD R3, R4, 0xffffff80 ;  /* 0xffffff8004037836 */ /* 0x002fc60000000000 */
[----:B------:R-:W-:Y:S02]  /*5070*/  USHF.R.S32.HI UR19, URZ, 0x1f, UR11 ;  /* 0x0000001f3f137899 */ /* 0x000fe4000801140b */
[----:B------:R-:W-:Y:S01]  /*5080*/  BAR.SYNC.DEFER_BLOCKING 0x1, 0x100 ;  /* 0x0044000000007b1d */ /* 0x000fe20000010000 */
[----:B---3--:R-:W-:Y:S01]  /*5090*/  UIMAD UR6, UR15, 0x3000, URZ ;  /* 0x000030000f0678a4 */ /* 0x008fe2000f8e023f */
[----:B------:R-:W-:Y:S01]  /*50a0*/  ISETP.NE.AND P1, PT, R4, 0x80, PT ;  /* 0x000000800400780c */ /* 0x000fe20003f25270 */
[----:B------:R-:W-:Y:S01]  /*50b0*/  UIMAD UR10, UR19, UR12, URZ ;  /* 0x0000000c130a72a4 */ /* 0x000fe2000f8e023f */
[----:B------:R-:W-:Y:S01]  /*50c0*/  SHF.R.S32.HI R0, RZ, 0x1f, R3 ;  /* 0x0000001fff007819 */ /* 0x000fe20000011403 */
[----:B------:R-:W-:Y:S01]  /*50d0*/  USHF.R.S32.HI UR7, URZ, 0x1f, UR6 ;  /* 0x0000001f3f077899 */ /* 0x000fe20008011406 */
[----:B------:R-:W-:Y:S01]  /*50e0*/  ISETP.NE.AND P0, PT, R3, RZ, PT ;  /* 0x000000ff0300720c */ /* 0x000fe20003f05270 */
[----:B------:R-:W-:Y:S01]  /*50f0*/  UIMAD UR22, UR11, UR13, UR10 ;  /* 0x0000000d0b1672a4 */ /* 0x000fe2000f8e020a */
[----:B------:R-:W-:Y:S01]  /*5100*/  LEA.HI R2, R0, R3, RZ, 0x7 ;  /* 0x0000000300027211 */ /* 0x000fe200078f38ff */
[----:B------:R-:W-:Y:S01]  /*5110*/  UIMAD.WIDE.U32 UR4, UR11, UR12, UR6 ;  /* 0x0000000c0b0472a5 */ /* 0x000fe2000f8e0006 */
[----:B------:R-:W-:-:S02]  /*5120*/  ULDC UR10, c[0x0][0x870] ;  /* 0x00021c00000a7ab9 */ /* 0x000fc40000000800 */
[----:B------:R-:W-:Y:S01]  /*5130*/  LOP3.LUT R0, R2, 0x3fffff80, RZ, 0xc0, !PT ;  /* 0x3fffff8002007812 */ /* 0x000fe200078ec0ff */
[----:B------:R-:W-:Y:S01]  /*5140*/  UIMAD UR10, UR15, UR10, URZ ;  /* 0x0000000a0f0a72a4 */ /* 0x000fe2000f8e023f */
[----:B------:R-:W-:Y:S01]  /*5150*/  SHF.R.S32.HI R5, RZ, 0x7, R2 ;  /* 0x00000007ff057819 */ /* 0x000fe20000011402 */
[----:B----4-:R-:W-:Y:S02]  /*5160*/  UIMAD UR15, UR14, UR18, URZ ;  /* 0x000000120e0f72a4 */ /* 0x010fe4000f8e023f */
[----:B------:R-:W-:Y:S01]  /*5170*/  IMAD.IADD R0, R3, 0x1, -R0 ;  /* 0x0000000103007824 */ /* 0x000fe200078e0a00 */
[----:B------:R-:W-:Y:S02]  /*5180*/  UIMAD UR18, UR10, UR18, URZ ;  /* 0x000000120a1272a4 */ /* 0x000fe4000f8e023f */
[----:B--2---:R-:W-:Y:S01]  /*5190*/  ULEA UR10, UR21, UR20, 0x18 ;  /* 0x00000014150a7291 */ /* 0x004fe2000f8ec03f */
[----:B------:R-:W-:Y:S01]  /*51a0*/  IMAD R0, R5, 0x600, R0 ;  /* 0x0000060005007824 */ /* 0x000fe200078e0200 */
[----:B------:R-:W-:-:S02]  /*51b0*/  USHF.R.S32.HI UR21, URZ, 0x1f, UR18 ;  /* 0x0000001f3f157899 */ /* 0x000fc40008011412 */
[----:B------:R-:W-:Y:S01]  /*51c0*/  USHF.R.S32.HI UR20, URZ, 0x1f, UR15 ;  /* 0x0000001f3f147899 */ /* 0x000fe2000801140f */
[----:B------:R-:W-:Y:S01]  /*51d0*/  IMAD.SHL.U32 R0, R0, 0x4, RZ ;  /* 0x0000000400007824 */ /* 0x000fe200078e00ff */
[----:B------:R-:W-:Y:S02]  /*51e0*/  UIADD3 UR18, UP0, UP1, UR18, UR15, UR11 ;  /* 0x0000000f12127290 */ /* 0x000fe4000f91e00b */
[----:B------:R-:W-:Y:S02]  /*51f0*/  UIMAD.WIDE.U32 UR6, UR11, UR16, UR6 ;  /* 0x000000100b0672a5 */ /* 0x000fe4000f8e0006 */
[----:B------:R-:W-:Y:S01]  /*5200*/  UIMAD UR23, UR19, UR16, URZ ;  /* 0x00000010131772a4 */ /* 0x000fe2000f8e023f */
[----:B------:R-:W-:Y:S01]  /*5210*/  LEA R0, R0, UR10, 0x2 ;  /* 0x0000000a00007c11 */ /* 0x000fe2000f8e10ff */
[----:B------:R-:W-:Y:S02]  /*5220*/  UIADD3.X UR16, UR21, UR20, UR19, UP0, UP1 ;  /* 0x0000001415107290 */ /* 0x000fe400087e2413 */
[----:B------:R-:W-:Y:S01]  /*5230*/  USHF.L.U32 UR15, UR18, 0x2, URZ ;  /* 0x00000002120f7899 */ /* 0x000fe2000800063f */
[----:B------:R-:W-:Y:S01]  /*5240*/  ULDC.64 UR12, c[0x0][0x868] ;  /* 0x00021a00000c7ab9 */ /* 0x000fe20000000a00 */
[----:B------:R-:W-:Y:S01]  /*5250*/  USHF.L.U64.HI UR16, UR18, 0x2, UR16 ;  /* 0x0000000212107899 */ /* 0x000fe20008010210 */
[----:B------:R1:W-:Y:S01]  /*5260*/  STS.128 [R0], R24 ;  /* 0x0000001800007388 */ /* 0x0003e20000000c00 */
[----:B------:R-:W-:-:S02]  /*5270*/  UIADD3 UR18, UP0, UR15, UR12, URZ ;  /* 0x0000000c0f127290 */ /* 0x000fc4000ff1e03f */
[----:B------:R-:W-:Y:S01]  /*5280*/  USHF.R.S32.HI UR12, URZ, 0x1f, UR14 ;  /* 0x0000001f3f0c7899 */ /* 0x000fe2000801140e */
[----:B------:R1:W-:Y:S01]  /*5290*/  STS.128 [R0+0x800], R28 ;  /* 0x0008001c00007388 */ /* 0x0003e20000000c00 */
[----:B------:R-:W-:Y:S01]  /*52a0*/  UIMAD UR17, UR11, UR17, UR23 ;  /* 0x000000110b1172a4 */ /* 0x000fe2000f8e0217 */
[----:B------:R-:W-:Y:S02]  /*52b0*/  ULDC.64 UR20, c[0x0][0x820] ;  /* 0x0002080000147ab9 */ /* 0x000fe40000000a00 */
[----:B------:R1:W-:Y:S01]  /*52c0*/  STS.128 [R0+0x1000], R32 ;  /* 0x0010002000007388 */ /* 0x0003e20000000c00 */
[----:B------:R-:W-:Y:S01]  /*52d0*/  UIADD3.X UR19, UR16, UR13, URZ, UP0, !UPT ;  /* 0x0000000d10137290 */ /* 0x000fe200087fe43f */
[----:B------:R-:W-:Y:S01]  /*52e0*/  IMAD.U32 R2, RZ, RZ, UR18 ;  /* 0x00000012ff027e24 */ /* 0x000fe2000f8e00ff */
[----:B------:R-:W-:Y:S01]  /*52f0*/  UIMAD UR13, UR12, UR20, URZ ;  /* 0x000000140c0d72a4 */ /* 0x000fe2000f8e023f */
[----:B------:R1:W-:Y:S01]  /*5300*/  STS.128 [R0+0x1800], R36 ;  /* 0x0018002400007388 */ /* 0x0003e20000000c00 */
[----:B------:R-:W-:-:S02]  /*5310*/  UIADD3 UR5, UR5, UR22, URZ ;  /* 0x0000001605057290 */ /* 0x000fc4000fffe03f */
[----:B------:R-:W-:Y:S01]  /*5320*/  UIMAD UR12, UR12, UR24, URZ ;  /* 0x000000180c0c72a4 */ /* 0x000fe2000f8e023f */
[----:B------:R1:W-:Y:S01]  /*5330*/  STS.128 [R0+0x2000], R40 ;  /* 0x0020002800007388 */ /* 0x0003e20000000c00 */
[----:B------:R-:W-:Y:S01]  /*5340*/  UIADD3 UR7, UR7, UR17, URZ ;  /* 0x0000001107077290 */ /* 0x000fe2000fffe03f */
[----:B------:R-:W-:Y:S01]  /*5350*/  IMAD.U32 R3, RZ, RZ, UR19 ;  /* 0x00000013ff037e24 */ /* 0x000fe2000f8e00ff */
        /* <DEDUP_REMOVED lines=12> */
[----:B------:R-:W-:Y:S01]  /*5420*/  ULEA UR20, UP0, UR4, UR20, 0x2 ;  /* 0x0000001404147291 */ /* 0x000fe2000f80103f */
[----:B------:R1:W-:Y:S01]  /*5430*/  STS.128 [R0+0x4800], R60 ;  /* 0x0048003c00007388 */ /* 0x0003e20000000c00 */
[----:B------:R-:W-:Y:S02]  /*5440*/  UIADD3 UR5, UR7, UR12, URZ ;  /* 0x0000000c07057290 */ /* 0x000fe4000fffe03f */
[----:B------:R-:W-:Y:S01]  /*5450*/  ULEA UR22, UP1, UR6, UR22, 0x2 ;  /* 0x0000001606167291 */ /* 0x000fe2000f82103f */
[----:B------:R1:W-:Y:S01]  /*5460*/  STS.128 [R0+0x5000], R64 ;  /* 0x0050004000007388 */ /* 0x0003e20000000c00 */
[----:B------:R-:W-:-:S02]  /*5470*/  ULEA.HI.X UR21, UR4, UR21, UR11, 0x2, UP0 ;  /* 0x0000001504157291 */ /* 0x000fc400080f140b */
[----:B------:R-:W-:Y:S01]  /*5480*/  ULEA.HI.X UR5, UR6, UR23, UR5, 0x2, UP1 ;  /* 0x0000001706057291 */ /* 0x000fe200088f1405 */
[----:B------:R1:W-:Y:S01]  /*5490*/  STS.128 [R0+0x5800], R68 ;  /* 0x0058004400007388 */ /* 0x0003e20000000c00 */
[----:B------:R-:W-:Y:S01]  /*54a0*/  UIMAD UR14, UR9, UR14, UR8 ;  /* 0x0000000e090e72a4 */ /* 0x000fe2000f8e0208 */
[----:B------:R-:W-:Y:S11]  /*54b0*/  @P0 BRA `(.L_x_1415) ;  /* 0x0000000000140947 */ /* 0x000ff60003800000 */
.L_x_1416:
[----:B------:R-:W2:Y:S04]  /*54c0*/  LDG.E.STRONG.GPU R4, desc[UR46][R2.64] ;  /* 0x0000002e02047981 */ /* 0x000ea8000c1ef900 */
[----:B--2---:R-:W-:Y:S01]  /*54d0*/  CCTL.IVALL ;  /* 0x00000000ff00798f */ /* 0x004fe20002000000 */
[----:B------:R-:W-:Y:S05]  /*54e0*/  YIELD ;  /* 0x0000000000007946 */ /* 0x000fea0003800000 */
[----:B------:R-:W-:-:S13]  /*54f0*/  ISETP.NE.AND P0, PT, R4, UR14, PT ;  /* 0x0000000e04007c0c */ /* 0x000fda000bf05270 */
[----:B------:R-:W-:Y:S05]  /*5500*/  @P0 BRA `(.L_x_1416) ;  /* 0xfffffffc00ec0947 */ /* 0x000fea000383ffff */
.L_x_1415:
[----:B------:R-:W-:Y:S05]  /*5510*/  BSYNC B0 ;  /* 0x0000000000007941 */ /* 0x000fea0003800000 */
.L_x_1414:
[----:B------:R-:W-:-:S03]  /*5520*/  UMOV UR4, 0xffffffff ;  /* 0xffffffff00047882 */ /* 0x000fc60000000000 */
[----:B------:R-:W-:Y:S05]  /*5530*/  BRA.DIV UR4, `(.L_x_1417) ;  /* 0x0000004a04a07947 */ /* 0x000fea000b800000 */
[----:B------:R-:W-:Y:S01]  /*5540*/  NOP ;  /* 0x0000000000007918 */ /* 0x000fe20000000000 */
.L_x_1515:
        /* <DEDUP_REMOVED lines=14> */
[----:B------:R-:W-:-:S09]  /*5630*/  UMOV UR4, UR22 ;  /* 0x0000001600047c82 */ /* 0x000fd20008000000 */
.L_x_1420:
[----:B------:R-:W-:Y:S01]  /*5640*/  @P0 ELECT P2, URZ, PT ;  /* 0x00000000003f082f */ /* 0x000fe20003840000 */
[----:B------:R2:W-:-:S12]  /*5650*/  UBLKRED.G.S.ADD.F32.RN [UR4], [UR10], UR6, desc[UR8] ;  /* 0x000008040a0073bb */ /* 0x0005d800080a1406 */
[----:B------:R-:W-:Y:S02]  /*5660*/  @P2 PLOP3.LUT P0, PT, P2, PT, PT, 0x8, 0x0 ;  /* 0x000000000000281c */ /* 0x000fe4000170e170 */
[----:B------:R-:W-:-:S11]  /*5670*/  PLOP3.LUT P2, PT, PT, PT, PT, 0x8, 0x0 ;  /* 0x000000000000781c */ /* 0x000fd60003f4e170 */
[----:B--2---:R-:W-:Y:S05]  /*5680*/  @P0 BRA.U.ANY `(.L_x_1420) ;  /* 0xfffffffd00ec0947 */ /* 0x004fea000393ffff */
[----:B------:R0:W-:Y:S01]  /*5690*/  UTMACMDFLUSH ;  /* 0x00000000000079b7 */ /* 0x0001e20000000000 */
[----:B------:R-:W-:-:S04]  /*56a0*/  DEPBAR.LE SB0, 0x0 ;  /* 0x000080000000791a */ /* 0x000fc80000000000 */
.L_x_1419:
[----:B------:R-:W-:Y:S05]  /*56b0*/  BSYNC B0 ;  /* 0x0000000000007941 */ /* 0x000fea0003800000 */
.L_x_1418:
        /* <DEDUP_REMOVED lines=14> */
.L_x_1422:
[----:B------:R-:W-:Y:S05]  /*57a0*/  BSYNC B0 ;  /* 0x0000000000007941 */ /* 0x000fea0003800000 */
.L_x_1421:
        /* <DEDUP_REMOVED lines=20> */
.L_x_1425:
[----:B-12---:R-:W2:Y:S04]  /*58f0*/  LDG.E.STRONG.GPU R0, desc[UR46][R2.64] ;  /* 0x0000002e02007981 */ /* 0x006ea8000c1ef900 */
[----:B--2---:R-:W-:Y:S01]  /*5900*/  CCTL.IVALL ;  /* 0x00000000ff00798f */ /* 0x004fe20002000000 */
[----:B------:R-:W-:Y:S05]  /*5910*/  YIELD ;  /* 0x0000000000007946 */ /* 0x000fea0003800000 */
[----:B------:R-:W-:-:S13]  /*5920*/  ISETP.NE.AND P0, PT, R0, UR14, PT ;  /* 0x0000000e00007c0c */ /* 0x000fda000bf05270 */
[----:B------:R-:W-:Y:S05]  /*5930*/  @P0 BRA `(.L_x_1425) ;  /* 0xfffffffc00ec0947 */ /* 0x000fea000383ffff */
.L_x_1424:
[----:B------:R-:W-:Y:S05]  /*5940*/  BSYNC B0 ;  /* 0x0000000000007941 */ /* 0x000fea0003800000 */
.L_x_1423:
[----:B------:R-:W-:-:S03]  /*5950*/  UMOV UR4, 0xffffffff ;  /* 0xffffffff00047882 */ /* 0x000fc60000000000 */
[----:B------:R-:W-:Y:S05]  /*5960*/  BRA.DIV UR4, `(.L_x_1426) ;  /* 0x0000004604b07947 */ /* 0x000fea000b800000 */
[----:B------:R-:W-:Y:S01]  /*5970*/  NOP ;  /* 0x0000000000007918 */ /* 0x000fe20000000000 */
.L_x_1518:
        /* <DEDUP_REMOVED lines=16> */
.L_x_1429:
[----:B------:R-:W-:Y:S01]  /*5a80*/  @P0 ELECT P2, URZ, PT ;  /* 0x00000000003f082f */ /* 0x000fe20003840000 */
[----:B------:R3:W-:-:S12]  /*5a90*/  UBLKRED.G.S.ADD.F32.RN [UR4], [UR10], UR6, desc[UR8] ;  /* 0x000008040a0073bb */ /* 0x0007d800080a1406 */
[----:B------:R-:W-:Y:S02]  /*5aa0*/  @P2 PLOP3.LUT P0, PT, P2, PT, PT, 0x8, 0x0 ;  /* 0x000000000000281c */ /* 0x000fe4000170e170 */
[----:B------:R-:W-:-:S11]  /*5ab0*/  PLOP3.LUT P2, PT, PT, PT, PT, 0x8, 0x0 ;  /* 0x000000000000781c */ /* 0x000fd60003f4e170 */
[----:B---3--:R-:W-:Y:S05]  /*5ac0*/  @P0 BRA.U.ANY `(.L_x_1429) ;  /* 0xfffffffd00ec0947 */ /* 0x008fea000393ffff */
[----:B------:R0:W-:Y:S01]  /*5ad0*/  UTMACMDFLUSH ;  /* 0x00000000000079b7 */ /* 0x0001e20000000000 */
[----:B------:R-:W-:-:S04]  /*5ae0*/  DEPBAR.LE SB0, 0x0 ;  /* 0x000080000000791a */ /* 0x000fc80000000000 */
.L_x_1428:
[----:B------:R-:W-:Y:S05]  /*5af0*/  BSYNC B0 ;  /* 0x0000000000007941 */ /* 0x000fea0003800000 */
.L_x_1427:
        /* <DEDUP_REMOVED lines=14> */
.L_x_1390:
        /* <DEDUP_REMOVED lines=33> */
.L_x_1431:
[----:B------:R-:W-:-:S05]  /*5df0*/  UMOV UR11, UR5 ;  /* 0x00000005000b7c82 */ /* 0x000fca0008000000 */
.L_x_1432:
[----:B------:R-:W-:Y:S01]  /*5e00*/  ULEA UR6, UR23, UR6, 0x7 ;  /* 0x0000000617067291 */ /* 0x000fe2000f8e383f */
[----:B------:R-:W-:Y:S01]  /*5e10*/  ULDC UR7, c[0x0][0x290] ;  /* 0x0000a40000077ab9 */ /* 0x000fe20000000800 */
[----:B------:R-:W-:Y:S01]  /*5e20*/  ULDC UR8, c[0x0][0x74c] ;  /* 0x0001d30000087ab9 */ /* 0x000fe20000000800 */
[----:B------:R-:W-:Y:S01]  /*5e30*/  ULDC.64 UR12, c[0x0][0x2d8] ;  /* 0x0000b600000c7ab9 */ /* 0x000fe20000000a00 */
[----:B------:R-:W-:Y:S02]  /*5e40*/  UIADD3 UR7, -UR8, UR6, -UR7 ;  /* 0x0000000608077290 */ /* 0x000fe4000fffe907 */
[----:B------:R-:W-:Y:S02]  /*5e50*/  UIMAD UR6, UR4, UR12, URZ ;  /* 0x0000000c040672a4 */ /* 0x000fe4000f8e023f */
[----:B------:R-:W-:Y:S02]  /*5e60*/  USHF.R.S32.HI UR8, URZ, 0x1f, UR7 ;  /* 0x0000001f3f087899 */ /* 0x000fe40008011407 */
[----:B------:R-:W-:-:S02]  /*5e70*/  UIMAD UR6, UR17, UR13, UR6 ;  /* 0x0000000d110672a4 */ /* 0x000fc4000f8e0206 */
[----:B------:R-:W-:Y:S02]  /*5e80*/  ULEA.HI UR7, UR8, UR7, URZ, 0x6 ;  /* 0x0000000708077291 */ /* 0x000fe4000f8f303f */
[----:B------:R-:W-:Y:S02]  /*5e90*/  UIMAD.WIDE.U32 UR8, UR17, UR12, URZ ;  /* 0x0000000c110872a5 */ /* 0x000fe4000f8e003f */
[----:B------:R-:W-:Y:S02]  /*5ea0*/  USHF.R.S32.HI UR10, URZ, 0x6, UR7 ;  /* 0x000000063f0a7899 */ /* 0x000fe40008011407 */
[----:B------:R-:W-:Y:S02]  /*5eb0*/  UIADD3 UR9, UR9, UR6, URZ ;  /* 0x0000000609097290 */ /* 0x000fe4000fffe03f */
[----:B------:R-:W-:Y:S02]  /*5ec0*/  UISETP.LT.AND UP0, UPT, URZ, UR10, UPT ;  /* 0x0000000a3f00728c */ /* 0x000fe4000bf01270 */
[----:B------:R-:W-:-:S02]  /*5ed0*/  USHF.R.S32.HI UR7, URZ, 0x1f, UR16 ;  /* 0x0000001f3f077899 */ /* 0x000fc40008011410 */
[----:B------:R-:W-:Y:S01]  /*5ee0*/  USEL UR6, URZ, UR10, !UP0 ;  /* 0x0000000a3f067287 */ /* 0x000fe2000c000000 */
[----:B------:R-:W-:Y:S01]  /*5ef0*/  ULDC.64 UR12, c[0x0][0x2e0] ;  /* 0x0000b800000c7ab9 */ /* 0x000fe20000000a00 */
[----:B------:R-:W-:Y:S02]  /*5f00*/  ULDC UR15, c[0x0][0x288] ;  /* 0x0000a200000f7ab9 */ /* 0x000fe40000000800 */
[----:B------:R-:W-:Y:S02]  /*5f10*/  UISETP.GT.AND UP0, UPT, UR11, UR6, UPT ;  /* 0x000000060b00728c */ /* 0x000fe4000bf04270 */
[----:B------:R-:W-:Y:S02]  /*5f20*/  UIMAD UR7, UR7, UR12, URZ ;  /* 0x0000000c070772a4 */ /* 0x000fe4000f8e023f */
[----:B------:R-:W-:Y:S02]  /*5f30*/  UIMAD UR10, UR16, UR15, URZ ;  /* 0x0000000f100a72a4 */ /* 0x000fe4000f8e023f */
[----:B------:R-:W-:Y:S01]  /*5f40*/  PLOP3.LUT P1, PT, PT, PT, UP0, 0x80, 0x0 ;  /* 0x000000000000781c */ /* 0x000fe20003f2f008 */
[----:B------:R-:W-:-:S02]  /*5f50*/  UIMAD UR14, UR16, UR13, UR7 ;  /* 0x0000000d100e72a4 */ /* 0x000fc4000f8e0207 */
        /* <DEDUP_REMOVED lines=26> */
.L_x_1437:
[----:B------:R-:W2:Y:S04]  /*6100*/  LDG.E.STRONG.GPU R0, desc[UR46][R2.64] ;  /* 0x0000002e02007981 */ /* 0x000ea8000c1ef900 */
[----:B--2---:R-:W-:Y:S01]  /*6110*/  CCTL.IVALL ;  /* 0x00000000ff00798f */ /* 0x004fe20002000000 */
[----:B------:R-:W-:Y:S05]  /*6120*/  YIELD ;  /* 0x0000000000007946 */ /* 0x000fea0003800000 */
[----:B------:R-:W-:-:S13]  /*6130*/  ISETP.NE.AND P1, PT, R0, UR23, PT ;  /* 0x0000001700007c0c */ /* 0x000fda000bf25270 */
[----:B------:R-:W-:Y:S05]  /*6140*/  @P1 BRA `(.L_x_1437) ;  /* 0xfffffffc00ec1947 */ /* 0x000fea000383ffff */
.L_x_1436:
[----:B------:R-:W-:Y:S05]  /*6150*/  BSYNC B0 ;  /* 0x0000000000007941 */ /* 0x000fea0003800000 */
.L_x_1435:
[----:B------:R-:W-:-:S03]  /*6160*/  UMOV UR4, 0xffffffff ;  /* 0xffffffff00047882 */ /* 0x000fc60000000000 */
[----:B------:R-:W-:Y:S05]  /*6170*/  BRA.DIV UR4, `(.L_x_1438) ;  /* 0x0000003e04c87947 */ /* 0x000fea000b800000 */
[----:B------:R-:W-:Y:S01]  /*6180*/  NOP ;  /* 0x0000000000007918 */ /* 0x000fe20000000000 */
.L_x_1521:
        /* <DEDUP_REMOVED lines=22> */
.L_x_1440:
[----:B------:R-:W-:Y:S05]  /*62f0*/  BSYNC B0 ;  /* 0x0000000000007941 */ /* 0x000fea0003800000 */
.L_x_1439:
        /* <DEDUP_REMOVED lines=20> */
.L_x_1442:
[----:B------:R-:W-:Y:S05]  /*6440*/  BSYNC B0 ;  /* 0x0000000000007941 */ /* 0x000fea0003800000 */
.L_x_1441:
[----:B------:R-:W-:Y:S06]  /*6450*/  BAR.ARV 0xa, 0xa0 ;  /* 0x0282800000007b1d */ /* 0x000fec0000002000 */
[----:B------:R-:W-:Y:S04]  /*6460*/  BSSY B0, `(.L_x_1443) ;  /* 0x0000003000007945 */ /* 0x000fe80003800000 */
[----:B------:R-:W-:Y:S05]  /*6470*/  @!P0 BRA `(.L_x_1444) ;  /* 0x0000000000048947 */ /* 0x000fea0003800000 */
[----:B------:R-:W-:-:S04]  /*6480*/  DEPBAR.LE SB0, 0x0 ;  /* 0x000080000000791a */ /* 0x000fc80000000000 */
.L_x_1444:
[----:B------:R-:W-:Y:S05]  /*6490*/  BSYNC B0 ;  /* 0x0000000000007941 */ /* 0x000fea0003800000 */
.L_x_1443:
        /* <DEDUP_REMOVED lines=19> */
.L_x_1446:
[----:B------:R-:W-:Y:S05]  /*65d0*/  BSYNC B0 ;  /* 0x0000000000007941 */ /* 0x000fea0003800000 */
.L_x_1445:
[----:B------:R-:W-:Y:S01]  /*65e0*/  UIADD3 UR18, UR6, 0x1, URZ ;  /* 0x0000000106127890 */ /* 0x000fe2000fffe03f */
[----:B------:R-:W-:Y:S11]  /*65f0*/  BRA `(.L_x_1447) ;  /* 0x0000000000047947 */ /* 0x000ff60003800000 */
.L_x_1434:
[----:B------:R-:W-:-:S05]  /*6600*/  UMOV UR18, UR6 ;  /* 0x0000000600127c82 */ /* 0x000fca0008000000 */
.L_x_1447:
        /* <DEDUP_REMOVED lines=12> */
.L_x_1472:
        /* <DEDUP_REMOVED lines=11> */
.L_x_1450:
[----:B------:R-:W2:Y:S04]  /*6780*/  LDG.E.STRONG.GPU R0, desc[UR46][R2.64] ;  /* 0x0000002e02007981 */ /* 0x000ea8000c1ef900 */
[----:B--2---:R-:W-:Y:S01]  /*6790*/  CCTL.IVALL ;  /* 0x00000000ff00798f */ /* 0x004fe20002000000 */
[----:B------:R-:W-:Y:S05]  /*67a0*/  YIELD ;  /* 0x0000000000007946 */ /* 0x000fea0003800000 */
[----:B------:R-:W-:-:S13]  /*67b0*/  ISETP.NE.AND P1, PT, R0, UR23, PT ;  /* 0x0000001700007c0c */ /* 0x000fda000bf25270 */
[----:B------:R-:W-:Y:S05]  /*67c0*/  @P1 BRA `(.L_x_1450) ;  /* 0xfffffffc00ec1947 */ /* 0x000fea000383ffff */
.L_x_1449:
[----:B------:R-:W-:Y:S05]  /*67d0*/  BSYNC B0 ;  /* 0x0000000000007941 */ /* 0x000fea0003800000 */
.L_x_1448:
[----:B------:R-:W-:-:S03]  /*67e0*/  UMOV UR16, 0xffffffff ;  /* 0xffffffff00107882 */ /* 0x000fc60000000000 */
[----:B------:R-:W-:Y:S05]  /*67f0*/  BRA.DIV UR16, `(.L_x_1451) ;  /* 0x0000003a10447947 */ /* 0x000fea000b800000 */
[----:B------:R-:W-:Y:S01]  /*6800*/  NOP ;  /* 0x0000000000007918 */ /* 0x000fe20000000000 */
.L_x_1524:
        /* <DEDUP_REMOVED lines=19> */
.L_x_1453:
[----:B------:R-:W-:Y:S05]  /*6940*/  BSYNC B0 ;  /* 0x0000000000007941 */ /* 0x000fea0003800000 */
.L_x_1452:
        /* <DEDUP_REMOVED lines=15> */
.L_x_1455:
[----:B------:R-:W-:Y:S05]  /*6a40*/  BSYNC B0 ;  /* 0x0000000000007941 */ /* 0x000fea0003800000 */
.L_x_1454:
[----:B------:R-:W-:Y:S06]  /*6a50*/  BAR.ARV 0xa, 0xa0 ;  /* 0x0282800000007b1d */ /* 0x000fec0000002000 */
[----:B------:R-:W-:Y:S04]  /*6a60*/  BSSY B0, `(.L_x_1456) ;  /* 0x0000003000007945 */ /* 0x000fe80003800000 */
[----:B------:R-:W-:Y:S05]  /*6a70*/  @!P0 BRA `(.L_x_1457) ;  /* 0x0000000000048947 */ /* 0x000fea0003800000 */
[----:B------:R-:W-:-:S04]  /*6a80*/  DEPBAR.LE SB0, 0x0 ;  /* 0x000080000000791a */ /* 0x000fc80000000000 */
.L_x_1457:
[----:B------:R-:W-:Y:S05]  /*6a90*/  BSYNC B0 ;  /* 0x0000000000007941 */ /* 0x000fea0003800000 */
.L_x_1456:
        /* <DEDUP_REMOVED lines=19> */
.L_x_1459:
[----:B------:R-:W-:Y:S05]  /*6bd0*/  BSYNC B0 ;  /* 0x0000000000007941 */ /* 0x000fea0003800000 */
.L_x_1458:
        /* <DEDUP_REMOVED lines=9> */
.L_x_1462:
[----:B------:R-:W2:Y:S04]  /*6c70*/  LDG.E.STRONG.GPU R0, desc[UR46][R2.64] ;  /* 0x0000002e02007981 */ /* 0x000ea8000c1ef900 */
[----:B--2---:R-:W-:Y:S01]  /*6c80*/  CCTL.IVALL ;  /* 0x00000000ff00798f */ /* 0x004fe20002000000 */
[----:B------:R-:W-:Y:S05]  /*6c90*/  YIELD ;  /* 0x0000000000007946 */ /* 0x000fea0003800000 */
[----:B------:R-:W-:-:S13]  /*6ca0*/  ISETP.NE.AND P1, PT, R0, UR23, PT ;  /* 0x0000001700007c0c */ /* 0x000fda000bf25270 */
[----:B------:R-:W-:Y:S05]  /*6cb0*/  @P1 BRA `(.L_x_1462) ;  /* 0xfffffffc00ec1947 */ /* 0x000fea000383ffff */
.L_x_1461:
[----:B------:R-:W-:Y:S05]  /*6cc0*/  BSYNC B0 ;  /* 0x0000000000007941 */ /* 0x000fea0003800000 */
.L_x_1460:
[----:B------:R-:W-:-:S03]  /*6cd0*/  UMOV UR12, 0xffffffff ;  /* 0xffffffff000c7882 */ /* 0x000fc60000000000 */
[----:B------:R-:W-:Y:S05]  /*6ce0*/  BRA.DIV UR12, `(.L_x_1463) ;  /* 0x000000360c247947 */ /* 0x000fea000b800000 */
[----:B------:R-:W-:Y:S01]  /*6cf0*/  NOP ;  /* 0x0000000000007918 */ /* 0x000fe20000000000 */
.L_x_1527:
        /* <DEDUP_REMOVED lines=15> */
.L_x_1465:
[----:B------:R-:W-:Y:S05]  /*6df0*/  BSYNC B0 ;  /* 0x0000000000007941 */ /* 0x000fea0003800000 */
.L_x_1464:
        /* <DEDUP_REMOVED lines=15> */
.L_x_1467:
[----:B------:R-:W-:Y:S05]  /*6ef0*/  BSYNC B0 ;  /* 0x0000000000007941 */ /* 0x000fea0003800000 */
.L_x_1466:
[----:B------:R-:W-:Y:S06]  /*6f00*/  BAR.ARV 0xa, 0xa0 ;  /* 0x0282800000007b1d */ /* 0x000fec0000002000 */
[----:B------:R-:W-:Y:S04]  /*6f10*/  BSSY B0, `(.L_x_1468) ;  /* 0x0000003000007945 */ /* 0x000fe80003800000 */
[----:B------:R-:W-:Y:S05]  /*6f20*/  @!P0 BRA `(.L_x_1469) ;  /* 0x0000000000048947 */ /* 0x000fea0003800000 */
[----:B------:R-:W-:-:S04]  /*6f30*/  DEPBAR.LE SB0, 0x0 ;  /* 0x000080000000791a */ /* 0x000fc80000000000 */
.L_x_1469:
[----:B------:R-:W-:Y:S05]  /*6f40*/  BSYNC B0 ;  /* 0x0000000000007941 */ /* 0x000fea0003800000 */
.L_x_1468:
        /* <DEDUP_REMOVED lines=19> */
.L_x_1471:
[----:B------:R-:W-:Y:S05]  /*7080*/  BSYNC B0 ;  /* 0x0000000000007941 */ /* 0x000fea0003800000 */
.L_x_1470:
[----:B------:R-:W-:Y:S02]  /*7090*/  UIADD3 UR6, UR6, 0x2, URZ ;  /* 0x0000000206067890 */ /* 0x000fe4000fffe03f */
[----:B------:R-:W-:Y:S02]  /*70a0*/  UIADD3 UR4, UR4, 0x3000, URZ ;  /* 0x0000300004047890 */ /* 0x000fe4000fffe03f */
[----:B------:R-:W-:-:S06]  /*70b0*/  UISETP.GE.AND UP0, UPT, UR6, UR11, UPT ;  /* 0x0000000b0600728c */ /* 0x000fcc000bf06270 */
[----:B------:R-:W-:-:S13]  /*70c0*/  PLOP3.LUT P1, PT, PT, PT, UP0, 0x80, 0x0 ;  /* 0x000000000000781c */ /* 0x000fda0003f2f008 */
[----:B------:R-:W-:Y:S05]  /*70d0*/  @!P1 BRA `(.L_x_1472) ;  /* 0xfffffff4007c9947 */ /* 0x000fea000383ffff */
.L_x_1433:
        /* <DEDUP_REMOVED lines=41> */
.L_x_1475:
[----:B------:R-:W-:Y:S05]  /*7370*/  BSYNC B0 ;  /* 0x0000000000007941 */ /* 0x000fea0003800000 */
.L_x_1474:
[----:B------:R-:W-:Y:S05]  /*7380*/  BRA `(.L_x_1476) ;  /* 0x0000000000047947 */ /* 0x000fea0003800000 */
.L_x_1473:
[----:B------:R-:W-:-:S05]  /*7390*/  UMOV UR4, UR6 ;  /* 0x0000000600047c82 */ /* 0x000fca0008000000 */
.L_x_1476:
        /* <DEDUP_REMOVED lines=11> */
.L_x_1481:
        /* <DEDUP_REMOVED lines=24> */
.L_x_1478:
[----:B------:R-:W-:Y:S05]  /*75d0*/  BSYNC B0 ;  /* 0x0000000000007941 */ /* 0x000fea0003800000 */
.L_x_1477:
        /* <DEDUP_REMOVED lines=24> */
.L_x_1480:
[----:B------:R-:W-:Y:S05]  /*7760*/  BSYNC B0 ;  /* 0x0000000000007941 */ /* 0x000fea0003800000 */
.L_x_1479:
[----:B------:R-:W-:Y:S02]  /*7770*/  UIADD3 UR11, UR11, 0x2, URZ ;  /* 0x000000020b0b7890 */ /* 0x000fe4000fffe03f */
[----:B------:R-:W-:Y:S02]  /*7780*/  ULEA UR8, UR18, UR8, 0x1 ;  /* 0x0000000812087291 */ /* 0x000fe4000f8e083f */
[----:B------:R-:W-:Y:S02]  /*7790*/  ULEA UR9, UR18, UR9, 0x1 ;  /* 0x0000000912097291 */ /* 0x000fe4000f8e083f */
[----:B------:R-:W-:-:S13]  /*77a0*/  ISETP.NE.AND P0, PT, RZ, UR11, PT ;  /* 0x0000000bff007c0c */ /* 0x000fda000bf05270 */
[----:B------:R-:W-:Y:S05]  /*77b0*/  @!P0 BRA `(.L_x_1392) ;  /* 0x0000002400948947 */ /* 0x000fea0003800000 */
[----:B------:R-:W-:Y:S05]  /*77c0*/  BRA `(.L_x_1481) ;  /* 0xfffffffc00207947 */ /* 0x000fea000383ffff */
.L_x_1430:
        /* <DEDUP_REMOVED lines=33> */
.L_x_1483:
        /* <DEDUP_REMOVED lines=43> */
.L_x_1528:
        /* <DEDUP_REMOVED lines=15> */
.L_x_1486:
        /* <DEDUP_REMOVED lines=60> */
[----:B------:R-:W-:-:S02]  /*8140*/  UIADD3 UR56, UR8, 0x3000, URZ ;  /* 0x0000300008387890 */ /* 0x000fc4000fffe03f */
[----:B------:R-:W-:Y:S01]  /*8150*/  VIADD R6, R0, 0xffffffff ;  /* 0xffffffff00067836 */ /* 0x000fe20000000000 */
[----:B------:R-:W-:Y:S01]  /*8160*/  UMOV UR58, 0x30 ;  /* 0x00000030003a7882 */ /* 0x000fe20000000000 */
[----:B------:R-:W-:Y:S01]  /*8170*/  UMOV UR59, UR11 ;  /* 0x0000000b003b7c82 */ /* 0x000fe20008000000 */
[----:B------:R-:W-:Y:S01]  /*8180*/  UMOV UR60, UR12 ;  /* 0x0000000c003c7c82 */ /* 0x000fe20008000000 */
[----:B------:R-:W-:Y:S01]  /*8190*/  UMOV UR61, UR21 ;  /* 0x00000015003d7c82 */ /* 0x000fe20008000000 */
[----:B------:R1:W-:Y:S01]  /*81a0*/  STL [R1], R6 ;  /* 0x0000000601007387 */ /* 0x0003e20000100800 */
[----:B------:R-:W-:Y:S01]  /*81b0*/  ISETP.GE.AND P1, PT, R4, R6, PT ;  /* 0x000000060400720c */ /* 0x000fe20003f26270 */
[----:B------:R-:W-:Y:S01]  /*81c0*/  UMOV UR57, UR9 ;  /* 0x0000000900397c82 */ /* 0x000fe20008000000 */
        /* <DEDUP_REMOVED lines=28> */
[----:B--2---:R-:W-:Y:S01]  /*8390*/  UMOV UR10, 0x40 ;  /* 0x00000040000a7882 */ /* 0x004fe20000000000 */
[----:B------:R1:W-:Y:S01]  /*83a0*/  UTMALDG.4D [UR56], [UR54], desc[UR16] ;  /* 0x00001038360075b4 */ /* 0x0003e20008019000 */
[----:B------:R1:W-:Y:S01]  /*83b0*/  UTMALDG.4D [UR48], [UR54], desc[UR16] ;  /* 0x00001030360075b4 */ /* 0x0003e20008019000 */
[----:B---3--:R-:W-:Y:S01]  /*83c0*/  UIADD3 UR24, UR8, 0x6000, URZ ;  /* 0x0000600008187890 */ /* 0x008fe2000fffe03f */
[----:B------:R-:W-:Y:S01]  /*83d0*/  UMOV UR26, UR18 ;  /* 0x00000012001a7c82 */ /* 0x000fe20008000000 */
[----:B------:R1:W-:Y:S01]  /*83e0*/  UTMALDG.4D [UR40], [UR54], desc[UR16] ;  /* 0x00001028360075b4 */ /* 0x0003e20008019000 */
[----:B----4-:R-:W-:-:S02]  /*83f0*/  UIADD3 UR32, UR8, 0x8000, URZ ;  /* 0x0000800008207890 */ /* 0x010fc4000fffe03f */
        /* <DEDUP_REMOVED lines=23> */
.L_x_1497:
[----:B--234-:R-:W-:-:S04]  /*8570*/  SHF.L.U32 R21, R11, 0x1f, RZ ;  /* 0x0000001f0b157819 */ /* 0x01cfc800000006ff */
[----:B------:R-:W1:Y:S02]  /*8580*/  SYNCS.PHASECHK.TRANS64.TRYWAIT P1, [R16+URZ+0x26840], R21 ;  /* 0x02684015100075a7 */ /* 0x000e64000802017f */
[----:B-1----:R-:W-:Y:S05]  /*8590*/  @!P1 BRA `(.L_x_1489) ;  /* 0x0000001c00289947 */ /* 0x002fea0003800000 */
.L_x_1529:
[----:B------:R-:W-:Y:S05]  /*85a0*/  @P0 BRA `(.L_x_1490) ;  /* 0x0000000000140947 */ /* 0x000fea0003800000 */
[----:B------:R-:W-:Y:S01]  /*85b0*/  ISETP.NE.AND P1, PT, R6, RZ, PT ;  /* 0x000000ff0600720c */ /* 0x000fe20003f25270 */
[----:B------:R-:W-:-:S04]  /*85c0*/  IMAD.MOV.U32 R3, RZ, RZ, 0x3100 ;  /* 0x00003100ff037424 */ /* 0x000fc800078e00ff */
[----:B------:R3:W-:Y:S08]  /*85d0*/  SYNCS.ARRIVE.TRANS64 RZ, [R16+URZ+0x26830], R3 ;  /* 0x0268300310ff79a7 */ /* 0x0007f0000800003f */
[----:B------:R-:W-:Y:S05]  /*85e0*/  @!P1 BRA `(.L_x_1490) ;  /* 0x0000000000049947 */ /* 0x000fea0003800000 */
[----:B------:R-:W-:Y:S01]  /*85f0*/  BPT.TRAP 0x1 ;  /* 0x000000040000795c */ /* 0x000fe20000300000 */
.L_x_1490:
        /* <DEDUP_REMOVED lines=43> */
.L_x_1530:
[----:B------:R-:W-:Y:S05]  /*88b0*/  @P0 BRA `(.L_x_1492) ;  /* 0x0000000000140947 */ /* 0x000fea0003800000 */
[----:B------:R-:W-:Y:S01]  /*88c0*/  ISETP.NE.AND P1, PT, R6, RZ, PT ;  /* 0x000000ff0600720c */ /* 0x000fe20003f25270 */
[----:B------:R-:W-:-:S04]  /*88d0*/  IMAD.MOV.U32 R2, RZ, RZ, 0x3100 ;  /* 0x00003100ff027424 */ /* 0x000fc800078e00ff */
[----:B------:R3:W-:Y:S08]  /*88e0*/  SYNCS.ARRIVE.TRANS64 RZ, [R16+URZ+0x26818], R2 ;  /* 0x0268180210ff79a7 */ /* 0x0007f0000800003f */
[----:B------:R-:W-:Y:S05]  /*88f0*/  @!P1 BRA `(.L_x_1492) ;  /* 0x0000000000049947 */ /* 0x000fea0003800000 */
[----:B------:R-:W-:Y:S01]  /*8900*/  BPT.TRAP 0x1 ;  /* 0x000000040000795c */ /* 0x000fe20000300000 */
.L_x_1492:
        /* <DEDUP_REMOVED lines=43> */
.L_x_1531:
[----:B------:R-:W-:Y:S05]  /*8bc0*/  @P0 BRA `(.L_x_1494) ;  /* 0x0000000000140947 */ /* 0x000fea0003800000 */
[----:B------:R-:W-:Y:S01]  /*8bd0*/  ISETP.NE.AND P1, PT, R6, RZ, PT ;  /* 0x000000ff0600720c */ /* 0x000fe20003f25270 */
[----:B-123--:R-:W-:-:S04]  /*8be0*/  IMAD.MOV.U32 R21, RZ, RZ, 0x3100 ;  /* 0x00003100ff157424 */ /* 0x00efc800078e00ff */
[----:B------:R4:W-:Y:S08]  /*8bf0*/  SYNCS.ARRIVE.TRANS64 RZ, [R16+URZ+0x26838], R21 ;  /* 0x0268381510ff79a7 */ /* 0x0009f0000800003f */
[----:B------:R-:W-:Y:S05]  /*8c00*/  @!P1 BRA `(.L_x_1494) ;  /* 0x0000000000049947 */ /* 0x000fea0003800000 */
[----:B------:R-:W-:Y:S01]  /*8c10*/  BPT.TRAP 0x1 ;  /* 0x000000040000795c */ /* 0x000fe20000300000 */
.L_x_1494:
        /* <DEDUP_REMOVED lines=38> */
.L_x_1533:
[----:B------:R-:W-:Y:S05]  /*8e80*/  @P0 BRA `(.L_x_1496) ;  /* 0x0000000000140947 */ /* 0x000fea0003800000 */
[----:B------:R-:W-:Y:S01]  /*8e90*/  ISETP.NE.AND P1, PT, R6, RZ, PT ;  /* 0x000000ff0600720c */ /* 0x000fe20003f25270 */
[----:B------:R-:W-:-:S04]  /*8ea0*/  IMAD.MOV.U32 R5, RZ, RZ, 0x3100 ;  /* 0x00003100ff057424 */ /* 0x000fc800078e00ff */
[----:B------:R1:W-:Y:S08]  /*8eb0*/  SYNCS.ARRIVE.TRANS64 RZ, [R16+URZ+0x26810], R5 ;  /* 0x0268100510ff79a7 */ /* 0x0003f0000800003f */
[----:B------:R-:W-:Y:S05]  /*8ec0*/  @!P1 BRA `(.L_x_1496) ;  /* 0x0000000000049947 */ /* 0x000fea0003800000 */
[----:B------:R-:W-:Y:S01]  /*8ed0*/  BPT.TRAP 0x1 ;  /* 0x000000040000795c */ /* 0x000fe20000300000 */
.L_x_1496:
        /* <DEDUP_REMOVED lines=44> */
.L_x_1488:
[----:B------:R-:W3:Y:S02]  /*91a0*/  LDL.LU R4, [R1+0x4] ;  /* 0x0000040001047983 */ /* 0x000ee40000300800 */
[----:B---3--:R-:W-:Y:S02]  /*91b0*/  ISETP.NE.AND P1, PT, R4, RZ, PT ;  /* 0x000000ff0400720c */ /* 0x008fe40003f25270 */
[----:B------:R1:W5:Y:S11]  /*91c0*/  LDL R4, [R1] ;  /* 0x0000000001047983 */ /* 0x0003760000100800 */
[----:B-1----:R-:W-:Y:S05]  /*91d0*/  @!P1 BRA `(.L_x_1487) ;  /* 0x0000000400809947 */ /* 0x002fea0003800000 */
[----:B------:R-:W-:-:S04]  /*91e0*/  SHF.L.U32 R13, R11, 0x1f, RZ ;  /* 0x0000001f0b0d7819 */ /* 0x000fc800000006ff */
[----:B------:R-:W1:Y:S02]  /*91f0*/  SYNCS.PHASECHK.TRANS64.TRYWAIT P1, [R16+URZ+0x26840], R13 ;  /* 0x0268400d100075a7 */ /* 0x000e64000802017f */
[----:B-1----:R-:W-:Y:S05]  /*9200*/  @!P1 BRA `(.L_x_1498) ;  /* 0x0000001000609947 */ /* 0x002fea0003800000 */
.L_x_1534:
[----:B------:R-:W-:Y:S05]  /*9210*/  @P0 BRA `(.L_x_1499) ;  /* 0x0000000000140947 */ /* 0x000fea0003800000 */
[----:B------:R-:W-:Y:S01]  /*9220*/  ISETP.NE.AND P1, PT, R6, RZ, PT ;  /* 0x000000ff0600720c */ /* 0x000fe20003f25270 */
[----:B--2---:R-:W-:-:S04]  /*9230*/  IMAD.MOV.U32 R5, RZ, RZ, 0x3100 ;  /* 0x00003100ff057424 */ /* 0x004fc800078e00ff */
[----:B------:R3:W-:Y:S08]  /*9240*/  SYNCS.ARRIVE.TRANS64 RZ, [R16+URZ+0x26830], R5 ;  /* 0x0268300510ff79a7 */ /* 0x0007f0000800003f */
[----:B------:R-:W-:Y:S05]  /*9250*/  @!P1 BRA `(.L_x_1499) ;  /* 0x0000000000049947 */ /* 0x000fea0003800000 */
[----:B------:R-:W-:Y:S01]  /*9260*/  BPT.TRAP 0x1 ;  /* 0x000000040000795c */ /* 0x000fe20000300000 */
.L_x_1499:
        /* <DEDUP_REMOVED lines=40> */
.L_x_1535:
[----:B------:R-:W-:Y:S05]  /*94f0*/  @P0 BRA `(.L_x_1501) ;  /* 0x0000000000140947 */ /* 0x000fea0003800000 */
[----:B------:R-:W-:Y:S01]  /*9500*/  ISETP.NE.AND P0, PT, R6, RZ, PT ;  /* 0x000000ff0600720c */ /* 0x000fe20003f05270 */
[----:B------:R-:W-:-:S04]  /*9510*/  IMAD.MOV.U32 R5, RZ, RZ, 0x3100 ;  /* 0x00003100ff057424 */ /* 0x000fc800078e00ff */
[----:B------:R3:W-:Y:S08]  /*9520*/  SYNCS.ARRIVE.TRANS64 RZ, [R16+URZ+0x26818], R5 ;  /* 0x0268180510ff79a7 */ /* 0x0007f0000800003f */
[----:B------:R-:W-:Y:S05]  /*9530*/  @!P0 BRA `(.L_x_1501) ;  /* 0x0000000000048947 */ /* 0x000fea0003800000 */
[----:B------:R-:W-:Y:S01]  /*9540*/  BPT.TRAP 0x1 ;  /* 0x000000040000795c */ /* 0x000fe20000300000 */
.L_x_1501:
        /* <DEDUP_REMOVED lines=41> */
.L_x_1487:
[----:B------:R-:W3:Y:S01]  /*97e0*/  S2R R0, SR_TID.X ;  /* 0x0000000000007919 */ /* 0x000ee20000002100 */
[----:B------:R-:W-:Y:S01]  /*97f0*/  IMAD R3, R19, 0x8, R16 ;  /* 0x0000000813037824 */ /* 0x000fe200078e0210 */
[----:B---3--:R-:W-:Y:S02]  /*9800*/  LOP3.LUT R2, R0, 0x7f, RZ, 0xc0, !PT ;  /* 0x0000007f00027812 */ /* 0x008fe400078ec0ff */
[----:B------:R-:W-:Y:S02]  /*9810*/  SHF.L.U32 R0, R11, 0x1f, RZ ;  /* 0x0000001f0b007819 */ /* 0x000fe400000006ff */
[----:B------:R-:W-:Y:S02]  /*9820*/  ISETP.NE.AND P1, PT, R2, RZ, PT ;  /* 0x000000ff0200720c */ /* 0x000fe40003f25270 */
[----:B------:R-:W3:Y:S02]  /*9830*/  SYNCS.PHASECHK.TRANS64.TRYWAIT P0, [R3+URZ+0x26840], R0 ;  /* 0x02684000030075a7 */ /* 0x000ee4000800017f */
[----:B---3--:R-:W-:Y:S09]  /*9840*/  @!P0 BRA `(.L_x_1502) ;  /* 0x0000000800f88947 */ /* 0x008ff20003800000 */
.L_x_1536:
[----:B------:R-:W-:Y:S05]  /*9850*/  @P1 BRA `(.L_x_1503) ;  /* 0x0000000000181947 */ /* 0x000fea0003800000 */
[----:B------:R-:W1:Y:S01]  /*9860*/  S2R R2, SR_TID.X ;  /* 0x0000000000027919 */ /* 0x000e620000002100 */
[----:B---3--:R-:W-:-:S04]  /*9870*/  IMAD.MOV.U32 R0, RZ, RZ, 0x3100 ;  /* 0x00003100ff007424 */ /* 0x008fc800078e00ff */
[----:B------:R3:W-:Y:S01]  /*9880*/  SYNCS.ARRIVE.TRANS64 RZ, [R3+URZ+0x26830], R0 ;  /* 0x0268300003ff79a7 */ /* 0x0007e2000800003f */
[----:B-1----:R-:W-:-:S13]  /*9890*/  LOP3.LUT P0, RZ, R2, 0x1f, RZ, 0xc0, !PT ;  /* 0x0000001f02ff7812 */ /* 0x002fda000780c0ff */
[----:B---3--:R-:W-:Y:S05]  /*98a0*/  @!P0 BRA `(.L_x_1503) ;  /* 0x0000000000048947 */ /* 0x008fea0003800000 */
[----:B------:R-:W-:Y:S01]  /*98b0*/  BPT.TRAP 0x1 ;  /* 0x000000040000795c */ /* 0x000fe20000300000 */
.L_x_1503:
        /* <DEDUP_REMOVED lines=47> */
.L_x_1484:
[----:B------:R-:W-:Y:S05]  /*9bb0*/  BSYNC B0 ;  /* 0x0000000000007941 */ /* 0x000fea0003800000 */
.L_x_1482:
[----:B------:R-:W-:-:S03]  /*9bc0*/  UMOV UR7, 0xffffffff ;  /* 0xffffffff00077882 */ /* 0x000fc60000000000 */
[----:B------:R-:W-:Y:S05]  /*9bd0*/  BRA.DIV UR7, `(.L_x_1504) ;  /* 0x0000000a07287947 */ /* 0x000fea000b800000 */
[----:B------:R-:W-:-:S13]  /*9be0*/  ELECT P6, URZ, PT ;  /* 0x00000000003f782f */ /* 0x000fda00038c0000 */
.L_x_1539:
[----:B------:R-:W-:Y:S05]  /*9bf0*/  @!P6 BRA `(.L_x_1392) ;  /* 0x000000000084e947 */ /* 0x000fea0003800000 */
[----:B------:R-:W-:-:S06]  /*9c00*/  ULOP3.LUT UR7, UR38, 0x2, URZ, 0xfc, !UPT ;  /* 0x0000000226077892 */ /* 0x000fcc000f8efc3f */
[----:B------:R-:W-:-:S05]  /*9c10*/  IMAD.U32 R2, RZ, RZ, UR7 ;  /* 0x00000007ff027e24 */ /* 0x000fca000f8e00ff */
[----:B------:R-:W-:-:S13]  /*9c20*/  ISETP.NE.AND P2, PT, R2, 0x3, PT ;  /* 0x000000030200780c */ /* 0x000fda0003f45270 */
[----:B------:R-:W-:Y:S05]  /*9c30*/  @!P2 BRA `(.L_x_1505) ;  /* 0x000000000004a947 */ /* 0x000fea0003800000 */
[----:B------:R-:W-:Y:S01]  /*9c40*/  BPT.TRAP 0x1 ;  /* 0x000000040000795c */ /* 0x000fe20000300000 */
.L_x_1505:
        /* <DEDUP_REMOVED lines=15> */
.L_x_1540:
[----:B------:R-:W2:Y:S02]  /*9d40*/  SYNCS.PHASECHK.TRANS64.TRYWAIT P0, [R3+URZ], R2 ;  /* 0x00000002030075a7 */ /* 0x000ea4000800017f */
[----:B--2---:R-:W-:Y:S05]  /*9d50*/  @!P0 BRA `(.L_x_1507) ;  /* 0x0000000400fc8947 */ /* 0x004fea0003800000 */
.L_x_1541:
[----:B------:R-:W-:Y:S05]  /*9d60*/  @!P2 BRA `(.L_x_1508) ;  /* 0x000000000004a947 */ /* 0x000fea0003800000 */
[----:B------:R-:W-:Y:S01]  /*9d70*/  BPT.TRAP 0x1 ;  /* 0x000000040000795c */ /* 0x000fe20000300000 */
.L_x_1508:
[----:B--2---:R-:W-:-:S04]  /*9d80*/  VIADD R3, R7, 0x26840 ;  /* 0x0002684007037836 */ /* 0x004fc80000000000 */
[----:B------:R-:W-:-:S04]  /*9d90*/  IMAD R0, R0, 0x8, R3 ;  /* 0x0000000800007824 */ /* 0x000fc800078e0203 */
[----:B------:R-:W2:Y:S02]  /*9da0*/  SYNCS.PHASECHK.TRANS64.TRYWAIT P0, [R0+URZ], R5 ;  /* 0x00000005000075a7 */ /* 0x000ea4000800017f */
[----:B--2---:R-:W-:Y:S05]  /*9db0*/  @!P0 BRA `(.L_x_1509) ;  /* 0x0000000400f88947 */ /* 0x004fea0003800000 */
.L_x_1542:
[----:B------:R-:W-:-:S07]  /*9dc0*/  IMAD R3, R4, 0x8, R3 ;  /* 0x0000000804037824 */ /* 0x000fce00078e0203 */
.L_x_1510:
[----:B---3--:R3:W4:Y:S02]  /*9dd0*/  SYNCS.PHASECHK.TRANS64.TRYWAIT P0, [R3+URZ], R2 ;  /* 0x00000002030075a7 */ /* 0x008724000800017f */
[----:B----4-:R-:W-:Y:S05]  /*9de0*/  @!P0 NANOSLEEP.SYNCS 0x989680 ;  /* 0x009896800000895d */ /* 0x010fea0003900000 */
[----:B------:R-:W4:Y:S02]  /*9df0*/  @!P0 SYNCS.PHASECHK.TRANS64 P0, [R3+URZ], R2 ;  /* 0x00000002030085a7 */ /* 0x000f24000800007f */
[----:B----4-:R-:W-:Y:S05]  /*9e00*/  @!P0 BRA `(.L_x_1510) ;  /* 0xfffffffc00f08947 */ /* 0x010fea000383ffff */
.L_x_1392:
[----:B------:R-:W-:Y:S05]  /*9e10*/  BSYNC B6 ;  /* 0x0000000000067941 */ /* 0x000fea0003800000 */
.L_x_1389:
[----:B------:R-:W-:Y:S05]  /*9e20*/  EXIT ;  /* 0x000000000000794d */ /* 0x000fea0003800000 */
.L_x_1399:
[----:B------:R-:W-:Y:S02]  /*9e30*/  IMAD.MOV.U32 R13, RZ, RZ, R17 ;  /* 0x000000ffff0d7224 */ /* 0x000fe400078e0011 */
[----:B------:R-:W-:Y:S02]  /*9e40*/  IMAD.MOV.U32 R12, RZ, RZ, RZ ;  /* 0x000000ffff0c7224 */ /* 0x000fe400078e00ff */
[----:B------:R-:W-:Y:S02]  /*9e50*/  IMAD.MOV.U32 R11, RZ, RZ, 0x1f ;  /* 0x0000001fff0b7424 */ /* 0x000fe400078e00ff */
[----:B------:R-:W-:-:S07]  /*9e60*/  IMAD.MOV.U32 R15, RZ, RZ, -0x1 ;  /* 0xffffffffff0f7424 */ /* 0x000fce00078e00ff */
[----:B------:R-:W-:Y:S05]  /*9e70*/  WARPSYNC.COLLECTIVE R15, `(.L_x_1511) ;  /* 0x000000000f087348 */ /* 0x000fea0003c00000 */
[----:B------:R1:W2:Y:S02]  /*9e80*/  SHFL.IDX P6, R14, R13, R12, R11 ;  /* 0x0000000c0d0e7389 */ /* 0x0002a400000c000b */
[----:B-12---:R-:W-:Y:S01]  /*9e90*/  ENDCOLLECTIVE ;  /* 0x000000000000791b */ /* 0x006fe20003800000 */
.L_x_1511:
[----:B------:R-:W-:Y:S05]  /*9ea0*/  BRA `(.L_x_1512) ;  /* 0xffffff7000707947 */ /* 0x000fea000383ffff */
.L_x_1401:
[----:B--2---:R2:W3:Y:S02]  /*9eb0*/  SYNCS.PHASECHK.TRANS64.TRYWAIT P0, [R237+URZ+0x26800], R4 ;  /* 0x02680004ed0075a7 */ /* 0x0044e4000800017f */
[----:B---3--:R-:W-:Y:S05]  /*9ec0*/  @!P0 NANOSLEEP.SYNCS 0x989680 ;  /* 0x009896800000895d */ /* 0x008fea0003900000 */
[----:B------:R-:W3:Y:S02]  /*9ed0*/  @!P0 SYNCS.PHASECHK.TRANS64 P0, [R237+URZ+0x26800], R4 ;  /* 0x02680004ed0085a7 */ /* 0x000ee4000800007f */
[----:B---3--:R-:W-:Y:S05]  /*9ee0*/  @!P0 BRA `(.L_x_1401) ;  /* 0xfffffffc00f08947 */ /* 0x008fea000383ffff */
[----:B------:R-:W-:Y:S05]  /*9ef0*/  BRA `(.L_x_1400) ;  /* 0xffffff7000987947 */ /* 0x000fea000383ffff */
.L_x_1406:
[----:B--2---:R-:W-:-:S04]  /*9f00*/  IMAD.U32 R5, RZ, RZ, UR9 ;  /* 0x00000009ff057e24 */ /* 0x004fc8000f8e00ff */
[----:B------:R2:W3:Y:S03]  /*9f10*/  SYNCS.PHASECHK.TRANS64.TRYWAIT P0, [R5+URZ+0x26810], R120 ;  /* 0x02681078050075a7 */ /* 0x0004e6000800017f */
[----:B---3--:R-:W-:Y:S05]  /*9f20*/  @!P0 NANOSLEEP.SYNCS 0x989680 ;  /* 0x009896800000895d */ /* 0x008fea0003900000 */
[----:B------:R-:W3:Y:S02]  /*9f30*/  @!P0 SYNCS.PHASECHK.TRANS64 P0, [R5+URZ+0x26810], R120 ;  /* 0x02681078050085a7 */ /* 0x000ee4000800007f */
[----:B---3--:R-:W-:Y:S05]  /*9f40*/  @!P0 BRA `(.L_x_1406) ;  /* 0xfffffffc00ec8947 */ /* 0x008fea000383ffff */
[----:B------:R-:W-:Y:S05]  /*9f50*/  BRA `(.L_x_1405) ;  /* 0xffffff7c00007947 */ /* 0x000fea000383ffff */
.L_x_1410:
[----:B------:R-:W-:-:S04]  /*9f60*/  IMAD.U32 R121, RZ, RZ, UR9 ;  /* 0x00000009ff797e24 */ /* 0x000fc8000f8e00ff */
[----:B------:R1:W1:Y:S03]  /*9f70*/  SYNCS.PHASECHK.TRANS64.TRYWAIT P0, [R121+URZ+0x26830], R120 ;  /* 0x02683078790075a7 */ /* 0x000266000800017f */
[----:B-1----:R-:W-:Y:S05]  /*9f80*/  @!P0 NANOSLEEP.SYNCS 0x989680 ;  /* 0x009896800000895d */ /* 0x002fea0003900000 */
[----:B------:R-:W1:Y:S02]  /*9f90*/  @!P0 SYNCS.PHASECHK.TRANS64 P0, [R121+URZ+0x26830], R120 ;  /* 0x02683078790085a7 */ /* 0x000e64000800007f */
[----:B-1----:R-:W-:Y:S05]  /*9fa0*/  @!P0 BRA `(.L_x_1410) ;  /* 0xfffffffc00ec8947 */ /* 0x002fea000383ffff */
[----:B------:R-:W-:Y:S05]  /*9fb0*/  BRA `(.L_x_1409) ;  /* 0xffffff8000c47947 */ /* 0x000fea000383ffff */
.L_x_1417:
[----:B------:R-:W-:Y:S01]  /*9fc0*/  BSSY B0, `(.L_x_1513) ;  /* 0x0000005000007945 */ /* 0x000fe20003800000 */
[----:B------:R-:W-:-:S07]  /*9fd0*/  IMAD.MOV.U32 R15, RZ, RZ, -0x1 ;  /* 0xffffffffff0f7424 */ /* 0x000fce00078e00ff */
[----:B-1----:R-:W-:Y:S05]  /*9fe0*/  WARPSYNC.COLLECTIVE R15, `(.L_x_1514) ;  /* 0x000000000f087348 */ /* 0x002fea0003c00000 */
[----:B------:R-:W-:Y:S01]  /*9ff0*/  NOP ;  /* 0x0000000000007918 */ /* 0x000fe20000000000 */
[----:B-1----:R-:W-:Y:S01]  /*a000*/  ENDCOLLECTIVE ;  /* 0x000000000000791b */ /* 0x002fe20003800000 */
.L_x_1514:
[----:B------:R-:W-:Y:S05]  /*a010*/  BSYNC B0 ;  /* 0x0000000000007941 */ /* 0x000fea0003800000 */
.L_x_1513:
[----:B------:R-:W-:Y:S05]  /*a020*/  BRA `(.L_x_1515) ;  /* 0xffffffb400487947 */ /* 0x000fea000383ffff */
.L_x_1426:
[----:B------:R-:W-:Y:S01]  /*a030*/  BSSY B0, `(.L_x_1516) ;  /* 0x0000005000007945 */ /* 0x000fe20003800000 */
[----:B------:R-:W-:-:S07]  /*a040*/  IMAD.MOV.U32 R15, RZ, RZ, -0x1 ;  /* 0xffffffffff0f7424 */ /* 0x000fce00078e00ff */
[----:B-12---:R-:W-:Y:S05]  /*a050*/  WARPSYNC.COLLECTIVE R15, `(.L_x_1517) ;  /* 0x000000000f087348 */ /* 0x006fea0003c00000 */
[----:B------:R-:W-:Y:S01]  /*a060*/  NOP ;  /* 0x0000000000007918 */ /* 0x000fe20000000000 */
[----:B-12---:R-:W-:Y:S01]  /*a070*/  ENDCOLLECTIVE ;  /* 0x000000000000791b */ /* 0x006fe20003800000 */
.L_x_1517:
[----:B------:R-:W-:Y:S05]  /*a080*/  BSYNC B0 ;  /* 0x0000000000007941 */ /* 0x000fea0003800000 */
.L_x_1516:
[----:B------:R-:W-:Y:S05]  /*a090*/  BRA `(.L_x_1518) ;  /* 0xffffffb800387947 */ /* 0x000fea000383ffff */
.L_x_1438:
[----:B------:R-:W-:Y:S01]  /*a0a0*/  BSSY B0, `(.L_x_1519) ;  /* 0x0000005000007945 */ /* 0x000fe20003800000 */
[----:B------:R-:W-:-:S07]  /*a0b0*/  IMAD.MOV.U32 R15, RZ, RZ, -0x1 ;  /* 0xffffffffff0f7424 */ /* 0x000fce00078e00ff */
[----:B------:R-:W-:Y:S05]  /*a0c0*/  WARPSYNC.COLLECTIVE R15, `(.L_x_1520) ;  /* 0x000000000f087348 */ /* 0x000fea0003c00000 */
[----:B------:R-:W-:Y:S01]  /*a0d0*/  NOP ;  /* 0x0000000000007918 */ /* 0x000fe20000000000 */
[----:B------:R-:W-:Y:S01]  /*a0e0*/  ENDCOLLECTIVE ;  /* 0x000000000000791b */ /* 0x000fe20003800000 */
.L_x_1520:
[----:B------:R-:W-:Y:S05]  /*a0f0*/  BSYNC B0 ;  /* 0x0000000000007941 */ /* 0x000fea0003800000 */
.L_x_1519:
[----:B------:R-:W-:Y:S05]  /*a100*/  BRA `(.L_x_1521) ;  /* 0xffffffc000207947 */ /* 0x000fea000383ffff */
.L_x_1451:
[----:B------:R-:W-:Y:S01]  /*a110*/  BSSY B0, `(.L_x_1522) ;  /* 0x0000005000007945 */ /* 0x000fe20003800000 */
[----:B------:R-:W-:-:S07]  /*a120*/  IMAD.MOV.U32 R15, RZ, RZ, -0x1 ;  /* 0xffffffffff0f7424 */ /* 0x000fce00078e00ff */
[----:B------:R-:W-:Y:S05]  /*a130*/  WARPSYNC.COLLECTIVE R15, `(.L_x_1523) ;  /* 0x000000000f087348 */ /* 0x000fea0003c00000 */
[----:B------:R-:W-:Y:S01]  /*a140*/  NOP ;  /* 0x0000000000007918 */ /* 0x000fe20000000000 */
[----:B------:R-:W-:Y:S01]  /*a150*/  ENDCOLLECTIVE ;  /* 0x000000000000791b */ /* 0x000fe20003800000 */
.L_x_1523:
[----:B------:R-:W-:Y:S05]  /*a160*/  BSYNC B0 ;  /* 0x0000000000007941 */ /* 0x000fea0003800000 */
.L_x_1522:
[----:B------:R-:W-:Y:S05]  /*a170*/  BRA `(.L_x_1524) ;  /* 0xffffffc400a47947 */ /* 0x000fea000383ffff */
.L_x_1463:
[----:B------:R-:W-:Y:S01]  /*a180*/  BSSY B0, `(.L_x_1525) ;  /* 0x0000005000007945 */ /* 0x000fe20003800000 */
[----:B------:R-:W-:-:S07]  /*a190*/  IMAD.MOV.U32 R15, RZ, RZ, -0x1 ;  /* 0xffffffffff0f7424 */ /* 0x000fce00078e00ff */
[----:B------:R-:W-:Y:S05]  /*a1a0*/  WARPSYNC.COLLECTIVE R15, `(.L_x_1526) ;  /* 0x000000000f087348 */ /* 0x000fea0003c00000 */
[----:B------:R-:W-:Y:S01]  /*a1b0*/  NOP ;  /* 0x0000000000007918 */ /* 0x000fe20000000000 */
[----:B------:R-:W-:Y:S01]  /*a1c0*/  ENDCOLLECTIVE ;  /* 0x000000000000791b */ /* 0x000fe20003800000 */
.L_x_1526:
[----:B------:R-:W-:Y:S05]  /*a1d0*/  BSYNC B0 ;  /* 0x0000000000007941 */ /* 0x000fea0003800000 */
.L_x_1525:
[----:B------:R-:W-:Y:S05]  /*a1e0*/  BRA `(.L_x_1527) ;  /* 0xffffffc800c47947 */ /* 0x000fea000383ffff */
.L_x_1485:
[----:B-1----:R1:W2:Y:S02]  /*a1f0*/  SYNCS.PHASECHK.TRANS64.TRYWAIT P0, [R16+URZ+0x26820], R3 ;  /* 0x02682003100075a7 */ /* 0x0022a4000800017f */
[----:B--2---:R-:W-:Y:S05]  /*a200*/  @!P0 NANOSLEEP.SYNCS 0x989680 ;  /* 0x009896800000895d */ /* 0x004fea0003900000 */
[----:B------:R-:W2:Y:S02]  /*a210*/  @!P0 SYNCS.PHASECHK.TRANS64 P0, [R16+URZ+0x26820], R3 ;  /* 0x02682003100085a7 */ /* 0x000ea4000800007f */
[----:B--2---:R-:W-:Y:S05]  /*a220*/  @!P0 BRA `(.L_x_1485) ;  /* 0xfffffffc00f08947 */ /* 0x004fea000383ffff */
[----:B------:R-:W-:Y:S05]  /*a230*/  BRA `(.L_x_1528) ;  /* 0xffffffd800947947 */ /* 0x000fea000383ffff */
.L_x_1489:
[----:B-1----:R1:W3:Y:S02]  /*a240*/  SYNCS.PHASECHK.TRANS64.TRYWAIT P1, [R16+URZ+0x26840], R21 ;  /* 0x02684015100075a7 */ /* 0x0022e4000802017f */
[----:B---3--:R-:W-:Y:S05]  /*a250*/  @!P1 NANOSLEEP.SYNCS 0x989680 ;  /* 0x009896800000995d */ /* 0x008fea0003900000 */
[----:B------:R-:W3:Y:S02]  /*a260*/  @!P1 SYNCS.PHASECHK.TRANS64 P1, [R16+URZ+0x26840], R21 ;  /* 0x02684015100095a7 */ /* 0x000ee4000802007f */
[----:B---3--:R-:W-:Y:S05]  /*a270*/  @!P1 BRA `(.L_x_1489) ;  /* 0xfffffffc00f09947 */ /* 0x008fea000383ffff */
[----:B------:R-:W-:Y:S05]  /*a280*/  BRA `(.L_x_1529) ;  /* 0xffffffe000c47947 */ /* 0x000fea000383ffff */
.L_x_1491:
[----:B--2---:R2:W3:Y:S02]  /*a290*/  SYNCS.PHASECHK.TRANS64.TRYWAIT P1, [R16+URZ+0x26828], R21 ;  /* 0x02682815100075a7 */ /* 0x0044e4000802017f */
[----:B---3--:R-:W-:Y:S05]  /*a2a0*/  @!P1 NANOSLEEP.SYNCS 0x989680 ;  /* 0x009896800000995d */ /* 0x008fea0003900000 */
[----:B------:R-:W3:Y:S02]  /*a2b0*/  @!P1 SYNCS.PHASECHK.TRANS64 P1, [R16+URZ+0x26828], R21 ;  /* 0x02682815100095a7 */ /* 0x000ee4000802007f */
[----:B---3--:R-:W-:Y:S05]  /*a2c0*/  @!P1 BRA `(.L_x_1491) ;  /* 0xfffffffc00f09947 */ /* 0x008fea000383ffff */
[----:B------:R-:W-:Y:S05]  /*a2d0*/  BRA `(.L_x_1530) ;  /* 0xffffffe400747947 */ /* 0x000fea000383ffff */
.L_x_1493:
[----:B---3--:R3:W4:Y:S02]  /*a2e0*/  SYNCS.PHASECHK.TRANS64.TRYWAIT P1, [R16+URZ+0x26848], R21 ;  /* 0x02684815100075a7 */ /* 0x008724000802017f */
[----:B----4-:R-:W-:Y:S05]  /*a2f0*/  @!P1 NANOSLEEP.SYNCS 0x989680 ;  /* 0x009896800000995d */ /* 0x010fea0003900000 */
[----:B------:R-:W4:Y:S02]  /*a300*/  @!P1 SYNCS.PHASECHK.TRANS64 P1, [R16+URZ+0x26848], R21 ;  /* 0x02684815100095a7 */ /* 0x000f24000802007f */
[----:B----4-:R-:W-:Y:S05]  /*a310*/  @!P1 BRA `(.L_x_1493) ;  /* 0xfffffffc00f09947 */ /* 0x010fea000383ffff */
[----:B------:R-:W-:Y:S05]  /*a320*/  BRA `(.L_x_1531) ;  /* 0xffffffe800247947 */ /* 0x000fea000383ffff */
.L_x_1495:
[----:B------:R-:W-:-:S07]  /*a330*/  SHF.L.U32 R5, R11, 0x1f, RZ ;  /* 0x0000001f0b057819 */ /* 0x000fce00000006ff */
.L_x_1532:
[----:B------:R1:W1:Y:S02]  /*a340*/  SYNCS.PHASECHK.TRANS64.TRYWAIT P1, [R16+URZ+0x26820], R5 ;  /* 0x02682005100075a7 */ /* 0x000264000802017f */
[----:B-1----:R-:W-:Y:S05]  /*a350*/  @!P1 NANOSLEEP.SYNCS 0x989680 ;  /* 0x009896800000995d */ /* 0x002fea0003900000 */
[----:B------:R-:W1:Y:S02]  /*a360*/  @!P1 SYNCS.PHASECHK.TRANS64 P1, [R16+URZ+0x26820], R5 ;  /* 0x02682005100095a7 */ /* 0x000e64000802007f */
[----:B-1----:R-:W-:Y:S05]  /*a370*/  @!P1 BRA `(.L_x_1532) ;  /* 0xfffffffc00f09947 */ /* 0x002fea000383ffff */
[----:B------:R-:W-:Y:S05]  /*a380*/  BRA `(.L_x_1533) ;  /* 0xffffffe800bc7947 */ /* 0x000fea000383ffff */
.L_x_1498:
[----:B-1----:R1:W3:Y:S02]  /*a390*/  SYNCS.PHASECHK.TRANS64.TRYWAIT P1, [R16+URZ+0x26840], R13 ;  /* 0x0268400d100075a7 */ /* 0x0022e4000802017f */
[----:B---3--:R-:W-:Y:S05]  /*a3a0*/  @!P1 NANOSLEEP.SYNCS 0x989680 ;  /* 0x009896800000995d */ /* 0x008fea0003900000 */
[----:B------:R-:W3:Y:S02]  /*a3b0*/  @!P1 SYNCS.PHASECHK.TRANS64 P1, [R16+URZ+0x26840], R13 ;  /* 0x0268400d100095a7 */ /* 0x000ee4000802007f */
[----:B---3--:R-:W-:Y:S05]  /*a3c0*/  @!P1 BRA `(.L_x_1498) ;  /* 0xfffffffc00f09947 */ /* 0x008fea000383ffff */
[----:B------:R-:W-:Y:S05]  /*a3d0*/  BRA `(.L_x_1534) ;  /* 0xffffffec008c7947 */ /* 0x000fea000383ffff */
.L_x_1500:
[----:B--2---:R2:W3:Y:S02]  /*a3e0*/  SYNCS.PHASECHK.TRANS64.TRYWAIT P1, [R16+URZ+0x26828], R13 ;  /* 0x0268280d100075a7 */ /* 0x0044e4000802017f */
[----:B---3--:R-:W-:Y:S05]  /*a3f0*/  @!P1 NANOSLEEP.SYNCS 0x989680 ;  /* 0x009896800000995d */ /* 0x008fea0003900000 */
[----:B------:R-:W3:Y:S02]  /*a400*/  @!P1 SYNCS.PHASECHK.TRANS64 P1, [R16+URZ+0x26828], R13 ;  /* 0x0268280d100095a7 */ /* 0x000ee4000802007f */
[----:B---3--:R-:W-:Y:S05]  /*a410*/  @!P1 BRA `(.L_x_1500) ;  /* 0xfffffffc00f09947 */ /* 0x008fea000383ffff */
[----:B------:R-:W-:Y:S05]  /*a420*/  BRA `(.L_x_1535) ;  /* 0xfffffff000307947 */ /* 0x000fea000383ffff */
.L_x_1502:
[----:B---3--:R3:W1:Y:S02]  /*a430*/  SYNCS.PHASECHK.TRANS64.TRYWAIT P0, [R3+URZ+0x26840], R0 ;  /* 0x02684000030075a7 */ /* 0x008664000800017f */
[----:B-1----:R-:W-:Y:S05]  /*a440*/  @!P0 NANOSLEEP.SYNCS 0x989680 ;  /* 0x009896800000895d */ /* 0x002fea0003900000 */
[----:B------:R-:W1:Y:S02]  /*a450*/  @!P0 SYNCS.PHASECHK.TRANS64 P0, [R3+URZ+0x26840], R0 ;  /* 0x02684000030085a7 */ /* 0x000e64000800007f */
[----:B-1----:R-:W-:Y:S05]  /*a460*/  @!P0 BRA `(.L_x_1502) ;  /* 0xfffffffc00f08947 */ /* 0x002fea000383ffff */
[----:B------:R-:W-:Y:S05]  /*a470*/  BRA `(.L_x_1536) ;  /* 0xfffffff000f47947 */ /* 0x000fea000383ffff */
.L_x_1504:
[----:B------:R-:W-:Y:S01]  /*a480*/  BSSY B0, `(.L_x_1537) ;  /* 0x0000006000007945 */ /* 0x000fe20003800000 */
[----:B------:R-:W-:-:S07]  /*a490*/  IMAD.MOV.U32 R15, RZ, RZ, -0x1 ;  /* 0xffffffffff0f7424 */ /* 0x000fce00078e00ff */
[----:B------:R-:W-:Y:S05]  /*a4a0*/  WARPSYNC.COLLECTIVE R15, `(.L_x_1538) ;  /* 0x000000000f0c7348 */ /* 0x000fea0003c00000 */
[----:B------:R-:W-:Y:S02]  /*a4b0*/  ELECT P6, UR62, PT ;  /* 0x00000000003e782f */ /* 0x000fe400038c0000 */
[----:B------:R-:W-:Y:S01]  /*a4c0*/  MOV R14, UR62 ;  /* 0x0000003e000e7c02 */ /* 0x000fe20008000f00 */
[----:B------:R-:W-:Y:S10]  /*a4d0*/  ENDCOLLECTIVE ;  /* 0x000000000000791b */ /* 0x000ff40003800000 */
.L_x_1538:
[----:B------:R-:W-:Y:S05]  /*a4e0*/  BSYNC B0 ;  /* 0x0000000000007941 */ /* 0x000fea0003800000 */
.L_x_1537:
[----:B------:R-:W-:Y:S05]  /*a4f0*/  BRA `(.L_x_1539) ;  /* 0xfffffff400bc7947 */ /* 0x000fea000383ffff */
.L_x_1506:
[----:B-1----:R1:W2:Y:S02]  /*a500*/  SYNCS.PHASECHK.TRANS64.TRYWAIT P0, [R6+URZ], R5 ;  /* 0x00000005060075a7 */ /* 0x0022a4000800017f */
[----:B--2---:R-:W-:Y:S05]  /*a510*/  @!P0 NANOSLEEP.SYNCS 0x989680 ;  /* 0x009896800000895d */ /* 0x004fea0003900000 */
[----:B------:R-:W2:Y:S02]  /*a520*/  @!P0 SYNCS.PHASECHK.TRANS64 P0, [R6+URZ], R5 ;  /* 0x00000005060085a7 */ /* 0x000ea4000800007f */
[----:B--2---:R-:W-:Y:S05]  /*a530*/  @!P0 BRA `(.L_x_1506) ;  /* 0xfffffffc00f08947 */ /* 0x004fea000383ffff */
[----:B------:R-:W-:Y:S05]  /*a540*/  BRA `(.L_x_1540) ;  /* 0xfffffff400fc7947 */ /* 0x000fea000383ffff */
.L_x_1507:
[----:B--2---:R2:W3:Y:S02]  /*a550*/  SYNCS.PHASECHK.TRANS64.TRYWAIT P0, [R3+URZ], R2 ;  /* 0x00000002030075a7 */ /* 0x0044e4000800017f */
[----:B---3--:R-:W-:Y:S05]  /*a560*/  @!P0 NANOSLEEP.SYNCS 0x989680 ;  /* 0x009896800000895d */ /* 0x008fea0003900000 */
[----:B------:R-:W3:Y:S02]  /*a570*/  @!P0 SYNCS.PHASECHK.TRANS64 P0, [R3+URZ], R2 ;  /* 0x00000002030085a7 */ /* 0x000ee4000800007f */
[----:B---3--:R-:W-:Y:S05]  /*a580*/  @!P0 BRA `(.L_x_1507) ;  /* 0xfffffffc00f08947 */ /* 0x008fea000383ffff */
[----:B------:R-:W-:Y:S05]  /*a590*/  BRA `(.L_x_1541) ;  /* 0xfffffff400f07947 */ /* 0x000fea000383ffff */
.L_x_1509:
[----:B--2---:R2:W3:Y:S02]  /*a5a0*/  SYNCS.PHASECHK.TRANS64.TRYWAIT P0, [R0+URZ], R5 ;  /* 0x00000005000075a7 */ /* 0x0044e4000800017f */
[----:B---3--:R-:W-:Y:S05]  /*a5b0*/  @!P0 NANOSLEEP.SYNCS 0x989680 ;  /* 0x009896800000895d */ /* 0x008fea0003900000 */
[----:B------:R-:W3:Y:S02]  /*a5c0*/  @!P0 SYNCS.PHASECHK.TRANS64 P0, [R0+URZ], R5 ;  /* 0x00000005000085a7 */ /* 0x000ee4000800007f */
[----:B---3--:R-:W-:Y:S05]  /*a5d0*/  @!P0 BRA `(.L_x_1509) ;  /* 0xfffffffc00f08947 */ /* 0x008fea000383ffff */
[----:B------:R-:W-:Y:S05]  /*a5e0*/  BRA `(.L_x_1542) ;  /* 0xfffffff400f47947 */ /* 0x000fea000383ffff */
.L_x_1543:
        /* <DEDUP_REMOVED lines=9> */
.L_x_3304:


//--------------------- .text._ZN7cutlass13device_kernelIN5flash11enable_sm90INS1_16FlashAttnBwdSm90INS1_25CollectiveMainloopBwdSm90ILi2ELi2ELi2EN4cute5tupleIJNS5_1CILi1EEES8_S8_EEENS6_IJNS7_ILi64EEENS7_ILi128EEENS7_ILi96EEEEEENS_10bfloat16_tEfNS_4arch4Sm90ELb0ELb1ELb1ELb1ELb0ELb1ELb0ELb0ELi2ELi1ELi2ELi1ELb1EEENS1_21CollectiveEpilogueBwdISD_SE_SG_Li256ELb1ELb0ELi1EEENS1_19SingleTileSchedulerILb1ELb0ELb0ELi128EEEEEEEEEvNT_6ParamsE --------------------------
	.section	.text._ZN7cutlass13device_kernelIN5flash11enable_sm90INS1_16FlashAttnBwdSm90INS1_25CollectiveMainloopBwdSm90ILi2ELi2ELi2EN4cute5tupleIJNS5_1CILi1EEES8_S8_EEENS6_IJNS7_ILi64EEENS7_ILi128EEENS7_ILi96EEEEEENS_10bfloat16_tEfNS_4arch4Sm90ELb0ELb1ELb1ELb1ELb0ELb1ELb0ELb0ELi2ELi1ELi2ELi1ELb1EEENS1_21CollectiveEpilogueBwdISD_SE_SG_Li256ELb1ELb0ELi1EEENS1_19SingleTileSchedulerILb1ELb0ELb0ELi128EEEEEEEEEvNT_6ParamsE,"ax",@progbits
	.align	128
.text._ZN7cutlass13device_kernelIN5flash11enable_sm90INS1_16FlashAttnBwdSm90INS1_25CollectiveMainloopBwdSm90ILi2ELi2ELi2EN4cute5tupleIJNS5_1CILi1EEES8_S8_EEENS6_IJNS7_ILi64EEENS7_ILi128EEENS7_ILi96EEEEEENS_10bfloat16_tEfNS_4arch4Sm90ELb0ELb1ELb1ELb1ELb0ELb1ELb0ELb0ELi2ELi1ELi2ELi1ELb1EEENS1_21CollectiveEpilogueBwdISD_SE_SG_Li256ELb1ELb0ELi1EEENS1_19SingleTileSchedulerILb1ELb0ELb0ELi128EEEEEEEEEvNT_6ParamsE:
        .type           _ZN7cutlass13device_kernelIN5flash11enable_sm90INS1_16FlashAttnBwdSm90INS1_25CollectiveMainloopBwdSm90ILi2ELi2ELi2EN4cute5tupleIJNS5_1CILi1EEES8_S8_EEENS6_IJNS7_ILi64EEENS7_ILi128EEENS7_ILi96EEEEEENS_10bfloat16_tEfNS_4arch4Sm90ELb0ELb1ELb1ELb1ELb0ELb1ELb0ELb0ELi2ELi1ELi2ELi1ELb1EEENS1_21CollectiveEpilogueBwdISD_SE_SG_Li256ELb1ELb0ELi1EEENS1_19SingleTileSchedulerILb1ELb0ELb0ELi128EEEEEEEEEvNT_6ParamsE,@function
        .size           _ZN7cutlass13device_kernelIN5flash11enable_sm90INS1_16FlashAttnBwdSm90INS1_25CollectiveMainloopBwdSm90ILi2ELi2ELi2EN4cute5tupleIJNS5_1CILi1EEES8_S8_EEENS6_IJNS7_ILi64EEENS7_ILi128EEENS7_ILi96EEEEEENS_10bfloat16_tEfNS_4arch4Sm90ELb0ELb1ELb1ELb1ELb0ELb1ELb0ELb0ELi2ELi1ELi2ELi1ELb1EEENS1_21CollectiveEpilogueBwdISD_SE_SG_Li256ELb1ELb0ELi1EEENS1_19SingleTileSchedulerILb1ELb0ELb0ELi128EEEEEEEEEvNT_6ParamsE,(.L_x_3305 - _ZN7cutlass13device_kernelIN5flash11enable_sm90INS1_16FlashAttnBwdSm90INS1_25CollectiveMainloopBwdSm90ILi2ELi2ELi2EN4cute5tupleIJNS5_1CILi1EEES8_S8_EEENS6_IJNS7_ILi64EEENS7_ILi128EEENS7_ILi96EEEEEENS_10bfloat16_tEfNS_4arch4Sm90ELb0ELb1ELb1ELb1ELb0ELb1ELb0ELb0ELi2ELi1ELi2ELi1ELb1EEENS1_21CollectiveEpilogueBwdISD_SE_SG_Li256ELb1ELb0ELi1EEENS1_19SingleTileSchedulerILb1ELb0ELb0ELi128EEEEEEEEEvNT_6ParamsE)
        .other          _ZN7cutlass13device_kernelIN5flash11enable_sm90INS1_16FlashAttnBwdSm90INS1_25CollectiveMainloopBwdSm90ILi2ELi2ELi2EN4cute5tupleIJNS5_1CILi1EEES8_S8_EEENS6_IJNS7_ILi64EEENS7_ILi128EEENS7_ILi96EEEEEENS_10bfloat16_tEfNS_4arch4Sm90ELb0ELb1ELb1ELb1ELb0ELb1ELb0ELb0ELi2ELi1ELi2ELi1ELb1EEENS1_21CollectiveEpilogueBwdISD_SE_SG_Li256ELb1ELb0ELi1EEENS1_19SingleTileSchedulerILb1ELb0ELb0ELi128EEEEEEEEEvNT_6ParamsE,@"STO_CUDA_ENTRY STV_DEFAULT"
_ZN7cutlass13device_kernelIN5flash11enable_sm90INS1_16FlashAttnBwdSm90INS1_25CollectiveMainloopBwdSm90ILi2ELi2ELi2EN4cute5tupleIJNS5_1CILi1EEES8_S8_EEENS6_IJNS7_ILi64EEENS7_ILi128EEENS7_ILi96EEEEEENS_10bfloat16_tEfNS_4arch4Sm90ELb0ELb1ELb1ELb1ELb0ELb1ELb0ELb0ELi2ELi1ELi2ELi1ELb1EEENS1_21CollectiveEpilogueBwdISD_SE_SG_Li256ELb1ELb0ELi1EEENS1_19SingleTileSchedulerILb1ELb0ELb0ELi128EEEEEEEEEvNT_6ParamsE:
        /* <DEDUP_REMOVED lines=24> */
.L_x_1545:
[----:B------:R-:W-:Y:S05]  /*0180*/  BSYNC B0 ;  /* 0x0000000000007941 */ /* 0x000fea0003800000 */
.L_x_1544:
        /* <DEDUP_REMOVED lines=37> */
.L_x_1546:
        /* <DEDUP_REMOVED lines=22> */
.L_x_1547:
[----:B------:R-:W-:Y:S01]  /*0540*/  PLOP3.LUT P0, PT, PT, PT, UP0, 0x80, 0x0 ;  /* 0x000000000000781c */ /* 0x000fe20003f0f008 */
[----:B------:R-:W-:Y:S01]  /*0550*/  NOP ;  /* 0x0000000000007918 */ /* 0x000fe20000000000 */
[----:B------:R-:W-:Y:S01]  /*0560*/  ULDC.64 UR46, c[0x0][0x208] ;  /* 0x00008200002e7ab9 */ /* 0x000fe20000000a00 */
[----:B------:R-:W-:Y:S01]  /*0570*/  BSSY B6, `(.L_x_1548) ;  /* 0x0000aa2000067945 */ /* 0x000fe20003800000 */
[----:B-12-4-:R-:W-:Y:S09]  /*0580*/  BAR.SYNC.DEFER_BLOCKING 0x0 ;  /* 0x0000000000007b1d */ /* 0x016ff20000010000 */
[----:B------:R-:W-:Y:S05]  /*0590*/  @!P0 BRA `(.L_x_1549) ;  /* 0x0000006800688947 */ /* 0x000fea0003800000 */
.L_x_1550:
[----:B------:R-:W-:-:S08]  /*05a0*/  NOP ;  /* 0x0000000000007918 */ /* 0x000fd00000000000 */
[----:B------:R-:W1:Y:S02]  /*05b0*/  USETMAXREG.TRY_ALLOC.CTAPOOL UP0, 0xf0 ;  /* 0x000000f0000079c8 */ /* 0x000e640008000600 */
[----:B-1----:R-:W-:-:S13]  /*05c0*/  PLOP3.LUT P0, PT, PT, PT, UP0, 0x80, 0x0 ;  /* 0x000000000000781c */ /* 0x002fda0003f0f008 */
[----:B------:R-:W-:Y:S05]  /*05d0*/  @!P0 BRA `(.L_x_1550) ;  /* 0xfffffffc00f08947 */ /* 0x000fea000383ffff */
[----:B------:R-:W-:Y:S01]  /*05e0*/  LOP3.LUT R0, R0, 0x3, RZ, 0xc0, !PT ;  /* 0x0000000300007812 */ /* 0x000fe200078ec0ff */
[----:B------:R-:W1:Y:S01]  /*05f0*/  S2R R2, SR_TID.X ;  /* 0x0000000000027919 */ /* 0x000e620000002100 */
[----:B------:R-:W-:Y:S01]  /*0600*/  ULDC.64 UR4, c[0x0][0x8d8] ;  /* 0x0002360000047ab9 */ /* 0x000fe20000000a00 */
[----:B------:R-:W2:Y:S03]  /*0610*/  S2UR UR6, SR_CTAID.X ;  /* 0x00000000000679c3 */ /* 0x000ea60000002500 */
[----:B------:R-:W3:Y:S05]  /*0620*/  SHFL.IDX PT, R0, R0, RZ, 0x1f ;  /* 0x00001fff00007589 */ /* 0x000eea00000e0000 */
[----:B------:R-:W4:Y:S01]  /*0630*/  S2UR UR36, SR_CTAID.Z ;  /* 0x00000000002479c3 */ /* 0x000f220000002700 */
[----:B---3--:R-:W-:-:S02]  /*0640*/  ISETP.NE.AND P0, PT, R0, RZ, PT ;  /* 0x000000ff0000720c */ /* 0x008fc40003f05270 */
[----:B-1----:R-:W-:-:S11]  /*0650*/  SHF.R.U32.HI R2, RZ, 0x7, R2 ;  /* 0x00000007ff027819 */ /* 0x002fd60000011602 */
[----:B------:R-:W-:-:S05]  /*0660*/  @!P0 VIADD R2, R2, 0x9 ;  /* 0x0000000902028836 */ /* 0x000fca0000000000 */
[----:B------:R1:W-:Y:S06]  /*0670*/  @!P0 BAR.ARV R2, 0xa0 ;  /* 0x000280020000851d */ /* 0x0003ec0000002000 */
[----:B------:R-:W-:-:S04]  /*0680*/  ISETP.NE.U32.AND P0, PT, RZ, UR4, PT ;  /* 0x00000004ff007c0c */ /* 0x000fc8000bf05070 */
[----:B------:R-:W-:-:S13]  /*0690*/  ISETP.NE.AND.EX P0, PT, RZ, UR5, PT, P0 ;  /* 0x00000005ff007c0c */ /* 0x000fda000bf05300 */
[----:B-12-4-:R-:W-:Y:S05]  /*06a0*/  @!P0 BRA `(.L_x_1551) ;  /* 0x00000000001c8947 */ /* 0x016fea0003800000 */
[----:B------:R-:W-:Y:S02]  /*06b0*/  ULDC.64 UR4, c[0x0][0x8d8] ;  /* 0x0002360000047ab9 */ /* 0x000fe40000000a00 */
[----:B------:R-:W-:-:S06]  /*06c0*/  UIMAD.WIDE UR4, UR36, 0x4, UR4 ;  /* 0x00000004240478a5 */ /* 0x000fcc000f8e0204 */
[----:B------:R-:W-:Y:S02]  /*06d0*/  IMAD.U32 R2, RZ, RZ, UR4 ;  /* 0x00000004ff027e24 */ /* 0x000fe4000f8e00ff */
[----:B------:R-:W-:-:S05]  /*06e0*/  IMAD.U32 R3, RZ, RZ, UR5 ;  /* 0x00000005ff037e24 */ /* 0x000fca000f8e00ff */
[----:B------:R-:W2:Y:S02]  /*06f0*/  LDG.E R2, desc[UR46][R2.64] ;  /* 0x0000002e02027981 */ /* 0x000ea4000c1e1900 */
[----:B--2---:R-:W-:Y:S01]  /*0700*/  R2UR UR4, R2 ;  /* 0x00000000020472ca */ /* 0x004fe200000e0000 */
[----:B------:R-:W-:-:S14]  /*0710*/  BRA `(.L_x_1552) ;  /* 0x00000000003c7947 */ /* 0x000fdc0003800000 */
.L_x_1551:
        /* <DEDUP_REMOVED lines=14> */
.L_x_1553:
[----:B------:R-:W-:-:S05]  /*0800*/  ULDC UR4, c[0x0][0x8bc] ;  /* 0x00022f0000047ab9 */ /* 0x000fca0000000800 */
.L_x_1552:
[----:B------:R-:W-:-:S04]  /*0810*/  USHF.L.U32 UR42, UR6, 0x7, URZ ;  /* 0x00000007062a7899 */ /* 0x000fc8000800063f */
[----:B------:R-:W-:-:S04]  /*0820*/  UISETP.GE.AND UP0, UPT, UR42, UR4, UPT ;  /* 0x000000042a00728c */ /* 0x000fc8000bf06270 */
[----:B------:R-:W-:-:S06]  /*0830*/  USEL UR36, UR36, 0xffffffff, !UP0 ;  /* 0xffffffff24247887 */ /* 0x000fcc000c000000 */
[----:B------:R-:W-:-:S13]  /*0840*/  ISETP.LE.AND P0, PT, RZ, UR36, PT ;  /* 0x00000024ff007c0c */ /* 0x000fda000bf03270 */
[----:B------:R-:W-:Y:S05]  /*0850*/  @!P0 BRA `(.L_x_1554) ;  /* 0x000000a400cc8947 */ /* 0x000fea0003800000 */
[----:B------:R-:W1:Y:S01]  /*0860*/  S2R R0, SR_TID.X ;  /* 0x0000000000007919 */ /* 0x000e620000002100 */
[----:B------:R-:W-:Y:S01]  /*0870*/  ULDC.64 UR4, c[0x0][0x780] ;  /* 0x0001e00000047ab9 */ /* 0x000fe20000000a00 */
[----:B------:R-:W-:Y:S01]  /*0880*/  ULDC UR41, c[0x0][0x290] ;  /* 0x0000a40000297ab9 */ /* 0x000fe20000000800 */
[----:B------:R-:W-:-:S04]  /*0890*/  ISETP.NE.U32.AND P0, PT, RZ, UR4, PT ;  /* 0x00000004ff007c0c */ /* 0x000fc8000bf05070 */
        /* <DEDUP_REMOVED lines=10> */
.L_x_1555:
        /* <DEDUP_REMOVED lines=14> */
.L_x_1556:
        /* <DEDUP_REMOVED lines=11> */
.L_x_1557:
        /* <DEDUP_REMOVED lines=13> */
.L_x_1558:
[----:B------:R-:W-:Y:S01]  /*0ba0*/  UIADD3 UR5, UR42, UR37, -UR41 ;  /* 0x000000252a057290 */ /* 0x000fe2000fffe829 */
[----:B------:R-:W-:Y:S01]  /*0bb0*/  ISETP.LE.AND P1, PT, RZ, UR6, PT ;  /* 0x00000006ff007c0c */ /* 0x000fe2000bf23270 */
[----:B------:R-:W-:Y:S01]  /*0bc0*/  ULDC UR6, c[0x0][0x74c] ;  /* 0x0001d30000067ab9 */ /* 0x000fe20000000800 */
[----:B------:R-:W-:Y:S01]  /*0bd0*/  UIADD3 UR4, UR37, 0x3f, URZ ;  /* 0x0000003f25047890 */ /* 0x000fe2000fffe03f */
[----:B------:R-:W-:Y:S01]  /*0be0*/  PLOP3.LUT P0, PT, PT, PT, PT, 0x80, 0x0 ;  /* 0x000000000000781c */ /* 0x000fe20003f0f070 */
[----:B------:R-:W-:Y:S01]  /*0bf0*/  UIADD3 UR5, UR5, -UR6, URZ ;  /* 0x8000000605057290 */ /* 0x000fe2000fffe03f */
[----:B------:R-:W-:Y:S02]  /*0c00*/  CS2R R70, SRZ ;  /* 0x0000000000467805 */ /* 0x000fe4000001ff00 */
[----:B------:R-:W-:Y:S02]  /*0c10*/  CS2R R68, SRZ ;  /* 0x0000000000447805 */ /* 0x000fe4000001ff00 */
[----:B------:R-:W-:Y:S01]  /*0c20*/  CS2R R66, SRZ ;  /* 0x0000000000427805 */ /* 0x000fe2000001ff00 */
[----:B------:R-:W-:Y:S01]  /*0c30*/  USHF.R.S32.HI UR6, URZ, 0x1f, UR5 ;  /* 0x0000001f3f067899 */ /* 0x000fe20008011405 */
[----:B------:R-:W-:-:S02]  /*0c40*/  CS2R R64, SRZ ;  /* 0x0000000000407805 */ /* 0x000fc4000001ff00 */
[----:B------:R-:W-:Y:S02]  /*0c50*/  CS2R R62, SRZ ;  /* 0x00000000003e7805 */ /* 0x000fe4000001ff00 */
[----:B------:R-:W-:Y:S01]  /*0c60*/  CS2R R60, SRZ ;  /* 0x00000000003c7805 */ /* 0x000fe2000001ff00 */
[----:B------:R-:W-:Y:S01]  /*0c70*/  ULEA.HI UR6, UR6, UR5, URZ, 0x6 ;  /* 0x0000000506067291 */ /* 0x000fe2000f8f303f */
[----:B------:R-:W-:Y:S01]  /*0c80*/  CS2R R58, SRZ ;  /* 0x00000000003a7805 */ /* 0x000fe2000001ff00 */
[----:B------:R-:W-:Y:S01]  /*0c90*/  USHF.R.S32.HI UR5, URZ, 0x1f, UR4 ;  /* 0x0000001f3f057899 */ /* 0x000fe20008011404 */
[----:B------:R-:W-:Y:S01]  /*0ca0*/  CS2R R56, SRZ ;  /* 0x0000000000387805 */ /* 0x000fe2000001ff00 */
[----:B------:R-:W-:Y:S01]  /*0cb0*/  USHF.R.S32.HI UR6, URZ, 0x6, UR6 ;  /* 0x000000063f067899 */ /* 0x000fe20008011406 */
[----:B------:R-:W-:Y:S01]  /*0cc0*/  CS2R R54, SRZ ;  /* 0x0000000000367805 */ /* 0x000fe2000001ff00 */
[----:B------:R-:W-:Y:S01]  /*0cd0*/  ULEA.HI UR5, UR5, UR4, URZ, 0x6 ;  /* 0x0000000405057291 */ /* 0x000fe2000f8f303f */
[----:B------:R-:W-:Y:S01]  /*0ce0*/  CS2R R52, SRZ ;  /* 0x0000000000347805 */ /* 0x000fe2000001ff00 */
[----:B------:R-:W-:Y:S01]  /*0cf0*/  UISETP.LT.AND UP0, UPT, URZ, UR6, UPT ;  /* 0x000000063f00728c */ /* 0x000fe2000bf01270 */
[----:B------:R-:W-:Y:S01]  /*0d00*/  CS2R R50, SRZ ;  /* 0x0000000000327805 */ /* 0x000fe2000001ff00 */
[----:B------:R-:W-:Y:S01]  /*0d10*/  USHF.R.S32.HI UR39, URZ, 0x6, UR5 ;  /* 0x000000063f277899 */ /* 0x000fe20008011405 */
[----:B------:R-:W-:Y:S01]  /*0d20*/  CS2R R48, SRZ ;  /* 0x0000000000307805 */ /* 0x000fe2000001ff00 */
[----:B------:R-:W-:Y:S01]  /*0d30*/  USEL UR40, URZ, UR6, !UP0 ;  /* 0x000000063f287287 */ /* 0x000fe2000c000000 */
        /* <DEDUP_REMOVED lines=29> */
[----:B------:R-:W-:Y:S01]  /*0f10*/  CS2R R84, SRZ ;  /* 0x0000000000547805 */ /* 0x000fe2000001ff00 */
[----:B------:R-:W-:Y:S01]  /*0f20*/  IMAD.MOV.U32 R83, RZ, RZ, RZ ;  /* 0x000000ffff537224 */ /* 0x000fe200078e00ff */
[----:B------:R-:W-:Y:S06]  /*0f30*/  @!P1 BRA `(.L_x_1559) ;  /* 0x0000000000209947 */ /* 0x000fec0003800000 */
[----:B------:R-:W-:Y:S01]  /*0f40*/  UIADD3 UR4, -UR41, 0xbf, UR37 ;  /* 0x000000bf29047890 */ /* 0x000fe2000fffe125 */
[----:B------:R-:W-:-:S03]  /*0f50*/  ULDC UR5, c[0x0][0x748] ;  /* 0x0001d20000057ab9 */ /* 0x000fc60000000800 */
[----:B------:R-:W-:-:S04]  /*0f60*/  UIADD3 UR4, UR4, UR5, UR42 ;  /* 0x0000000504047290 */ /* 0x000fc8000fffe02a */
[----:B------:R-:W-:-:S04]  /*0f70*/  USHF.R.S32.HI UR5, URZ, 0x1f, UR4 ;  /* 0x0000001f3f057899 */ /* 0x000fc80008011404 */
[----:B------:R-:W-:-:S04]  /*0f80*/  ULEA.HI UR5, UR5, UR4, URZ, 0x6 ;  /* 0x0000000405057291 */ /* 0x000fc8000f8f303f */
[----:B------:R-:W-:-:S04]  /*0f90*/  USHF.R.S32.HI UR5, URZ, 0x6, UR5 ;  /* 0x000000063f057899 */ /* 0x000fc80008011405 */
[----:B------:R-:W-:-:S04]  /*0fa0*/  UISETP.LT.AND UP0, UPT, UR39, UR5, UPT ;  /* 0x000000052700728c */ /* 0x000fc8000bf01270 */
[----:B------:R-:W-:-:S12]  /*0fb0*/  USEL UR39, UR39, UR5, UP0 ;  /* 0x0000000527277287 */ /* 0x000fd80008000000 */
.L_x_1559:
        /* <DEDUP_REMOVED lines=28> */
.L_x_1562:
        /* <DEDUP_REMOVED lines=15> */
.L_x_1561:
        /* <DEDUP_REMOVED lines=22> */
.L_x_1564:
        /* <DEDUP_REMOVED lines=15> */
.L_x_1563:
[----:B------:R-:W-:Y:S01]  /*14c0*/  SHF.R.S32.HI R19, RZ, 0x1f, R18 ;  /* 0x0000001fff137819 */ /* 0x000fe20000011412 */
[----:B------:R-:W-:-:S03]  /*14d0*/  UMOV UR4, 0xffffffff ;  /* 0xffffffff00047882 */ /* 0x000fc60000000000 */
[----:B------:R-:W-:-:S04]  /*14e0*/  LEA.HI R0, R19, R18, RZ, 0x7 ;  /* 0x0000001213007211 */ /* 0x000fc800078f38ff */
[----:B------:R-:W-:Y:S01]  /*14f0*/  SHF.R.S32.HI R17, RZ, 0x7, R0 ;  /* 0x00000007ff117819 */ /* 0x000fe20000011400 */
[----:B------:R-:W-:Y:S06]  /*1500*/  BRA.DIV UR4, `(.L_x_1565) ;  /* 0x0000009a04a87947 */ /* 0x000fec000b800000 */
[----:B------:R1:W2:Y:S02]  /*1510*/  SHFL.IDX PT, R14, R17, RZ, 0x1f ;  /* 0x00001fff110e7589 */ /* 0x0002a400000e0000 */
.L_x_1660:
        /* <DEDUP_REMOVED lines=15> */
.L_x_1566:
        /* <DEDUP_REMOVED lines=19> */
.L_x_1568:
        /* <DEDUP_REMOVED lines=44> */
[----:B------:R-:W-:Y:S01]  /*1a00*/  IMAD.U32 R5, RZ, RZ, UR42 ;  /* 0x0000002aff057e24 */ /* 0x000fe2000f8e00ff */
[----:B------:R-:W-:Y:S01]  /*1a10*/  LOP3.LUT R24, R24, 0xfffffff8, RZ, 0xc0, !PT ;  /* 0xfffffff818187812 */ /* 0x000fe200078ec0ff */
[----:B------:R-:W4:Y:S01]  /*1a20*/  LDSM.16.M88.4 R168, [R6+0xa000] ;  /* 0x00a0000006a8783b */ /* 0x000f220000000200 */
[----:B------:R-:W-:-:S02]  /*1a30*/  LOP3.LUT R7, R7, 0x8, R18, 0xf8, !PT ;  /* 0x0000000807077812 */ /* 0x000fc400078ef812 */
[----:B------:R-:W-:Y:S02]  /*1a40*/  CS2R R70, SRZ ;  /* 0x0000000000467805 */ /* 0x000fe4000001ff00 */
[----:B------:R-:W-:Y:S01]  /*1a50*/  SHF.R.U32.HI R8, RZ, 0x3, R0 ;  /* 0x00000003ff087819 */ /* 0x000fe20000011600 */
[----:B------:R-:W-:Y:S01]  /*1a60*/  IMAD.IADD R24, R3, 0x1, -R24 ;  /* 0x0000000103187824 */ /* 0x000fe200078e0a18 */
[----:B------:R-:W-:Y:S02]  /*1a70*/  LEA.HI R3, R17, R17, RZ, 0x1 ;  /* 0x0000001111037211 */ /* 0x000fe400078f08ff */
[----:B------:R-:W-:Y:S02]  /*1a80*/  CS2R R68, SRZ ;  /* 0x0000000000447805 */ /* 0x000fe4000001ff00 */
[----:B------:R-:W-:Y:S02]  /*1a90*/  LOP3.LUT R7, R7, R8, RZ, 0x3c, !PT ;  /* 0x0000000807077212 */ /* 0x000fe400078e3cff */
[----:B------:R-:W-:-:S02]  /*1aa0*/  CS2R R66, SRZ ;  /* 0x0000000000427805 */ /* 0x000fc4000001ff00 */
        /* <DEDUP_REMOVED lines=48> */
[----:B------:R-:W-:-:S02]  /*1db0*/  CS2R R96, SRZ ;  /* 0x0000000000607805 */ /* 0x000fc4000001ff00 */
[----:B-----5:R-:W-:Y:S02]  /*1dc0*/  IADD3 R3, -R0, UR41, -R5 ;  /* 0x0000002900037c10 */ /* 0x020fe4000fffe905 */
        /* <DEDUP_REMOVED lines=12> */
[----:B------:R-:W-:Y:S01]  /*1e90*/  IMAD R4, R4, 0x4, R237 ;  /* 0x0000000404047824 */ /* 0x000fe200078e02ed */
[----:B------:R-:W-:Y:S01]  /*1ea0*/  IADD3 R0, RZ, -UR42, -R0 ;  /* 0x8000002aff007c10 */ /* 0x000fe2000fffe800 */
[----:B------:R-:W-:Y:S01]  /*1eb0*/  ULOP3.LUT UR11, UR38, 0x1, URZ, 0xfc, !UPT ;  /* 0x00000001260b7892 */ /* 0x000fe2000f8efc3f */
[----:B------:R-:W-:Y:S01]  /*1ec0*/  UMOV UR9, URZ ;  /* 0x0000003f00097c82 */ /* 0x000fe20008000000 */
[----:B------:R-:W-:Y:S01]  /*1ed0*/  UMOV UR4, URZ ;  /* 0x0000003f00047c82 */ /* 0x000fe20008000000 */
[----:B------:R-:W-:Y:S01]  /*1ee0*/  ULDC UR5, c[0x0][0x75c] ;  /* 0x0001d70000057ab9 */ /* 0x000fe20000000800 */
[----:B-1234-:R-:W-:-:S08]  /*1ef0*/  ULDC UR6, c[0x0][0x744] ;  /* 0x0001d10000067ab9 */ /* 0x01efd00000000800 */
.L_x_1579:
[----:B------:R-:W-:-:S06]  /*1f00*/  UISETP.NE.AND UP0, UPT, UR11, 0x3, UPT ;  /* 0x000000030b00788c */ /* 0x000fcc000bf05270 */
[----:B------:R-:W-:-:S13]  /*1f10*/  PLOP3.LUT P6, PT, PT, PT, UP0, 0x80, 0x0 ;  /* 0x000000000000781c */ /* 0x000fda0003fcf008 */
[----:B-1----:R-:W-:Y:S05]  /*1f20*/  @!P6 BRA `(.L_x_1569) ;  /* 0x000000000004e947 */ /* 0x002fea0003800000 */
[----:B------:R-:W-:Y:S01]  /*1f30*/  BPT.TRAP 0x1 ;  /* 0x000000040000795c */ /* 0x000fe20000300000 */
.L_x_1569:
[----:B------:R-:W-:Y:S01]  /*1f40*/  R2UR UR7, R237 ;  /* 0x00000000ed0772ca */ /* 0x000fe200000e0000 */
[----:B------:R-:W-:-:S05]  /*1f50*/  IMAD.U32 R120, RZ, RZ, UR9 ;  /* 0x00000009ff787e24 */ /* 0x000fca000f8e00ff */
[----:B------:R-:W-:-:S07]  /*1f60*/  SHF.L.U32 R120, R120, 0x1f, RZ ;  /* 0x0000001f78787819 */ /* 0x000fce00000006ff */
[----:B------:R-:W-:-:S09]  /*1f70*/  ULEA UR7, UR4, UR7, 0x3 ;  /* 0x0000000704077291 */ /* 0x000fd2000f8e183f */
[----:B------:R1:W2:Y:S01]  /*1f80*/  SYNCS.PHASECHK.TRANS64.TRYWAIT P0, [UR7+0x26810], R120 ;  /* 0x02681078ff0075a7 */ /* 0x0002a20008000147 */
[----:B------:R-:W-:Y:S05]  /*1f90*/  @!P6 BRA `(.L_x_1570) ;  /* 0x000000000004e947 */ /* 0x000fea0003800000 */
[----:B------:R-:W-:Y:S01]  /*1fa0*/  BPT.TRAP 0x1 ;  /* 0x000000040000795c */ /* 0x000fe20000300000 */
.L_x_1570:
[----:B--2---:R-:W-:Y:S05]  /*1fb0*/  @P0 BRA `(.L_x_1571) ;  /* 0x0000000000080947 */ /* 0x004fea0003800000 */
[----:B------:R-:W2:Y:S02]  /*1fc0*/  SYNCS.PHASECHK.TRANS64.TRYWAIT P0, [UR7+0x26810], R120 ;  /* 0x02681078ff0075a7 */ /* 0x000ea40008000147 */
[----:B--2---:R-:W-:Y:S05]  /*1fd0*/  @!P0 BRA `(.L_x_1572) ;  /* 0x0000009000288947 */ /* 0x004fea0003800000 */
.L_x_1571:
        /* <DEDUP_REMOVED lines=66> */
.L_x_1573:
[----:B------:R1:W1:Y:S01]  /*2400*/  SYNCS.PHASECHK.TRANS64.TRYWAIT P0, [UR7+0x26830], R120 ;  /* 0x02683078ff0075a7 */ /* 0x0002620008000147 */
[----:B------:R-:W-:Y:S05]  /*2410*/  @!P6 BRA `(.L_x_1574) ;  /* 0x000000000004e947 */ /* 0x000fea0003800000 */
[----:B------:R-:W-:Y:S01]  /*2420*/  BPT.TRAP 0x1 ;  /* 0x000000040000795c */ /* 0x000fe20000300000 */
.L_x_1574:
        /* <DEDUP_REMOVED lines=50> */
.L_x_1575:
[----:B------:R-:W-:Y:S01]  /*2750*/  ULEA UR12, UR40, -UR37, 0x6 ;  /* 0x80000025280c7291 */ /* 0x000fe2000f8e303f */
[C---:B------:R-:W-:Y:S01]  /*2760*/  ISETP.GT.AND P2, PT, R0.reuse, RZ, PT ;  /* 0x000000ff0000720c */ /* 0x040fe20003f44270 */
[----:B------:R-:W-:Y:S01]  /*2770*/  FMUL.FTZ R236, R151, UR5 ;  /* 0x0000000597ec7c20 */ /* 0x000fe20008410000 */
[----:B------:R-:W-:Y:S01]  /*2780*/  ISETP.GT.AND P0, PT, R0, 0x8, PT ;  /* 0x000000080000780c */ /* 0x000fe20003f04270 */
[----:B------:R-:W-:Y:S01]  /*2790*/  FMUL.FTZ R235, R152, UR5 ;  /* 0x0000000598eb7c20 */ /* 0x000fe20008410000 */
[C---:B------:R-:W-:Y:S01]  /*27a0*/  ISETP.GT.AND P1, PT, R3.reuse, RZ, PT ;  /* 0x000000ff0300720c */ /* 0x040fe20003f24270 */
        /* <DEDUP_REMOVED lines=403> */
[----:B------:R-:W-:-:S05]  /*40e0*/  VIADD R129, R237, 0x1e800 ;  /* 0x0001e800ed817836 */ /* 0x000fca0000000000 */
[----:B------:R-:W-:Y:S02]  /*40f0*/  R2UR UR12, R129 ;  /* 0x00000000810c72ca */ /* 0x000fe400000e0000 */
[----:B------:R-:W-:Y:S02]  /*4100*/  F2FP.BF16.F32.PACK_AB R130, R134, R131 ;  /* 0x000000838682723e */ /* 0x000fe400000010ff */
[----:B------:R-:W-:Y:S02]  /*4110*/  F2FP.BF16.F32.PACK_AB R128, R128, R19 ;  /* 0x000000138080723e */ /* 0x000fe400000010ff */
[----:B------:R-:W-:-:S07]  /*4120*/  F2FP.BF16.F32.PACK_AB R129, R21, R20 ;  /* 0x000000141581723e */ /* 0x000fce00000010ff */
[----:B------:R-:W-:Y:S01]  /*4130*/  USHF.R.U32.HI UR12, URZ, 0x4, UR12 ;  /* 0x000000043f0c7899 */ /* 0x000fe2000801160c */
[----:B------:R-:W-:Y:S02]  /*4140*/  WARPGROUP.DEPBAR.LE gsb0, 0x0 ;  /* 0x00008000000079c5 */ /* 0x000fe40000010000 */
[----:B------:R-:W-:Y:S02]  /*4150*/  F2FP.BF16.F32.PACK_AB R120, R127, R126 ;  /* 0x0000007e7f78723e */ /* 0x000fe400000010ff */
[----:B------:R-:W-:Y:S02]  /*4160*/  F2FP.BF16.F32.PACK_AB R121, R152, R13 ;  /* 0x0000000d9879723e */ /* 0x000fe400000010ff */
[----:B------:R-:W-:Y:S02]  /*4170*/  F2FP.BF16.F32.PACK_AB R122, R23, R22 ;  /* 0x00000016177a723e */ /* 0x000fe400000010ff */
[----:B------:R-:W-:-:S04]  /*4180*/  F2FP.BF16.F32.PACK_AB R123, R18, R17 ;  /* 0x00000011127b723e */ /* 0x000fc800000010ff */
[----:B------:R-:W-:-:S06]  /*4190*/  WARPGROUP.ARRIVE ;  /* 0x00000000000079c5 */ /* 0x000fcc0000000000 */
[----:B------:R-:W-:Y:S01]  /*41a0*/  HGMMA.64x96x16.F32.BF16 R72, R120, gdesc[UR12].tnspB, R72, gsb0 ;  /* 0x4160000c78487df0 */ /* 0x000fe20008001848 */
[----:B------:R-:W-:Y:S01]  /*41b0*/  ULOP3.LUT UR12, UR12, 0x3fff, URZ, 0xc0, !UPT ;  /* 0x00003fff0c0c7892 */ /* 0x000fe2000f8ec03f */
[----:B------:R-:W-:Y:S01]  /*41c0*/  F2FP.BF16.F32.PACK_AB R131, R11, R154 ;  /* 0x0000009a0b83723e */ /* 0x000fe200000010ff */
[----:B------:R-:W-:Y:S02]  /*41d0*/  UIADD3 UR14, UR10, 0xc0, URZ ;  /* 0x000000c00a0e7890 */ /* 0x000fe4000fffe03f */
[----:B------:R-:W-:-:S04]  /*41e0*/  ULOP3.LUT UR15, UR12, 0x10000, URZ, 0xfc, !UPT ;  /* 0x000100000c0f7892 */ /* 0x000fc8000f8efc3f */
[----:B------:R-:W-:-:S03]  /*41f0*/  ULEA UR10, UR4, UR15, 0xa ;  /* 0x0000000f040a7291 */ /* 0x000fc6000f8e503f */
[----:B------:R-:W-:Y:S01]  /*4200*/  UMOV UR15, 0x80000020 ;  /* 0x80000020000f7882 */ /* 0x000fe20000000000 */
[----:B------:R-:W-:Y:S02]  /*4210*/  WARPGROUP.DEPBAR.LE gsb0, 0x0 ;  /* 0x00008000000079c5 */ /* 0x000fe40000010000 */
[----:B------:R-:W-:-:S06]  /*4220*/  WARPGROUP.ARRIVE ;  /* 0x00000000000079c5 */ /* 0x000fcc0000000000 */
[----:B------:R-:W-:Y:S01]  /*4230*/  HGMMA.64x96x16.F32.BF16 R72, R128, gdesc[UR12].tnspB, R72, gsb0 ;  /* 0x4160000c80487df0 */ /* 0x000fe20008001848 */
[----:B------:R-:W-:-:S05]  /*4240*/  IMAD R5, R16, 0x1000, R237 ;  /* 0x0000100010057824 */ /* 0x000fca00078e02ed */
[----:B------:R-:W-:Y:S01]  /*4250*/  R2UR UR13, R5 ;  /* 0x00000000050d72ca */ /* 0x000fe200000e0000 */
[----:B------:R-:W-:Y:S01]  /*4260*/  UMOV UR19, 0xc0000010 ;  /* 0xc000001000137882 */ /* 0x000fe20000000000 */
[----:B------:R-:W-:-:S11]  /*4270*/  UMOV UR16, UR10 ;  /* 0x0000000a00107c82 */ /* 0x000fd60008000000 */
[----:B------:R-:W-:-:S04]  /*4280*/  USHF.R.U32.HI UR13, URZ, 0x4, UR13 ;  /* 0x000000043f0d7899 */ /* 0x000fc8000801160d */
[----:B------:R-:W-:Y:S01]  /*4290*/  ULOP3.LUT UR12, UR13, 0x3fff, URZ, 0xc0, !UPT ;  /* 0x00003fff0d0c7892 */ /* 0x000fe2000f8ec03f */
[----:B------:R-:W-:-:S06]  /*42a0*/  UMOV UR17, 0x40000040 ;  /* 0x4000004000117882 */ /* 0x000fcc0000000000 */
[----:B------:R-:W-:Y:S01]  /*42b0*/  UMOV UR18, UR12 ;  /* 0x0000000c00127c82 */ /* 0x000fe20008000000 */
        /* <DEDUP_REMOVED lines=11> */
[----:B------:R-:W-:-:S06]  /*4370*/  UMOV UR19, 0xc0000010 ;  /* 0xc000001000137882 */ /* 0x000fcc0000000000 */
[----:B------:R-:W-:Y:S01]  /*4380*/  UMOV UR18, UR13 ;  /* 0x0000000d00127c82 */ /* 0x000fe20008000000 */
[----:B------:R-:W-:Y:S02]  /*4390*/  WARPGROUP.DEPBAR.LE gsb0, 0x0 ;  /* 0x00008000000079c5 */ /* 0x000fe40000010000 */
        /* <DEDUP_REMOVED lines=145> */
.L_x_1577:
        /* <DEDUP_REMOVED lines=48> */
.L_x_1578:
        /* <DEDUP_REMOVED lines=62> */
.L_x_1560:
        /* <DEDUP_REMOVED lines=33> */
[----:B------:R-:W-:Y:S02]  /*55a0*/  SHF.R.S32.HI R11, RZ, 0x5, R7 ;  /* 0x00000005ff0b7819 */ /* 0x000fe40000011407 */
[----:B------:R-:W-:Y:S01]  /*55b0*/  SHF.R.U32.HI R0, RZ, 0x1, R0 ;  /* 0x00000001ff007819 */ /* 0x000fe20000011600 */
[----:B------:R-:W-:Y:S01]  /*55c0*/  IMAD.IADD R3, R8, 0x1, -R3 ;  /* 0x0000000108037824 */ /* 0x000fe200078e0a03 */
[----:B------:R-:W-:Y:S02]  /*55d0*/  F2FP.BF16.F32.PACK_AB R105, R107, R106 ;  /* 0x0000006a6b69723e */ /* 0x000fe400000010ff */
[----:B------:R-:W-:Y:S02]  /*55e0*/  F2FP.BF16.F32.PACK_AB R112, R113, R112 ;  /* 0x000000707170723e */ /* 0x000fe400000010ff */
[----:B------:R-:W-:Y:S02]  /*55f0*/  LEA.HI R2, R3, R3, RZ, 0x1 ;  /* 0x0000000303027211 */ /* 0x000fe400078f08ff */
[----:B-1----:R-:W-:-:S02]  /*5600*/  SHF.R.S32.HI R6, RZ, 0x1f, R3 ;  /* 0x0000001fff067819 */ /* 0x002fc40000011403 */
        /* <DEDUP_REMOVED lines=19> */
[----:B------:R-:W-:Y:S01]  /*5740*/  F2FP.BF16.F32.PACK_AB R114, R117, R116 ;  /* 0x000000747572723e */ /* 0x000fe200000010ff */
[----:B------:R-:W-:Y:S01]  /*5750*/  IMAD.MOV.U32 R2, RZ, RZ, 0x20 ;  /* 0x00000020ff027424 */ /* 0x000fe200078e00ff */
[----:B------:R-:W-:Y:S02]  /*5760*/  LOP3.LUT R0, R7, 0x8, R0, 0xf8, !PT ;  /* 0x0000000807007812 */ /* 0x000fe400078ef800 */
[----:B------:R-:W-:Y:S02]  /*5770*/  SHF.R.U32.HI R7, RZ, 0x3, R7 ;  /* 0x00000003ff077819 */ /* 0x000fe40000011607 */
[----:B------:R-:W-:Y:S02]  /*5780*/  F2FP.BF16.F32.PACK_AB R115, R119, R118 ;  /* 0x000000767773723e */ /* 0x000fe400000010ff */
[----:B------:R-:W-:-:S02]  /*5790*/  LOP3.LUT R0, R0, R7, RZ, 0x3c, !PT ;  /* 0x0000000700007212 */ /* 0x000fc400078e3cff */
[----:B------:R-:W-:Y:S02]  /*57a0*/  F2FP.BF16.F32.PACK_AB R25, R27, R26 ;  /* 0x0000001a1b19723e */ /* 0x000fe400000010ff */
[----:B------:R-:W-:Y:S01]  /*57b0*/  F2FP.BF16.F32.PACK_AB R32, R33, R32 ;  /* 0x000000202120723e */ /* 0x000fe200000010ff */
[----:B------:R-:W-:Y:S01]  /*57c0*/  IMAD.IADD R0, R3, 0x1, R0 ;  /* 0x0000000103007824 */ /* 0x000fe200078e0200 */
[----:B------:R-:W-:Y:S01]  /*57d0*/  SEL R3, R2, 0xffffffe0, !P0 ;  /* 0xffffffe002037807 */ /* 0x000fe20004000000 */
[----:B------:R-:W-:Y:S01]  /*57e0*/  IMAD.U32 R2, RZ, RZ, UR4 ;  /* 0x00000004ff027e24 */ /* 0x000fe2000f8e00ff */
[----:B------:R-:W-:Y:S02]  /*57f0*/  F2FP.BF16.F32.PACK_AB R26, R29, R28 ;  /* 0x0000001c1d1a723e */ /* 0x000fe400000010ff */
[----:B------:R-:W-:Y:S02]  /*5800*/  LEA R0, R0, UR6, 0x1 ;  /* 0x0000000600007c11 */ /* 0x000fe4000f8e08ff */
[----:B------:R-:W-:-:S02]  /*5810*/  F2FP.BF16.F32.PACK_AB R27, R31, R30 ;  /* 0x0000001e1f1b723e */ /* 0x000fc400000010ff */
[----:B------:R-:W-:Y:S01]  /*5820*/  IADD3 R4, R3, 0x6000, R0 ;  /* 0x0000600003047810 */ /* 0x000fe20007ffe000 */
[----:B------:R-:W-:Y:S01]  /*5830*/  STSM.16.M88.4 [R0+0x6000], R72 ;  /* 0x0060004800007844 */ /* 0x000fe20000000200 */
[----:B------:R-:W-:Y:S01]  /*5840*/  F2FP.BF16.F32.PACK_AB R33, R35, R34 ;  /* 0x000000222321723e */ /* 0x000fe200000010ff */
[----:B------:R-:W-:Y:S01]  /*5850*/  IMAD.U32 R3, RZ, RZ, UR5 ;  /* 0x00000005ff037e24 */ /* 0x000fe2000f8e00ff */
[----:B------:R-:W-:Y:S01]  /*5860*/  F2FP.BF16.F32.PACK_AB R40, R41, R40 ;  /* 0x000000282928723e */ /* 0x000fe200000010ff */
[----:B------:R-:W-:Y:S01]  /*5870*/  STSM.16.M88.4 [R4], R80 ;  /* 0x0000005004007844 */ /* 0x000fe20000000200 */
[----:B------:R-:W-:Y:S01]  /*5880*/  F2FP.BF16.F32.PACK_AB R34, R37, R36 ;  /* 0x000000242522723e */ /* 0x000fe200000010ff */
[----:B------:R-:W-:Y:S01]  /*5890*/  ULDC.64 UR4, c[0x0][0x878] ;  /* 0x00021e0000047ab9 */ /* 0x000fe20000000a00 */
        /* <DEDUP_REMOVED lines=13> */
[----:B------:R-:W-:Y:S01]  /*5970*/  STSM.16.M88.4 [R0], R24 ;  /* 0x0000001800007844 */ /* 0x000fe20000000200 */
        /* <DEDUP_REMOVED lines=9> */
[----:B------:R-:W-:Y:S02]  /*5a10*/  F2FP.BF16.F32.PACK_AB R67, R71, R70 ;  /* 0x000000464743723e */ /* 0x000fe400000010ff */
[----:B------:R-:W-:Y:S01]  /*5a20*/  PLOP3.LUT P0, PT, PT, PT, UP0, 0x80, 0x0 ;  /* 0x000000000000781c */ /* 0x000fe20003f0f008 */
[----:B------:R2:W-:Y:S04]  /*5a30*/  STSM.16.M88.4 [R0+0x4000], R56 ;  /* 0x0040003800007844 */ /* 0x0005e80000000200 */
[----:B------:R3:W-:Y:S01]  /*5a40*/  STSM.16.M88.4 [R4+-0x2000], R64 ;  /* 0xffe0004004007844 */ /* 0x0007e20000000200 */
[----:B------:R-:W-:Y:S01]  /*5a50*/  BAR.SYNC.DEFER_BLOCKING 0x1, 0x100 ;  /* 0x0044000000007b1d */ /* 0x000fe20000010000 */
[----:B------:R-:W-:Y:S01]  /*5a60*/  UISETP.NE.U32.AND UP1, UPT, UR4, URZ, UPT ;  /* 0x0000003f0400728c */ /* 0x000fe2000bf25070 */
[----:B------:R-:W-:-:S04]  /*5a70*/  LEA.HI R6, R9, R8, RZ, 0x2 ;  /* 0x0000000809067211 */ /* 0x000fc800078f10ff */
[----:B------:R-:W-:Y:S02]  /*5a80*/  ULDC UR7, c[0x0][0x808] ;  /* 0x0002020000077ab9 */ /* 0x000fe40000000800 */
[----:B-1----:R-:W1:Y:S01]  /*5a90*/  LDC.64 R40, c[0x0][0x850] ;  /* 0x00021400ff287b82 */ /* 0x002e620000000a00 */
[----:B------:R-:W4:Y:S01]  /*5aa0*/  @P0 LDG.E R10, desc[UR46][R2.64] ;  /* 0x0000002e020a0981 */ /* 0x000f22000c1e1900 */
[----:B------:R-:W-:Y:S01]  /*5ab0*/  UISETP.NE.AND.EX UP1, UPT, UR5, URZ, UPT, UP1 ;  /* 0x0000003f0500728c */ /* 0x000fe2000bf25310 */
[----:B------:R-:W-:Y:S01]  /*5ac0*/  LOP3.LUT R7, R6, 0x1ffffffc, RZ, 0xc0, !PT ;  /* 0x1ffffffc06077812 */ /* 0x000fe200078ec0ff */
[----:B--2---:R-:W-:-:S04]  /*5ad0*/  IMAD.U32 R0, RZ, RZ, UR7 ;  /* 0x00000007ff007e24 */ /* 0x004fc8000f8e00ff */
[----:B------:R-:W-:-:S05]  /*5ae0*/  PLOP3.LUT P1, PT, PT, PT, UP1, 0x80, 0x0 ;  /* 0x000000000000781c */ /* 0x000fca0003f2f018 */
[----:B------:R-:W-:Y:S02]  /*5af0*/  @UP1 ULDC.64 UR4, c[0x0][0x878] ;  /* 0x00021e0000041ab9 */ /* 0x000fe40000000a00 */
[----:B------:R-:W-:Y:S01]  /*5b00*/  @UP1 UIMAD.WIDE UR4, UR36, 0x4, UR4 ;  /* 0x00000004240418a5 */ /* 0x000fe2000f8e0204 */
[----:B------:R-:W-:Y:S01]  /*5b10*/  LEA.HI R9, R9, R8, RZ, 0x3 ;  /* 0x0000000809097211 */ /* 0x000fe200078f18ff */
[----:B------:R-:W2:Y:S01]  /*5b20*/  S2R R59, SR_CTAID.X ;  /* 0x00000000003b7919 */ /* 0x000ea20000002500 */
[----:B------:R-:W-:Y:S01]  /*5b30*/  SHF.R.S32.HI R43, RZ, 0x2, R6 ;  /* 0x00000002ff2b7819 */ /* 0x000fe20000011406 */
[----:B------:R-:W-:Y:S02]  /*5b40*/  IMAD.IADD R7, R8, 0x1, -R7 ;  /* 0x0000000108077824 */ /* 0x000fe400078e0a07 */
[----:B---3--:R-:W-:Y:S02]  /*5b50*/  IMAD.U32 R4, RZ, RZ, UR4 ;  /* 0x00000004ff047e24 */ /* 0x008fe4000f8e00ff */
[----:B------:R-:W-:-:S02]  /*5b60*/  IMAD.U32 R5, RZ, RZ, UR5 ;  /* 0x00000005ff057e24 */ /* 0x000fc4000f8e00ff */
[----:B------:R-:W-:Y:S01]  /*5b70*/  IMAD.SHL.U32 R8, R9, 0x8, RZ ;  /* 0x0000000809087824 */ /* 0x000fe200078e00ff */
[----:B------:R-:W-:Y:S01]  /*5b80*/  LEA.HI R6, R6, R43, RZ, 0x1 ;  /* 0x0000002b06067211 */ /* 0x000fe200078f08ff */
[----:B------:R-:W-:Y:S01]  /*5b90*/  IMAD.SHL.U32 R52, R7, 0x8, RZ ;  /* 0x0000000807347824 */ /* 0x000fe200078e00ff */
[----:B------:R3:W5:Y:S01]  /*5ba0*/  @P1 LDG.E R0, desc[UR46][R4.64] ;  /* 0x0000002e04001981 */ /* 0x000762000c1e1900 */
[----:B------:R-:W-:Y:S01]  /*5bb0*/  UMOV UR4, URZ ;  /* 0x0000003f00047c82 */ /* 0x000fe20008000000 */
[----:B------:R-:W-:Y:S01]  /*5bc0*/  LOP3.LUT R6, R6, 0x3fffffe, RZ, 0xc0, !PT ;  /* 0x03fffffe06067812 */ /* 0x000fe200078ec0ff */
[----:B------:R-:W-:Y:S01]  /*5bd0*/  UMOV UR5, URZ ;  /* 0x0000003f00057c82 */ /* 0x000fe20008000000 */
[----:B------:R-:W1:Y:S03]  /*5be0*/  S2UR UR10, SR_CTAID.Y ;  /* 0x00000000000a79c3 */ /* 0x000e660000002600 */
[----:B------:R-:W-:Y:S01]  /*5bf0*/  IMAD.IADD R6, R43, 0x1, -R6 ;  /* 0x000000012b067824 */ /* 0x000fe200078e0a06 */
[----:B---3--:R-:W-:-:S04]  /*5c00*/  LOP3.LUT R5, R8, 0xc0, RZ, 0xc0, !PT ;  /* 0x000000c008057812 */ /* 0x008fc800078ec0ff */
[----:B------:R-:W-:Y:S02]  /*5c10*/  SHF.R.U32.HI R4, RZ, 0x3, R5 ;  /* 0x00000003ff047819 */ /* 0x000fe40000011605 */
[----:B------:R-:W-:-:S04]  /*5c20*/  LOP3.LUT R5, R5, 0x18, R52, 0xf8, !PT ;  /* 0x0000001805057812 */ /* 0x000fc800078ef834 */
[----:B------:R-:W-:Y:S01]  /*5c30*/  LOP3.LUT R4, R5, R4, RZ, 0x3c, !PT ;  /* 0x0000000405047212 */ /* 0x000fe200078e3cff */
[----:B------:R-:W-:-:S04]  /*5c40*/  IMAD R5, R11, 0x8, R6 ;  /* 0x000000080b057824 */ /* 0x000fc800078e0206 */
[----:B------:R-:W-:Y:S01]  /*5c50*/  IMAD.U32 R4, R5, 0x20, R4 ;  /* 0x0000002005047824 */ /* 0x000fe200078e0004 */
[----:B----4-:R-:W-:-:S13]  /*5c60*/  @P0 R2UR UR7, R10 ;  /* 0x000000000a0702ca */ /* 0x010fda00000e0000 */
[----:B------:R-:W-:Y:S02]  /*5c70*/  @UP0 USHF.R.S32.HI UR8, URZ, 0x1f, UR7 ;  /* 0x0000001f3f080899 */ /* 0x000fe40008011407 */
[----:B------:R-:W-:-:S05]  /*5c80*/  @UP0 UMOV UR4, UR7 ;  /* 0x0000000700040c82 */ /* 0x000fca0008000000 */
[----:B------:R-:W-:Y:S01]  /*5c90*/  @UP0 UMOV UR5, UR8 ;  /* 0x0000000800050c82 */ /* 0x000fe20008000000 */
[----:B-12---:R-:W-:Y:S05]  /*5ca0*/  @P1 BRA `(.L_x_1581) ;  /* 0x0000000000101947 */ /* 0x006fea0003800000 */
[----:B------:R-:W-:Y:S05]  /*5cb0*/  @!P0 BRA `(.L_x_1581) ;  /* 0x00000000000c8947 */ /* 0x000fea0003800000 */
[----:B------:R-:W2:Y:S04]  /*5cc0*/  LDG.E R5, desc[UR46][R2.64] ;  /* 0x0000002e02057981 */ /* 0x000ea8000c1e1900 */
[----:B-----5:R-:W2:Y:S02]  /*5cd0*/  LDG.E R0, desc[UR46][R2.64+0x4] ;  /* 0x0000042e02007981 */ /* 0x020ea4000c1e1900 */
[----:B--2---:R-:W-:-:S07]  /*5ce0*/  IMAD.IADD R0, R0, 0x1, -R5 ;  /* 0x0000000100007824 */ /* 0x004fce00078e0a05 */
.L_x_1581:
        /* <DEDUP_REMOVED lines=60> */
.L_x_1583:
[----:B------:R-:W-:Y:S05]  /*60b0*/  BSYNC B0 ;  /* 0x0000000000007941 */ /* 0x000fea0003800000 */
.L_x_1582:
        /* <DEDUP_REMOVED lines=22> */
.L_x_1585:
[----:B------:R-:W-:Y:S05]  /*6220*/  BSYNC B0 ;  /* 0x0000000000007941 */ /* 0x000fea0003800000 */
.L_x_1584:
        /* <DEDUP_REMOVED lines=26> */
.L_x_1587:
[----:B------:R-:W-:Y:S05]  /*63d0*/  BSYNC B0 ;  /* 0x0000000000007941 */ /* 0x000fea0003800000 */
.L_x_1586:
        /* <DEDUP_REMOVED lines=23> */
.L_x_1580:
[----:B------:R-:W-:Y:S01]  /*6550*/  ULDC.64 UR4, c[0x0][0x870] ;  /* 0x00021c0000047ab9 */ /* 0x000fe20000000a00 */
[----:B-1----:R-:W1:Y:S01]  /*6560*/  S2R R6, SR_TID.X ;  /* 0x0000000000067919 */ /* 0x002e620000002100 */
[----:B------:R-:W-:Y:S01]  /*6570*/  UISETP.NE.U32.AND UP0, UPT, UR4, URZ, UPT ;  /* 0x0000003f0400728c */ /* 0x000fe2000bf05070 */
[----:B------:R-:W2:Y:S03]  /*6580*/  S2UR UR8, SR_CTAID.Y ;  /* 0x00000000000879c3 */ /* 0x000ea60000002600 */
[----:B------:R-:W-:-:S03]  /*6590*/  UISETP.NE.AND.EX UP0, UPT, UR5, URZ, UPT, UP0 ;  /* 0x0000003f0500728c */ /* 0x000fc6000bf05300 */
[----:B------:R-:W-:Y:S02]  /*65a0*/  ULDC.64 UR4, c[0x0][0x870] ;  /* 0x00021c0000047ab9 */ /* 0x000fe40000000a00 */
[----:B------:R-:W-:Y:S01]  /*65b0*/  UIMAD.WIDE UR4, UR36, 0x4, UR4 ;  /* 0x00000004240478a5 */ /* 0x000fe2000f8e0204 */
[----:B------:R-:W-:Y:S01]  /*65c0*/  PLOP3.LUT P0, PT, PT, PT, UP0, 0x80, 0x0 ;  /* 0x000000000000781c */ /* 0x000fe20003f0f008 */
[----:B------:R-:W-:Y:S01]  /*65d0*/  ULDC UR6, c[0x0][0x808] ;  /* 0x0002020000067ab9 */ /* 0x000fe20000000800 */
[----:B------:R-:W3:Y:S01]  /*65e0*/  S2R R7, SR_CTAID.X ;  /* 0x0000000000077919 */ /* 0x000ee20000002500 */
[----:B------:R-:W4:Y:S02]  /*65f0*/  LDC.64 R12, c[0x0][0x820] ;  /* 0x00020800ff0c7b82 */ /* 0x000f240000000a00 */
[----:B------:R-:W-:Y:S02]  /*6600*/  IMAD.U32 R2, RZ, RZ, UR4 ;  /* 0x00000004ff027e24 */ /* 0x000fe4000f8e00ff */
[----:B------:R-:W-:Y:S01]  /*6610*/  IMAD.U32 R3, RZ, RZ, UR5 ;  /* 0x00000005ff037e24 */ /* 0x000fe2000f8e00ff */
[----:B------:R-:W-:-:S05]  /*6620*/  ULDC.64 UR4, c[0x0][0x878] ;  /* 0x00021e0000047ab9 */ /* 0x000fca0000000a00 */
[----:B------:R-:W3:Y:S01]  /*6630*/  @P0 LDG.E R8, desc[UR46][R2.64] ;  /* 0x0000002e02080981 */ /* 0x000ee2000c1e1900 */
[----:B------:R-:W-:Y:S01]  /*6640*/  UISETP.NE.U32.AND UP1, UPT, UR4, URZ, UPT ;  /* 0x0000003f0400728c */ /* 0x000fe2000bf25070 */
[----:B------:R-:W-:-:S03]  /*6650*/  IMAD.U32 R0, RZ, RZ, UR6 ;  /* 0x00000006ff007e24 */ /* 0x000fc6000f8e00ff */
[----:B------:R-:W-:Y:S01]  /*6660*/  UISETP.NE.AND.EX UP1, UPT, UR5, URZ, UPT, UP1 ;  /* 0x0000003f0500728c */ /* 0x000fe2000bf25310 */
[----:B-1----:R-:W-:-:S05]  /*6670*/  VIADD R6, R6, 0xffffff80 ;  /* 0xffffff8006067836 */ /* 0x002fca0000000000 */
[----:B------:R-:W-:-:S05]  /*6680*/  PLOP3.LUT P1, PT, PT, PT, UP1, 0x80, 0x0 ;  /* 0x000000000000781c */ /* 0x000fca0003f2f018 */
[----:B------:R-:W-:Y:S02]  /*6690*/  @UP1 ULDC.64 UR4, c[0x0][0x878] ;  /* 0x00021e0000041ab9 */ /* 0x000fe40000000a00 */
[----:B------:R-:W-:Y:S01]  /*66a0*/  @UP1 UIMAD.WIDE UR4, UR36, 0x4, UR4 ;  /* 0x00000004240418a5 */ /* 0x000fe2000f8e0204 */
[----:B------:R-:W-:-:S05]  /*66b0*/  SHF.R.S32.HI R9, RZ, 0x1f, R6 ;  /* 0x0000001fff097819 */ /* 0x000fca0000011406 */
[----:B------:R-:W-:Y:S02]  /*66c0*/  IMAD.U32 R4, RZ, RZ, UR4 ;  /* 0x00000004ff047e24 */ /* 0x000fe4000f8e00ff */
[----:B------:R-:W-:Y:S01]  /*66d0*/  IMAD.U32 R5, RZ, RZ, UR5 ;  /* 0x00000005ff057e24 */ /* 0x000fe2000f8e00ff */
[----:B------:R-:W-:Y:S01]  /*66e0*/  LEA.HI R9, R9, R6, RZ, 0x2 ;  /* 0x0000000609097211 */ /* 0x000fe200078f10ff */
[----:B------:R-:W-:Y:S01]  /*66f0*/  UMOV UR4, URZ ;  /* 0x0000003f00047c82 */ /* 0x000fe20008000000 */
[----:B------:R-:W-:Y:S02]  /*6700*/  UMOV UR5, URZ ;  /* 0x0000003f00057c82 */ /* 0x000fe40008000000 */
[----:B------:R1:W5:Y:S01]  /*6710*/  @P1 LDG.E R0, desc[UR46][R4.64] ;  /* 0x0000002e04001981 */ /* 0x000362000c1e1900 */
[----:B--2---:R-:W-:Y:S01]  /*6720*/  USHF.R.S32.HI UR9, URZ, 0x1f, UR8 ;  /* 0x0000001f3f097899 */ /* 0x004fe20008011408 */
[----:B-1----:R-:W-:-:S05]  /*6730*/  LOP3.LUT R5, R9, 0x1ffffffc, RZ, 0xc0, !PT ;  /* 0x1ffffffc09057812 */ /* 0x002fca00078ec0ff */
[----:B------:R-:W-:Y:S01]  /*6740*/  IMAD.IADD R6, R6, 0x1, -R5 ;  /* 0x0000000106067824 */ /* 0x000fe200078e0a05 */
[----:B---3--:R-:W-:-:S13]  /*6750*/  @P0 R2UR UR6, R8 ;  /* 0x00000000080602ca */ /* 0x008fda00000e0000 */
[----:B------:R-:W-:Y:S02]  /*6760*/  @UP0 USHF.R.S32.HI UR7, URZ, 0x1f, UR6 ;  /* 0x0000001f3f070899 */ /* 0x000fe40008011406 */
[----:B------:R-:W-:-:S05]  /*6770*/  @UP0 UMOV UR4, UR6 ;  /* 0x0000000600040c82 */ /* 0x000fca0008000000 */
[----:B------:R-:W-:Y:S01]  /*6780*/  @UP0 UMOV UR5, UR7 ;  /* 0x0000000700050c82 */ /* 0x000fe20008000000 */
[----:B----4-:R-:W-:Y:S05]  /*6790*/  @P1 BRA `(.L_x_1588) ;  /* 0x0000000000101947 */ /* 0x010fea0003800000 */
[----:B------:R-:W-:Y:S05]  /*67a0*/  @!P0 BRA `(.L_x_1588) ;  /* 0x00000000000c8947 */ /* 0x000fea0003800000 */
[----:B------:R-:W2:Y:S04]  /*67b0*/  LDG.E R5, desc[UR46][R2.64] ;  /* 0x0000002e02057981 */ /* 0x000ea8000c1e1900 */
[----:B-----5:R-:W2:Y:S02]  /*67c0*/  LDG.E R0, desc[UR46][R2.64+0x4] ;  /* 0x0000042e02007981 */ /* 0x020ea4000c1e1900 */
[----:B--2---:R-:W-:-:S07]  /*67d0*/  IMAD.IADD R0, R0, 0x1, -R5 ;  /* 0x0000000100007824 */ /* 0x004fce00078e0a05 */
.L_x_1588:
        /* <DEDUP_REMOVED lines=47> */
.L_x_1590:
[----:B------:R-:W-:Y:S05]  /*6ad0*/  BSYNC B0 ;  /* 0x0000000000007941 */ /* 0x000fea0003800000 */
.L_x_1589:
        /* <DEDUP_REMOVED lines=21> */
.L_x_1592:
[----:B------:R-:W-:Y:S05]  /*6c30*/  BSYNC B0 ;  /* 0x0000000000007941 */ /* 0x000fea0003800000 */
.L_x_1591:
        /* <DEDUP_REMOVED lines=25> */
.L_x_1594:
[----:B------:R-:W-:Y:S05]  /*6dd0*/  BSYNC B0 ;  /* 0x0000000000007941 */ /* 0x000fea0003800000 */
.L_x_1593:
        /* <DEDUP_REMOVED lines=22> */
.L_x_1549:
        /* <DEDUP_REMOVED lines=21> */
.L_x_1596:
        /* <DEDUP_REMOVED lines=13> */
.L_x_1598:
[----:B------:R-:W-:-:S05]  /*7160*/  ULDC UR4, c[0x0][0x8bc] ;  /* 0x00022f0000047ab9 */ /* 0x000fca0000000800 */
.L_x_1597:
[----:B-1----:R-:W-:-:S04]  /*7170*/  USHF.L.U32 UR11, UR14, 0x7, URZ ;  /* 0x000000070e0b7899 */ /* 0x002fc8000800063f */
[----:B------:R-:W-:-:S04]  /*7180*/  UISETP.GE.AND UP0, UPT, UR11, UR4, UPT ;  /* 0x000000040b00728c */ /* 0x000fc8000bf06270 */
[----:B--2---:R-:W-:-:S06]  /*7190*/  USEL UR12, UR12, 0xffffffff, !UP0 ;  /* 0xffffffff0c0c7887 */ /* 0x004fcc000c000000 */
[----:B------:R-:W-:-:S13]  /*71a0*/  ISETP.LE.AND P0, PT, RZ, UR12, PT ;  /* 0x0000000cff007c0c */ /* 0x000fda000bf03270 */
[----:B------:R-:W-:Y:S05]  /*71b0*/  @!P0 BRA `(.L_x_1554) ;  /* 0x0000003c00748947 */ /* 0x000fea0003800000 */
[----:B------:R-:W-:Y:S01]  /*71c0*/  ULDC.64 UR4, c[0x0][0x770] ;  /* 0x0001dc0000047ab9 */ /* 0x000fe20000000a00 */
[----:B------:R-:W1:Y:S01]  /*71d0*/  S2UR UR13, SR_CTAID.Y ;  /* 0x00000000000d79c3 */ /* 0x000e620000002600 */
[----:B------:R-:W-:Y:S01]  /*71e0*/  UISETP.NE.U32.AND UP0, UPT, UR4, URZ, UPT ;  /* 0x0000003f0400728c */ /* 0x000fe2000bf05070 */
[----:B------:R-:W-:-:S03]  /*71f0*/  ULDC.64 UR8, c[0x0][0x788] ;  /* 0x0001e20000087ab9 */ /* 0x000fc60000000a00 */
        /* <DEDUP_REMOVED lines=8> */
[----:B------:R-:W-:-:S04]  /*7280*/  UISETP.NE.U32.AND UP1, UPT, UR4, URZ, UPT ;  /* 0x0000003f0400728c */ /* 0x000fc8000bf25070 */
        /* <DEDUP_REMOVED lines=8> */
[----:B-1----:R-:W-:-:S12]  /*7310*/  USHF.R.S32.HI UR16, URZ, 0x1f, UR13 ;  /* 0x0000001f3f107899 */ /* 0x002fd8000801140d */
[----:B--2---:R-:W-:Y:S02]  /*7320*/  @P0 R2UR UR4, R0 ;  /* 0x00000000000402ca */ /* 0x004fe400000e0000 */
[----:B------:R-:W-:Y:S01]  /*7330*/  ISETP.NE.U32.AND P0, PT, RZ, UR8, PT ;  /* 0x00000008ff007c0c */ /* 0x000fe2000bf05070 */
[----:B------:R-:W-:-:S03]  /*7340*/  ULDC UR8, c[0x0][0x280] ;  /* 0x0000a00000087ab9 */ /* 0x000fc60000000800 */
[----:B------:R-:W-:-:S07]  /*7350*/  ISETP.NE.AND.EX P0, PT, RZ, UR9, PT, P0 ;  /* 0x00000009ff007c0c */ /* 0x000fce000bf05300 */
[----:B------:R-:W-:-:S04]  /*7360*/  @UP0 ULEA UR4, UR12, UR4, 0x6 ;  /* 0x000000040c040291 */ /* 0x000fc8000f8e303f */
[----:B------:R-:W-:-:S04]  /*7370*/  @UP0 USHF.R.S32.HI UR5, URZ, 0x1f, UR4 ;  /* 0x0000001f3f050899 */ /* 0x000fc80008011404 */
[----:B------:R-:W-:-:S04]  /*7380*/  @UP0 ULEA.HI UR5, UR5, UR4, URZ, 0x6 ;  /* 0x0000000405050291 */ /* 0x000fc8000f8f303f */
[----:B------:R-:W-:-:S04]  /*7390*/  @UP0 USHF.R.S32.HI UR5, URZ, 0x6, UR5 ;  /* 0x000000063f050899 */ /* 0x000fc80008011405 */
[----:B------:R-:W-:Y:S01]  /*73a0*/  @UP0 UIMAD UR7, UR5, 0x1800, URZ ;  /* 0x00001800050708a4 */ /* 0x000fe2000f8e023f */
[----:B---3--:R-:W-:-:S03]  /*73b0*/  @P2 R2UR UR8, R4 ;  /* 0x00000000040822ca */ /* 0x008fc600000e0000 */
[----:B------:R-:W-:Y:S01]  /*73c0*/  @UP0 USHF.R.S32.HI UR9, URZ, 0x1f, UR7 ;  /* 0x0000001f3f090899 */ /* 0x000fe20008011407 */
[----:B------:R-:W-:Y:S11]  /*73d0*/  @P2 BRA `(.L_x_1599) ;  /* 0x0000000000142947 */ /* 0x000ff60003800000 */
[----:B------:R-:W-:Y:S05]  /*73e0*/  @!P1 BRA `(.L_x_1599) ;  /* 0x0000000000109947 */ /* 0x000fea0003800000 */
[----:B------:R-:W2:Y:S04]  /*73f0*/  LDG.E R5, desc[UR46][R2.64] ;  /* 0x0000002e02057981 */ /* 0x000ea8000c1e1900 */
[----:B------:R-:W2:Y:S02]  /*7400*/  LDG.E R0, desc[UR46][R2.64+0x4] ;  /* 0x0000042e02007981 */ /* 0x000ea4000c1e1900 */
[----:B--2---:R-:W-:-:S05]  /*7410*/  IMAD.IADD R0, R0, 0x1, -R5 ;  /* 0x0000000100007824 */ /* 0x004fca00078e0a05 */
[----:B------:R-:W-:-:S15]  /*7420*/  R2UR UR8, R0 ;  /* 0x00000000000872ca */ /* 0x000fde00000e0000 */
.L_x_1599:
[----:B------:R-:W-:Y:S01]  /*7430*/  UMOV UR4, URZ ;  /* 0x0000003f00047c82 */ /* 0x000fe20008000000 */
[----:B------:R-:W-:Y:S01]  /*7440*/  UMOV UR5, URZ ;  /* 0x0000003f00057c82 */ /* 0x000fe20008000000 */
[----:B------:R-:W-:Y:S01]  /*7450*/  ULDC UR6, c[0x0][0x290] ;  /* 0x0000a40000067ab9 */ /* 0x000fe20000000800 */
[----:B------:R-:W-:Y:S01]  /*7460*/  @UP0 UMOV UR4, UR7 ;  /* 0x0000000700040c82 */ /* 0x000fe20008000000 */
[----:B------:R-:W-:Y:S01]  /*7470*/  @UP0 UMOV UR5, UR9 ;  /* 0x0000000900050c82 */ /* 0x000fe20008000000 */
        /* <DEDUP_REMOVED lines=8> */
.L_x_1600:
        /* <DEDUP_REMOVED lines=10> */
[----:B--2---:R-:W-:-:S05]  /*75a0*/  IMAD.IADD R0, R5, 0x1, -R0 ;  /* 0x0000000105007824 */ /* 0x004fca00078e0a00 */
[----:B------:R-:W-:-:S15]  /*75b0*/  R2UR UR6, R0 ;  /* 0x00000000000672ca */ /* 0x000fde00000e0000 */
.L_x_1601:
[----:B------:R-:W-:Y:S01]  /*75c0*/  UIADD3 UR7, -UR6, UR8, UR11 ;  /* 0x0000000806077290 */ /* 0x000fe2000fffe10b */
[----:B------:R-:W-:Y:S01]  /*75d0*/  ISETP.LE.AND P0, PT, RZ, UR14, PT ;  /* 0x0000000eff007c0c */ /* 0x000fe2000bf03270 */
[----:B------:R-:W-:Y:S02]  /*75e0*/  ULDC UR9, c[0x0][0x74c] ;  /* 0x0001d30000097ab9 */ /* 0x000fe40000000800 */
[----:B------:R-:W-:Y:S02]  /*75f0*/  UIADD3 UR9, UR7, -UR9, URZ ;  /* 0x8000000907097290 */ /* 0x000fe4000fffe03f */
[----:B------:R-:W-:Y:S02]  /*7600*/  UIADD3 UR7, UR8, 0x3f, URZ ;  /* 0x0000003f08077890 */ /* 0x000fe4000fffe03f */
[----:B------:R-:W-:-:S04]  /*7610*/  USHF.R.S32.HI UR10, URZ, 0x1f, UR9 ;  /* 0x0000001f3f0a7899 */ /* 0x000fc80008011409 */
[----:B------:R-:W-:Y:S02]  /*7620*/  ULEA.HI UR10, UR10, UR9, URZ, 0x6 ;  /* 0x000000090a0a7291 */ /* 0x000fe4000f8f303f */
[----:B------:R-:W-:Y:S02]  /*7630*/  USHF.R.S32.HI UR9, URZ, 0x1f, UR7 ;  /* 0x0000001f3f097899 */ /* 0x000fe40008011407 */
[----:B------:R-:W-:Y:S02]  /*7640*/  USHF.R.S32.HI UR10, URZ, 0x6, UR10 ;  /* 0x000000063f0a7899 */ /* 0x000fe4000801140a */
[----:B------:R-:W-:Y:S02]  /*7650*/  ULEA.HI UR9, UR9, UR7, URZ, 0x6 ;  /* 0x0000000709097291 */ /* 0x000fe4000f8f303f */
[----:B------:R-:W-:Y:S02]  /*7660*/  UISETP.LT.AND UP1, UPT, URZ, UR10, UPT ;  /* 0x0000000a3f00728c */ /* 0x000fe4000bf21270 */
[----:B------:R-:W-:-:S02]  /*7670*/  USHF.R.S32.HI UR9, URZ, 0x6, UR9 ;  /* 0x000000063f097899 */ /* 0x000fc40008011409 */
[----:B------:R-:W-:-:S04]  /*7680*/  USEL UR7, URZ, UR10, !UP1 ;  /* 0x0000000a3f077287 */ /* 0x000fc8000c800000 */
[----:B------:R-:W-:Y:S01]  /*7690*/  IMAD.U32 R2, RZ, RZ, UR9 ;  /* 0x00000009ff027e24 */ /* 0x000fe2000f8e00ff */
[----:B------:R-:W-:Y:S07]  /*76a0*/  @!P0 BRA `(.L_x_1602) ;  /* 0x00000000001c8947 */ /* 0x000fee0003800000 */
[----:B------:R-:W-:Y:S01]  /*76b0*/  UIADD3 UR8, UR11, 0xbf, UR8 ;  /* 0x000000bf0b087890 */ /* 0x000fe2000fffe008 */
[----:B------:R-:W-:-:S03]  /*76c0*/  ULDC UR9, c[0x0][0x748] ;  /* 0x0001d20000097ab9 */ /* 0x000fc60000000800 */
[----:B------:R-:W-:-:S04]  /*76d0*/  UIADD3 UR8, UR8, UR9, -UR6 ;  /* 0x0000000908087290 */ /* 0x000fc8000fffe806 */
[----:B------:R-:W-:-:S04]  /*76e0*/  USHF.R.S32.HI UR6, URZ, 0x1f, UR8 ;  /* 0x0000001f3f067899 */ /* 0x000fc80008011408 */
[----:B------:R-:W-:-:S04]  /*76f0*/  ULEA.HI UR6, UR6, UR8, URZ, 0x6 ;  /* 0x0000000806067291 */ /* 0x000fc8000f8f303f */
[----:B------:R-:W-:-:S06]  /*7700*/  USHF.R.S32.HI UR6, URZ, 0x6, UR6 ;  /* 0x000000063f067899 */ /* 0x000fcc0008011406 */
[----:B------:R-:W-:-:S07]  /*7710*/  VIMNMX R2, R2, UR6, PT ;  /* 0x0000000602027c48 */ /* 0x000fce000bfe0100 */
.L_x_1602:
[----:B------:R-:W-:-:S13]  /*7720*/  ISETP.GT.AND P0, PT, R2, UR7, PT ;  /* 0x0000000702007c0c */ /* 0x000fda000bf04270 */
[----:B------:R-:W-:Y:S05]  /*7730*/  @!P0 BRA `(.L_x_1554) ;  /* 0x0000003800148947 */ /* 0x000fea0003800000 */
[----:B------:R-:W-:Y:S01]  /*7740*/  ULDC.64 UR14, c[0x0][0x2d8] ;  /* 0x0000b600000e7ab9 */ /* 0x000fe20000000a00 */
[----:B------:R-:W-:Y:S01]  /*7750*/  VIADD R0, R2, -UR7 ;  /* 0x8000000702007c36 */ /* 0x000fe20008000000 */
[----:B------:R-:W-:Y:S02]  /*7760*/  UIMAD UR10, UR16, UR14, URZ ;  /* 0x0000000e100a72a4 */ /* 0x000fe4000f8e023f */
[----:B------:R-:W-:Y:S02]  /*7770*/  UIMAD.WIDE.U32 UR8, UR13, UR14, URZ ;  /* 0x0000000e0d0872a5 */ /* 0x000fe4000f8e003f */
[----:B------:R-:W-:Y:S01]  /*7780*/  USHF.R.S32.HI UR6, URZ, 0x1f, UR12 ;  /* 0x0000001f3f067899 */ /* 0x000fe2000801140c */
[----:B------:R-:W-:Y:S01]  /*7790*/  LOP3.LUT R0, R0, 0x1, RZ, 0xc0, !PT ;  /* 0x0000000100007812 */ /* 0x000fe200078ec0ff */
[----:B------:R-:W-:Y:S02]  /*77a0*/  UIMAD UR13, UR13, UR15, UR10 ;  /* 0x0000000f0d0d72a4 */ /* 0x000fe4000f8e020a */
[----:B------:R-:W-:Y:S01]  /*77b0*/  UIADD3 UR10, UP1, UR4, UR8, URZ ;  /* 0x00000008040a7290 */ /* 0x000fe2000ff3e03f */
[----:B------:R-:W-:Y:S01]  /*77c0*/  ISETP.NE.U32.AND P1, PT, R0, 0x1, PT ;  /* 0x000000010000780c */ /* 0x000fe20003f25070 */
[----:B------:R-:W-:-:S02]  /*77d0*/  UIADD3 UR13, UR9, UR13, URZ ;  /* 0x0000000d090d7290 */ /* 0x000fc4000fffe03f */
[----:B------:R-:W-:Y:S01]  /*77e0*/  USEL UR6, UR6, URZ, !UP0 ;  /* 0x0000003f06067287 */ /* 0x000fe2000c000000 */
[----:B------:R-:W-:Y:S01]  /*77f0*/  ULDC.64 UR26, c[0x0][0x2e0] ;  /* 0x0000b800001a7ab9 */ /* 0x000fe20000000a00 */
[----:B------:R-:W-:Y:S02]  /*7800*/  USEL UR12, UR12, URZ, !UP0 ;  /* 0x0000003f0c0c7287 */ /* 0x000fe4000c000000 */
[----:B------:R-:W-:Y:S02]  /*7810*/  UIADD3.X UR11, UR5, UR13, URZ, UP1, !UPT ;  /* 0x0000000d050b7290 */ /* 0x000fe40008ffe43f */
[----:B------:R-:W-:Y:S02]  /*7820*/  UIMAD UR14, UR6, UR26, URZ ;  /* 0x0000001a060e72a4 */ /* 0x000fe4000f8e023f */
[----:B------:R-:W-:Y:S02]  /*7830*/  UIMAD.WIDE.U32 UR10, UR12, UR26, UR10 ;  /* 0x0000001a0c0a72a5 */ /* 0x000fe4000f8e000a */
[----:B------:R-:W-:Y:S01]  /*7840*/  UIMAD UR14, UR12, UR27, UR14 ;  /* 0x0000001b0c0e72a4 */ /* 0x000fe2000f8e020e */
[----:B------:R-:W-:-:S03]  /*7850*/  ELECT P0, URZ, PT ;  /* 0x00000000003f782f */ /* 0x000fc60003800000 */
        /* <DEDUP_REMOVED lines=20> */
.L_x_1605:
[----:B------:R-:W-:Y:S05]  /*79a0*/  BSYNC B0 ;  /* 0x0000000000007941 */ /* 0x000fea0003800000 */
.L_x_1604:
        /* <DEDUP_REMOVED lines=19> */
.L_x_1607:
[----:B------:R-:W-:Y:S05]  /*7ae0*/  BSYNC B0 ;  /* 0x0000000000007941 */ /* 0x000fea0003800000 */
.L_x_1606:
[----:B------:R-:W-:Y:S06]  /*7af0*/  BAR.ARV 0xa, 0xa0 ;  /* 0x0282800000007b1d */ /* 0x000fec0000002000 */
[----:B------:R-:W-:Y:S04]  /*7b00*/  BSSY B0, `(.L_x_1608) ;  /* 0x0000003000007945 */ /* 0x000fe80003800000 */
[----:B------:R-:W-:Y:S05]  /*7b10*/  @!P0 BRA `(.L_x_1609) ;  /* 0x0000000000048947 */ /* 0x000fea0003800000 */
[----:B------:R-:W-:-:S04]  /*7b20*/  DEPBAR.LE SB0, 0x0 ;  /* 0x000080000000791a */ /* 0x000fc80000000000 */
.L_x_1609:
[----:B------:R-:W-:Y:S05]  /*7b30*/  BSYNC B0 ;  /* 0x0000000000007941 */ /* 0x000fea0003800000 */
.L_x_1608:
[----:B------:R-:W-:Y:S06]  /*7b40*/  BAR.ARV 0xb, 0xa0 ;  /* 0x02c2800000007b1d */ /* 0x000fec0000002000 */
[----:B------:R-:W-:Y:S01]  /*7b50*/  UIADD3 UR15, UR7, 0x1, URZ ;  /* 0x00000001070f7890 */ /* 0x000fe2000fffe03f */
[----:B------:R-:W-:Y:S11]  /*7b60*/  BRA `(.L_x_1610) ;  /* 0x0000000000047947 */ /* 0x000ff60003800000 */
.L_x_1603:
[----:B------:R-:W-:-:S05]  /*7b70*/  UMOV UR15, UR7 ;  /* 0x00000007000f7c82 */ /* 0x000fca0008000000 */
.L_x_1610:
[----:B------:R-:W-:-:S06]  /*7b80*/  UIADD3 UR6, UR7, 0x1, URZ ;  /* 0x0000000107067890 */ /* 0x000fcc000fffe03f */
[----:B------:R-:W-:-:S13]  /*7b90*/  ISETP.NE.AND P1, PT, R2, UR6, PT ;  /* 0x0000000602007c0c */ /* 0x000fda000bf25270 */
[----:B------:R-:W-:Y:S05]  /*7ba0*/  @!P1 BRA `(.L_x_1554) ;  /* 0x0000003000f89947 */ /* 0x000fea0003800000 */
[----:B------:R-:W-:Y:S01]  /*7bb0*/  UMOV UR16, UR8 ;  /* 0x0000000800107c82 */ /* 0x000fe20008000000 */
[----:B------:R-:W-:Y:S01]  /*7bc0*/  UMOV UR17, UR13 ;  /* 0x0000000d00117c82 */ /* 0x000fe20008000000 */
[----:B------:R-:W-:Y:S01]  /*7bd0*/  ULDC.64 UR18, c[0x0][0x2c0] ;  /* 0x0000b00000127ab9 */ /* 0x000fe20000000a00 */
[----:B------:R-:W-:Y:S01]  /*7be0*/  UIMAD.WIDE.U32 UR16, UR12, UR26, UR16 ;  /* 0x0000001a0c1072a5 */ /* 0x000fe2000f8e0010 */
[----:B------:R-:W-:Y:S01]  /*7bf0*/  UMOV UR6, URZ ;  /* 0x0000003f00067c82 */ /* 0x000fe20008000000 */
[----:B------:R-:W-:Y:S02]  /*7c00*/  ULDC.64 UR30, c[0x0][0x2c0] ;  /* 0x0000b000001e7ab9 */ /* 0x000fe40000000a00 */
[----:B------:R-:W-:-:S04]  /*7c10*/  UIADD3 UR25, UP0, UR4, UR16, URZ ;  /* 0x0000001004197290 */ /* 0x000fc8000ff1e03f */
[----:B------:R-:W-:Y:S02]  /*7c20*/  UIADD3.X UR16, UR5, UR14, UR17, UP0, !UPT ;  /* 0x0000000e05107290 */ /* 0x000fe400087fe411 */
[----:B------:R-:W-:Y:S02]  /*7c30*/  ULEA UR24, UP0, UR25, UR18, 0x2 ;  /* 0x0000001219187291 */ /* 0x000fe4000f80103f */
[----:B------:R-:W-:Y:S02]  /*7c40*/  UIMAD UR18, UR15, 0x1800, URZ ;  /* 0x000018000f1278a4 */ /* 0x000fe4000f8e023f */
        /* <DEDUP_REMOVED lines=8> */
.L_x_1623:
        /* <DEDUP_REMOVED lines=11> */
[----:B------:R-:W-:Y:S02]  /*7d80*/  ULEA.HI.X.SX32 UR39, UR19, UR27, 0x1, UP0 ;  /* 0x0000001b13277291 */ /* 0x000fe400080f0e3f */
[----:B------:R-:W-:Y:S01]  /*7d90*/  ULEA UR36, UP0, UR37, UR30, 0x2 ;  /* 0x0000001e25247291 */ /* 0x000fe2000f80103f */
[----:B------:R-:W-:-:S03]  /*7da0*/  UMOV UR41, 0x14f00000 ;  /* 0x14f0000000297882 */ /* 0x000fc60000000000 */
[----:B------:R-:W-:Y:S02]  /*7db0*/  ULEA.HI.X UR37, UR37, UR31, UR39, 0x2, UP0 ;  /* 0x0000001f25257291 */ /* 0x000fe400080f1427 */
[----:B-1----:R-:W-:-:S03]  /*7dc0*/  ULEA UR28, UR29, UR28, 0x18 ;  /* 0x0000001c1d1c7291 */ /* 0x002fc6000f8ec03f */
[----:B------:R-:W-:Y:S01]  /*7dd0*/  UMOV UR29, 0x300 ;  /* 0x00000300001d7882 */ /* 0x000fe20000000000 */
[----:B------:R-:W-:-:S09]  /*7de0*/  UIADD3 UR28, UR28, 0xc000, URZ ;  /* 0x0000c0001c1c7890 */ /* 0x000fd2000fffe03f */
[----:B------:R1:W-:Y:S02]  /*7df0*/  UBLKRED.G.S.ADD.F32.RN [UR36], [UR28], UR29, desc[UR40] ;  /* 0x000028241c0073bb */ /* 0x0003e400080a141d */
[----:B-1----:R0:W-:Y:S02]  /*7e00*/  UTMACMDFLUSH ;  /* 0x00000000000079b7 */ /* 0x0021e40000000000 */
.L_x_1612:
[----:B------:R-:W-:Y:S05]  /*7e10*/  BSYNC B0 ;  /* 0x0000000000007941 */ /* 0x000fea0003800000 */
.L_x_1611:
        /* <DEDUP_REMOVED lines=13> */
.L_x_1614:
[----:B------:R-:W-:Y:S05]  /*7ef0*/  BSYNC B0 ;  /* 0x0000000000007941 */ /* 0x000fea0003800000 */
.L_x_1613:
[----:B------:R-:W-:Y:S06]  /*7f00*/  BAR.ARV 0xa, 0xa0 ;  /* 0x0282800000007b1d */ /* 0x000fec0000002000 */
[----:B------:R-:W-:Y:S04]  /*7f10*/  BSSY B0, `(.L_x_1615) ;  /* 0x0000003000007945 */ /* 0x000fe80003800000 */
[----:B------:R-:W-:Y:S05]  /*7f20*/  @!P0 BRA `(.L_x_1616) ;  /* 0x0000000000048947 */ /* 0x000fea0003800000 */
[----:B------:R-:W-:-:S04]  /*7f30*/  DEPBAR.LE SB0, 0x0 ;  /* 0x000080000000791a */ /* 0x000fc80000000000 */
.L_x_1616:
[----:B------:R-:W-:Y:S05]  /*7f40*/  BSYNC B0 ;  /* 0x0000000000007941 */ /* 0x000fea0003800000 */
.L_x_1615:
        /* <DEDUP_REMOVED lines=13> */
.L_x_1618:
[----:B------:R-:W-:Y:S05]  /*8020*/  BSYNC B0 ;  /* 0x0000000000007941 */ /* 0x000fea0003800000 */
.L_x_1617:
        /* <DEDUP_REMOVED lines=13> */
.L_x_1620:
[----:B------:R-:W-:Y:S05]  /*8100*/  BSYNC B0 ;  /* 0x0000000000007941 */ /* 0x000fea0003800000 */
.L_x_1619:
[----:B------:R-:W-:Y:S01]  /*8110*/  UIADD3 UR15, UR15, 0x2, URZ ;  /* 0x000000020f0f7890 */ /* 0x000fe2000fffe03f */
[----:B------:R-:W-:Y:S06]  /*8120*/  BAR.ARV 0xa, 0xa0 ;  /* 0x0282800000007b1d */ /* 0x000fec0000002000 */
[----:B------:R-:W-:Y:S01]  /*8130*/  BSSY B0, `(.L_x_1621) ;  /* 0x0000004000007945 */ /* 0x000fe20003800000 */
[----:B------:R-:W-:-:S03]  /*8140*/  ISETP.LE.AND P1, PT, R2, UR15, PT ;  /* 0x0000000f02007c0c */ /* 0x000fc6000bf23270 */
[----:B------:R-:W-:Y:S10]  /*8150*/  @!P0 BRA `(.L_x_1622) ;  /* 0x0000000000048947 */ /* 0x000ff40003800000 */
[----:B------:R-:W-:-:S04]  /*8160*/  DEPBAR.LE SB0, 0x0 ;  /* 0x000080000000791a */ /* 0x000fc80000000000 */
.L_x_1622:
[----:B------:R-:W-:Y:S05]  /*8170*/  BSYNC B0 ;  /* 0x0000000000007941 */ /* 0x000fea0003800000 */
.L_x_1621:
[----:B------:R-:W-:Y:S06]  /*8180*/  BAR.ARV 0xb, 0xa0 ;  /* 0x02c2800000007b1d */ /* 0x000fec0000002000 */
[----:B------:R-:W-:Y:S02]  /*8190*/  UIADD3 UR19, UR19, 0x3000, URZ ;  /* 0x0000300013137890 */ /* 0x000fe4000fffe03f */
[----:B------:R-:W-:Y:S01]  /*81a0*/  UIADD3 UR6, UR6, 0x3000, URZ ;  /* 0x0000300006067890 */ /* 0x000fe2000fffe03f */
[----:B------:R-:W-:Y:S11]  /*81b0*/  @!P1 BRA `(.L_x_1623) ;  /* 0xfffffff800c49947 */ /* 0x000ff6000383ffff */
[----:B------:R-:W-:Y:S05]  /*81c0*/  BRA `(.L_x_1554) ;  /* 0x0000002c00707947 */ /* 0x000fea0003800000 */
.L_x_1595:
[----:B------:R-:W-:Y:S01]  /*81d0*/  ULDC.64 UR4, c[0x0][0x8d8] ;  /* 0x0002360000047ab9 */ /* 0x000fe20000000a00 */
[----:B------:R-:W1:Y:S01]  /*81e0*/  S2UR UR21, SR_CTAID.X ;  /* 0x00000000001579c3 */ /* 0x000e620000002500 */
[----:B------:R-:W-:-:S04]  /*81f0*/  ISETP.NE.U32.AND P0, PT, RZ, UR4, PT ;  /* 0x00000004ff007c0c */ /* 0x000fc8000bf05070 */
[----:B------:R-:W-:-:S03]  /*8200*/  ISETP.NE.AND.EX P0, PT, RZ, UR5, PT, P0 ;  /* 0x00000005ff007c0c */ /* 0x000fc6000bf05300 */
[----:B------:R-:W2:Y:S08]  /*8210*/  S2UR UR13, SR_CTAID.Z ;  /* 0x00000000000d79c3 */ /* 0x000eb00000002700 */
[----:B------:R-:W3:Y:S02]  /*8220*/  S2UR UR20, SR_CTAID.Y ;  /* 0x00000000001479c3 */ /* 0x000ee40000002600 */
        /* <DEDUP_REMOVED lines=8> */
.L_x_1624:
        /* <DEDUP_REMOVED lines=9> */
[----:B------:R-:W4:Y:S01]  /*8340*/  LDG.E R4, desc[UR46][R2.64+0x4] ;  /* 0x0000042e02047981 */ /* 0x000f22000c1e1900 */
[----:B--2---:R-:W-:Y:S02]  /*8350*/  R2UR UR4, R0 ;  /* 0x00000000000472ca */ /* 0x004fe400000e0000 */
[----:B----4-:R-:W-:-:S13]  /*8360*/  R2UR UR5, R4 ;  /* 0x00000000040572ca */ /* 0x010fda00000e0000 */
[----:B------:R-:W-:Y:S01]  /*8370*/  UIADD3 UR4, -UR4, UR5, URZ ;  /* 0x0000000504047290 */ /* 0x000fe2000fffe13f */
[----:B------:R-:W-:Y:S11]  /*8380*/  BRA `(.L_x_1625) ;  /* 0x0000000000047947 */ /* 0x000ff60003800000 */
.L_x_1626:
[----:B------:R-:W-:-:S05]  /*8390*/  ULDC UR4, c[0x0][0x8bc] ;  /* 0x00022f0000047ab9 */ /* 0x000fca0000000800 */
.L_x_1625:
[----:B-1----:R-:W-:Y:S01]  /*83a0*/  USHF.L.U32 UR8, UR21, 0x7, URZ ;  /* 0x0000000715087899 */ /* 0x002fe2000800063f */
[----:B------:R-:W-:Y:S02]  /*83b0*/  IMAD.MOV.U32 R10, RZ, RZ, 0x1 ;  /* 0x00000001ff0a7424 */ /* 0x000fe400078e00ff */
[----:B------:R-:W-:Y:S01]  /*83c0*/  IMAD.MOV.U32 R0, RZ, RZ, RZ ;  /* 0x000000ffff007224 */ /* 0x000fe200078e00ff */
[----:B------:R-:W-:-:S04]  /*83d0*/  UISETP.GE.AND UP0, UPT, UR8, UR4, UPT ;  /* 0x000000040800728c */ /* 0x000fc8000bf06270 */
[----:B--2---:R-:W-:-:S06]  /*83e0*/  USEL UR13, UR13, 0xffffffff, !UP0 ;  /* 0xffffffff0d0d7887 */ /* 0x004fcc000c000000 */
[----:B------:R-:W-:-:S13]  /*83f0*/  ISETP.LE.AND P0, PT, RZ, UR13, PT ;  /* 0x0000000dff007c0c */ /* 0x000fda000bf03270 */
[----:B------:R-:W-:Y:S05]  /*8400*/  @!P0 BRA `(.L_x_1627) ;  /* 0x00000028004c8947 */ /* 0x000fea0003800000 */
[----:B------:R-:W-:Y:S01]  /*8410*/  ULDC.64 UR18, c[0x0][0x770] ;  /* 0x0001dc0000127ab9 */ /* 0x000fe20000000a00 */
[----:B------:R-:W-:Y:S01]  /*8420*/  ULDC.64 UR14, c[0x0][0x770] ;  /* 0x0001dc00000e7ab9 */ /* 0x000fe20000000a00 */
[----:B------:R-:W-:Y:S02]  /*8430*/  UISETP.NE.U32.AND UP1, UPT, UR18, URZ, UPT ;  /* 0x0000003f1200728c */ /* 0x000fe4000bf25070 */
[----:B------:R-:W-:Y:S02]  /*8440*/  UIMAD.WIDE UR14, UR13, 0x4, UR14 ;  /* 0x000000040d0e78a5 */ /* 0x000fe4000f8e020e */
[----:B------:R-:W-:Y:S01]  /*8450*/  UISETP.NE.AND.EX UP1, UPT, UR19, URZ, UPT, UP1 ;  /* 0x0000003f1300728c */ /* 0x000fe2000bf25310 */
[----:B------:R-:W-:Y:S01]  /*8460*/  ULDC.64 UR4, c[0x0][0x778] ;  /* 0x0001de0000047ab9 */ /* 0x000fe20000000a00 */
[----:B------:R-:W-:Y:S02]  /*8470*/  ULDC.64 UR6, c[0x0][0x780] ;  /* 0x0001e00000067ab9 */ /* 0x000fe40000000a00 */
[----:B------:R-:W-:Y:S01]  /*8480*/  IMAD.U32 R2, RZ, RZ, UR14 ;  /* 0x0000000eff027e24 */ /* 0x000fe2000f8e00ff */
[----:B------:R-:W-:Y:S01]  /*8490*/  ULDC.64 UR16, c[0x0][0x778] ;  /* 0x0001de0000107ab9 */ /* 0x000fe20000000a00 */
[----:B------:R-:W-:Y:S01]  /*84a0*/  PLOP3.LUT P1, PT, PT, PT, UP1, 0x80, 0x0 ;  /* 0x000000000000781c */ /* 0x000fe20003f2f018 */
[----:B------:R-:W-:Y:S01]  /*84b0*/  IMAD.U32 R3, RZ, RZ, UR15 ;  /* 0x0000000fff037e24 */ /* 0x000fe2000f8e00ff */
[----:B------:R-:W-:-:S02]  /*84c0*/  UISETP.NE.U32.AND UP0, UPT, UR4, URZ, UPT ;  /* 0x0000003f0400728c */ /* 0x000fc4000bf05070 */
[----:B------:R-:W-:Y:S02]  /*84d0*/  UISETP.NE.U32.AND UP2, UPT, UR6, URZ, UPT ;  /* 0x0000003f0600728c */ /* 0x000fe4000bf45070 */
[----:B------:R-:W-:Y:S02]  /*84e0*/  UISETP.NE.AND.EX UP0, UPT, UR5, URZ, UPT, UP0 ;  /* 0x0000003f0500728c */ /* 0x000fe4000bf05300 */
[----:B------:R-:W-:Y:S01]  /*84f0*/  UISETP.NE.AND.EX UP2, UPT, UR7, URZ, UPT, UP2 ;  /* 0x0000003f0700728c */ /* 0x000fe2000bf45320 */
[----:B------:R-:W-:-:S04]  /*8500*/  ULDC.64 UR22, c[0x0][0x788] ;  /* 0x0001e20000167ab9 */ /* 0x000fc80000000a00 */
[----:B------:R-:W2:Y:S01]  /*8510*/  @P1 LDG.E R6, desc[UR46][R2.64] ;  /* 0x0000002e02061981 */ /* 0x000ea2000c1e1900 */
[----:B------:R-:W-:Y:S01]  /*8520*/  PLOP3.LUT P2, PT, PT, PT, UP0, 0x80, 0x0 ;  /* 0x000000000000781c */ /* 0x000fe20003f4f008 */
[----:B------:R-:W-:Y:S01]  /*8530*/  UIMAD.WIDE UR16, UR13, 0x4, UR16 ;  /* 0x000000040d1078a5 */ /* 0x000fe2000f8e0210 */
[----:B------:R-:W-:Y:S01]  /*8540*/  PLOP3.LUT P3, PT, PT, PT, UP2, 0x80, 0x0 ;  /* 0x000000000000781c */ /* 0x000fe20003f6f028 */
[----:B------:R1:W4:Y:S02]  /*8550*/  @P1 LDG.E R0, desc[UR46][R2.64] ;  /* 0x0000002e02001981 */ /* 0x000324000c1e1900 */
[----:B------:R-:W-:Y:S02]  /*8560*/  @UP2 ULDC.64 UR4, c[0x0][0x780] ;  /* 0x0001e00000042ab9 */ /* 0x000fe40000000a00 */
[----:B------:R-:W-:Y:S01]  /*8570*/  @UP2 UIMAD.WIDE UR4, UR13, 0x4, UR4 ;  /* 0x000000040d0428a5 */ /* 0x000fe2000f8e0204 */
[----:B-1----:R-:W-:Y:S02]  /*8580*/  IMAD.U32 R2, RZ, RZ, UR16 ;  /* 0x00000010ff027e24 */ /* 0x002fe4000f8e00ff */
[----:B------:R-:W-:-:S05]  /*8590*/  IMAD.U32 R3, RZ, RZ, UR17 ;  /* 0x00000011ff037e24 */ /* 0x000fca000f8e00ff */
[----:B------:R1:W5:Y:S02]  /*85a0*/  @P2 LDG.E R4, desc[UR46][R2.64] ;  /* 0x0000002e02042981 */ /* 0x000364000c1e1900 */
[----:B-1----:R-:W-:Y:S02]  /*85b0*/  IMAD.U32 R2, RZ, RZ, UR4 ;  /* 0x00000004ff027e24 */ /* 0x002fe4000f8e00ff */
[----:B------:R-:W-:-:S05]  /*85c0*/  IMAD.U32 R3, RZ, RZ, UR5 ;  /* 0x00000005ff037e24 */ /* 0x000fca000f8e00ff */
[----:B------:R-:W3:Y:S01]  /*85d0*/  @P3 LDG.E R5, desc[UR46][R2.64] ;  /* 0x0000002e02053981 */ /* 0x000ee2000c1e1900 */
[----:B------:R-:W-:Y:S01]  /*85e0*/  ISETP.NE.U32.AND P0, PT, RZ, UR22, PT ;  /* 0x00000016ff007c0c */ /* 0x000fe2000bf05070 */
[----:B------:R-:W-:Y:S01]  /*85f0*/  UMOV UR7, URZ ;  /* 0x0000003f00077c82 */ /* 0x000fe20008000000 */
[----:B------:R-:W-:Y:S01]  /*8600*/  UMOV UR11, URZ ;  /* 0x0000003f000b7c82 */ /* 0x000fe20008000000 */
[----:B------:R-:W-:Y:S01]  /*8610*/  ULDC UR9, c[0x0][0x280] ;  /* 0x0000a00000097ab9 */ /* 0x000fe20000000800 */
[----:B------:R-:W-:Y:S02]  /*8620*/  ISETP.NE.AND.EX P0, PT, RZ, UR23, PT, P0 ;  /* 0x00000017ff007c0c */ /* 0x000fe4000bf05300 */
[----:B--2---:R-:W-:Y:S02]  /*8630*/  @P1 R2UR UR4, R6 ;  /* 0x00000000060412ca */ /* 0x004fe400000e0000 */
[----:B----4-:R-:W-:-:S11]  /*8640*/  @P1 R2UR UR7, R0 ;  /* 0x00000000000712ca */ /* 0x010fd600000e0000 */
[----:B------:R-:W-:-:S04]  /*8650*/  @UP1 ULEA UR4, UR13, UR4, 0x6 ;  /* 0x000000040d041291 */ /* 0x000fc8000f8e303f */
[----:B------:R-:W-:-:S04]  /*8660*/  @UP1 USHF.R.S32.HI UR5, URZ, 0x1f, UR4 ;  /* 0x0000001f3f051899 */ /* 0x000fc80008011404 */
[----:B------:R-:W-:Y:S01]  /*8670*/  @UP1 ULEA.HI UR5, UR5, UR4, URZ, 0x6 ;  /* 0x0000000405051291 */ /* 0x000fe2000f8f303f */
[----:B-----5:R-:W-:-:S03]  /*8680*/  @P2 R2UR UR11, R4 ;  /* 0x00000000040b22ca */ /* 0x020fc600000e0000 */
[----:B------:R-:W-:-:S04]  /*8690*/  @UP1 ULOP3.LUT UR6, UR5, 0xffffffc0, URZ, 0xc0, !UPT ;  /* 0xffffffc005061892 */ /* 0x000fc8000f8ec03f */
[----:B------:R-:W-:Y:S01]  /*86a0*/  @UP1 USHF.R.S32.HI UR12, URZ, 0x1f, UR6 ;  /* 0x0000001f3f0c1899 */ /* 0x000fe20008011406 */
[----:B---3--:R-:W-:Y:S01]  /*86b0*/  @P3 R2UR UR9, R5 ;  /* 0x00000000050932ca */ /* 0x008fe200000e0000 */
[----:B------:R-:W-:-:S14]  /*86c0*/  @P3 BRA `(.L_x_1628) ;  /* 0x0000000000203947 */ /* 0x000fdc0003800000 */
        /* <DEDUP_REMOVED lines=8> */
.L_x_1628:
        /* <DEDUP_REMOVED lines=13> */
.L_x_1629:
        /* <DEDUP_REMOVED lines=8> */
.L_x_1630:
        /* <DEDUP_REMOVED lines=9> */
[----:B------:R-:W-:-:S04]  /*8930*/  ULEA.HI UR6, UR12, UR6, URZ, 0x6 ;  /* 0x000000060c067291 */ /* 0x000fc8000f8f303f */
[----:B------:R-:W-:Y:S01]  /*8940*/  VIMNMX R4, RZ, UR14, !PT ;  /* 0x0000000eff047c48 */ /* 0x000fe2000ffe0100 */
[----:B------:R-:W-:Y:S01]  /*8950*/  USHF.R.S32.HI UR6, URZ, 0x6, UR6 ;  /* 0x000000063f067899 */ /* 0x000fe20008011406 */
[----:B------:R-:W-:Y:S11]  /*8960*/  @!P0 BRA `(.L_x_1631) ;  /* 0x0000000000208947 */ /* 0x000ff60003800000 */
[----:B------:R-:W-:Y:S01]  /*8970*/  UIADD3 UR9, UR8, 0xbf, UR9 ;  /* 0x000000bf08097890 */ /* 0x000fe2000fffe009 */
[----:B------:R-:W-:-:S03]  /*8980*/  ULDC UR12, c[0x0][0x748] ;  /* 0x0001d200000c7ab9 */ /* 0x000fc60000000800 */
[----:B------:R-:W-:-:S04]  /*8990*/  UIADD3 UR9, UR9, UR12, -UR10 ;  /* 0x0000000c09097290 */ /* 0x000fc8000fffe80a */
[----:B------:R-:W-:-:S04]  /*89a0*/  USHF.R.S32.HI UR10, URZ, 0x1f, UR9 ;  /* 0x0000001f3f0a7899 */ /* 0x000fc80008011409 */
[----:B------:R-:W-:-:S04]  /*89b0*/  ULEA.HI UR10, UR10, UR9, URZ, 0x6 ;  /* 0x000000090a0a7291 */ /* 0x000fc8000f8f303f */
[----:B------:R-:W-:-:S04]  /*89c0*/  USHF.R.S32.HI UR10, URZ, 0x6, UR10 ;  /* 0x000000063f0a7899 */ /* 0x000fc8000801140a */
[----:B------:R-:W-:-:S04]  /*89d0*/  UISETP.LT.AND UP1, UPT, UR6, UR10, UPT ;  /* 0x0000000a0600728c */ /* 0x000fc8000bf21270 */
[----:B------:R-:W-:-:S12]  /*89e0*/  USEL UR6, UR6, UR10, UP1 ;  /* 0x0000000a06067287 */ /* 0x000fd80008800000 */
.L_x_1631:
[----:B------:R-:W-:Y:S01]  /*89f0*/  ISETP.LT.AND P0, PT, R4, UR6, PT ;  /* 0x0000000604007c0c */ /* 0x000fe2000bf01270 */
[----:B------:R-:W-:-:S12]  /*8a00*/  IMAD.MOV.U32 R0, RZ, RZ, RZ ;  /* 0x000000ffff007224 */ /* 0x000fd800078e00ff */
[----:B------:R-:W-:Y:S05]  /*8a10*/  @!P0 BRA `(.L_x_1627) ;  /* 0x0000002000c88947 */ /* 0x000fea0003800000 */
[----:B------:R-:W-:Y:S01]  /*8a20*/  USHF.R.S32.HI UR10, URZ, 0x1f, UR20 ;  /* 0x0000001f3f0a7899 */ /* 0x000fe20008011414 */
[----:B------:R-:W-:Y:S01]  /*8a30*/  BSSY B0, `(.L_x_1627) ;  /* 0x0000230000007945 */ /* 0x000fe20003800000 */
[----:B------:R-:W-:Y:S01]  /*8a40*/  ULDC.64 UR16, c[0x0][0x718] ;  /* 0x0001c60000107ab9 */ /* 0x000fe20000000a00 */
[----:B------:R-:W-:Y:S01]  /*8a50*/  UISETP.NE.U32.AND UP1, UPT, UR18, URZ, UPT ;  /* 0x0000003f1200728c */ /* 0x000fe2000bf25070 */
[----:B------:R-:W-:Y:S01]  /*8a60*/  IMAD.MOV.U32 R0, RZ, RZ, RZ ;  /* 0x000000ffff007224 */ /* 0x000fe200078e00ff */
[----:B------:R-:W-:Y:S01]  /*8a70*/  UIMAD UR9, UR10, UR16, URZ ;  /* 0x000000100a0972a4 */ /* 0x000fe2000f8e023f */
[----:B------:R-:W-:Y:S01]  /*8a80*/  ULDC UR12, c[0x0][0x2e8] ;  /* 0x0000ba00000c7ab9 */ /* 0x000fe20000000800 */
[----:B------:R-:W-:Y:S01]  /*8a90*/  UMOV UR14, UR4 ;  /* 0x00000004000e7c82 */ /* 0x000fe20008000000 */
[----:B------:R-:W-:Y:S01]  /*8aa0*/  UMOV UR15, UR5 ;  /* 0x00000005000f7c82 */ /* 0x000fe20008000000 */
[----:B------:R-:W-:Y:S02]  /*8ab0*/  UIMAD UR22, UR20, UR17, UR9 ;  /* 0x00000011141672a4 */ /* 0x000fe4000f8e0209 */
[----:B------:R-:W-:-:S02]  /*8ac0*/  UISETP.NE.AND.EX UP1, UPT, UR19, URZ, UPT, UP1 ;  /* 0x0000003f1300728c */ /* 0x000fc4000bf25310 */
[----:B------:R-:W-:Y:S02]  /*8ad0*/  USHF.R.S32.HI UR9, URZ, 0x1f, UR13 ;  /* 0x0000001f3f097899 */ /* 0x000fe4000801140d */
[----:B------:R-:W-:Y:S02]  /*8ae0*/  UISETP.NE.AND UP2, UPT, UR12, 0x1, UPT ;  /* 0x000000010c00788c */ /* 0x000fe4000bf45270 */
[----:B------:R-:W-:Y:S01]  /*8af0*/  UIMAD.WIDE.U32 UR4, UR20, UR16, UR14 ;  /* 0x00000010140472a5 */ /* 0x000fe2000f8e000e */
[----:B------:R-:W-:Y:S01]  /*8b00*/  ULDC.64 UR18, c[0x0][0x730] ;  /* 0x0001cc0000127ab9 */ /* 0x000fe20000000a00 */
[----:B------:R-:W-:Y:S02]  /*8b10*/  USEL UR9, UR9, URZ, !UP1 ;  /* 0x0000003f09097287 */ /* 0x000fe4000c800000 */
[----:B------:R-:W-:Y:S01]  /*8b20*/  UIMAD UR10, UR10, UR18, URZ ;  /* 0x000000120a0a72a4 */ /* 0x000fe2000f8e023f */
[----:B------:R-:W-:Y:S01]  /*8b30*/  ELECT P0, URZ, PT ;  /* 0x00000000003f782f */ /* 0x000fe20003800000 */
[----:B------:R-:W-:Y:S01]  /*8b40*/  ULDC.64 UR16, c[0x0][0x720] ;  /* 0x0001c80000107ab9 */ /* 0x000fe20000000a00 */
[----:B------:R-:W-:-:S02]  /*8b50*/  USEL UR21, UR13, URZ, !UP1 ;  /* 0x0000003f0d157287 */ /* 0x000fc4000c800000 */
[----:B------:R-:W-:Y:S02]  /*8b60*/  UIADD3 UR23, UR5, UR22, URZ ;  /* 0x0000001605177290 */ /* 0x000fe4000fffe03f */
[----:B------:R-:W-:Y:S01]  /*8b70*/  UIMAD UR5, UR9, UR16, URZ ;  /* 0x00000010090572a4 */ /* 0x000fe2000f8e023f */
[----:B------:R-:W-:Y:S01]  /*8b80*/  UMOV UR22, UR4 ;  /* 0x0000000400167c82 */ /* 0x000fe20008000000 */
[----:B------:R-:W-:Y:S02]  /*8b90*/  UIMAD.WIDE.U32 UR14, UR20, UR18, UR14 ;  /* 0x00000012140e72a5 */ /* 0x000fe4000f8e000e */
[----:B------:R-:W-:Y:S02]  /*8ba0*/  UIMAD UR10, UR20, UR19, UR10 ;  /* 0x00000013140a72a4 */ /* 0x000fe4000f8e020a */
[----:B------:R-:W-:Y:S01]  /*8bb0*/  UIMAD.WIDE.U32 UR22, UR16, UR21, UR22 ;  /* 0x00000015101672a5 */ /* 0x000fe2000f8e0016 */
[----:B------:R-:W-:Y:S02]  /*8bc0*/  ULDC.64 UR18, c[0x0][0x738] ;  /* 0x0001ce0000127ab9 */ /* 0x000fe40000000a00 */
[----:B------:R-:W-:Y:S01]  /*8bd0*/  @UP2 ULDC UR16, c[0x0][0x2ec] ;  /* 0x0000bb0000102ab9 */ /* 0x000fe20000000800 */
[----:B------:R-:W-:-:S02]  /*8be0*/  UIMAD UR5, UR17, UR21, UR5 ;  /* 0x00000015110572a4 */ /* 0x000fc4000f8e0205 */
[----:B------:R-:W-:Y:S02]  /*8bf0*/  UIADD3 UR15, UR15, UR10, URZ ;  /* 0x0000000a0f0f7290 */ /* 0x000fe4000fffe03f */
[----:B------:R-:W-:Y:S02]  /*8c00*/  UIMAD UR9, UR9, UR18, URZ ;  /* 0x00000012090972a4 */ /* 0x000fe4000f8e023f */
[----:B------:R-:W-:Y:S02]  /*8c10*/  UIMAD.WIDE.U32 UR16, UR20, UR16, URZ ;  /* 0x00000010141072a5 */ /* 0x000fe4000f8e003f */
[----:B------:R-:W-:Y:S01]  /*8c20*/  UIADD3 UR11, UR8, UR11, URZ ;  /* 0x0000000b080b7290 */ /* 0x000fe2000fffe03f */
[----:B------:R-:W-:Y:S02]  /*8c30*/  UMOV UR12, UR20 ;  /* 0x00000014000c7c82 */ /* 0x000fe40008000000 */
[----:B------:R-:W-:Y:S01]  /*8c40*/  @UP2 ULDC UR8, c[0x0][0x2f0] ;  /* 0x0000bc0000082ab9 */ /* 0x000fe20000000800 */
[----:B------:R-:W-:-:S02]  /*8c50*/  UIMAD UR4, UR19, UR21, UR9 ;  /* 0x00000015130472a4 */ /* 0x000fc4000f8e0209 */
[----:B------:R-:W-:Y:S02]  /*8c60*/  UIMAD.WIDE.U32 UR14, UR18, UR21, UR14 ;  /* 0x00000015120e72a5 */ /* 0x000fe4000f8e000e */
[----:B------:R-:W-:Y:S02]  /*8c70*/  USEL UR13, UR13, URZ, !UP0 ;  /* 0x0000003f0d0d7287 */ /* 0x000fe4000c000000 */
        /* <DEDUP_REMOVED lines=9> */
.L_x_1661:
        /* <DEDUP_REMOVED lines=15> */
.L_x_1634:
[----:B------:R-:W-:Y:S01]  /*8e00*/  R2UR UR19, R4 ;  /* 0x00000000041372ca */ /* 0x000fe200000e0000 */
[----:B------:R-:W2:Y:S01]  /*8e10*/  LDC.64 R12, c[0x0][0x198] ;  /* 0x00006600ff0c7b82 */ /* 0x000ea20000000a00 */
        /* <DEDUP_REMOVED lines=10> */
[----:B------:R-:W-:Y:S01]  /*8ec0*/  UMOV UR36, UR20 ;  /* 0x0000001400247c82 */ /* 0x000fe20008000000 */
[----:B------:R-:W-:Y:S01]  /*8ed0*/  USHF.L.U32 UR19, UR19, 0x6, URZ ;  /* 0x0000000613137899 */ /* 0x000fe2000800063f */
[----:B------:R-:W-:Y:S01]  /*8ee0*/  IMAD.MOV.U32 R16, RZ, RZ, RZ ;  /* 0x000000ffff107224 */ /* 0x000fe200078e00ff */
[----:B------:R-:W-:Y:S01]  /*8ef0*/  UMOV UR37, UR21 ;  /* 0x0000001500257c82 */ /* 0x000fe20008000000 */
[----:B------:R-:W-:Y:S01]  /*8f00*/  UMOV UR9, 0x10 ;  /* 0x0000001000097882 */ /* 0x000fe20000000000 */
[----:B------:R-:W-:-:S02]  /*8f10*/  UIADD3 UR8, UP0, UR19, UR22, URZ ;  /* 0x0000001613087290 */ /* 0x000fc4000ff1e03f */
[----:B------:R-:W-:Y:S01]  /*8f20*/  IMAD.U32 R3, RZ, RZ, UR19 ;  /* 0x00000013ff037e24 */ /* 0x000fe2000f8e00ff */
[----:B------:R-:W-:Y:S01]  /*8f30*/  UIADD3 UR19, UR19, UR7, URZ ;  /* 0x0000000713137290 */ /* 0x000fe2000fffe03f */
[----:B------:R-:W-:Y:S02]  /*8f40*/  UMOV UR10, UR18 ;  /* 0x00000012000a7c82 */ /* 0x000fe40008000000 */
[----:B------:R-:W-:Y:S01]  /*8f50*/  PLOP3.LUT P1, PT, PT, PT, UP0, 0x80, 0x0 ;  /* 0x000000000000781c */ /* 0x000fe20003f2f008 */
[----:B-1----:R-:W-:Y:S01]  /*8f60*/  IMAD.U32 R0, RZ, RZ, UR8 ;  /* 0x00000008ff007e24 */ /* 0x002fe2000f8e00ff */
[----:B------:R-:W-:Y:S01]  /*8f70*/  R2UR UR8, R15 ;  /* 0x000000000f0872ca */ /* 0x000fe200000e0000 */
[----:B--2---:R-:W-:Y:S01]  /*8f80*/  IMAD.MOV.U32 R7, RZ, RZ, R12 ;  /* 0x000000ffff077224 */ /* 0x004fe200078e000c */
[----:B------:R-:W-:Y:S01]  /*8f90*/  LEA.HI.X.SX32 R3, R3, R14, 0x1, P1 ;  /* 0x0000000e03037211 */ /* 0x000fe200008f0eff */
[----:B------:R-:W-:Y:S01]  /*8fa0*/  IMAD.MOV.U32 R6, RZ, RZ, R13 ;  /* 0x000000ffff067224 */ /* 0x000fe200078e000d */
[C---:B------:R-:W-:Y:S01]  /*8fb0*/  LEA R2, P1, R0.reuse, R9, 0x2 ;  /* 0x0000000900027211 */ /* 0x040fe200078210ff */
[----:B------:R-:W-:Y:S01]  /*8fc0*/  UMOV UR43, UR19 ;  /* 0x00000013002b7c82 */ /* 0x000fe20008000000 */
[----:B------:R-:W-:Y:S01]  /*8fd0*/  UMOV UR35, UR19 ;  /* 0x0000001300237c82 */ /* 0x000fe20008000000 */
[----:B------:R-:W-:Y:S01]  /*8fe0*/  UMOV UR26, 0x10 ;  /* 0x00000010001a7882 */ /* 0x000fe20000000000 */
[----:B------:R-:W-:Y:S01]  /*8ff0*/  LEA.HI.X R0, R0, R8, R3, 0x2, P1 ;  /* 0x0000000800007211 */ /* 0x000fe200008f1403 */
[----:B------:R-:W-:Y:S01]  /*9000*/  UMOV UR27, UR11 ;  /* 0x0000000b001b7c82 */ /* 0x000fe20008000000 */
[----:B------:R-:W-:Y:S01]  /*9010*/  R2UR UR24, R2 ;  /* 0x00000000021872ca */ /* 0x000fe200000e0000 */
[----:B------:R-:W-:Y:S01]  /*9020*/  UMOV UR28, UR12 ;  /* 0x0000000c001c7c82 */ /* 0x000fe20008000000 */
[----:B------:R-:W-:Y:S01]  /*9030*/  R2UR UR25, R0 ;  /* 0x00000000001972ca */ /* 0x000fe200000e0000 */
[----:B------:R-:W-:Y:S01]  /*9040*/  UIADD3 UR16, UR8, 0x12000, URZ ;  /* 0x0001200008107890 */ /* 0x000fe2000fffe03f */
[----:B------:R-:W-:Y:S01]  /*9050*/  IADD3 R0, P1, R7, 0x2f0, RZ ;  /* 0x000002f007007810 */ /* 0x000fe20007f3e0ff */
[----:B------:R-:W-:-:S02]  /*9060*/  UIADD3 UR17, UR8, 0x26810, URZ ;  /* 0x0002681008117890 */ /* 0x000fc4000fffe03f */
[----:B------:R-:W-:Y:S01]  /*9070*/  UIADD3 UR40, UR8, 0x13000, URZ ;  /* 0x0001300008287890 */ /* 0x000fe2000fffe03f */
[----:B------:R-:W-:Y:S01]  /*9080*/  R2UR UR54, R0 ;  /* 0x00000000003672ca */ /* 0x000fe200000e0000 */
[----:B------:R-:W-:Y:S01]  /*9090*/  UIADD3 UR32, UR8, 0x14000, URZ ;  /* 0x0001400008207890 */ /* 0x000fe2000fffe03f */
[C---:B------:R-:W-:Y:S01]  /*90a0*/  IADD3 R0, P2, R7.reuse, 0x3f0, RZ ;  /* 0x000003f007007810 */ /* 0x040fe20007f5e0ff */
[----:B------:R-:W-:Y:S01]  /*90b0*/  UIADD3 UR52, UR8, 0x1e000, URZ ;  /* 0x0001e00008347890 */ /* 0x000fe2000fffe03f */
[----:B------:R-:W-:Y:S02]  /*90c0*/  UMOV UR41, UR17 ;  /* 0x0000001100297c82 */ /* 0x000fe40008000000 */
[----:B------:R-:W-:Y:S01]  /*90d0*/  R2UR UR30, R0 ;  /* 0x00000000001e72ca */ /* 0x000fe200000e0000 */
[--C-:B------:R-:W-:Y:S01]  /*90e0*/  IMAD.X R0, RZ, RZ, R6.reuse, P1 ;  /* 0x000000ffff007224 */ /* 0x100fe200008e0606 */
[----:B------:R-:W-:Y:S01]  /*90f0*/  IADD3 R2, P1, R7, 0xf0, RZ ;  /* 0x000000f007027810 */ /* 0x000fe20007f3e0ff */
[----:B------:R-:W-:Y:S01]  /*9100*/  UMOV UR33, UR17 ;  /* 0x0000001100217c82 */ /* 0x000fe20008000000 */
[----:B------:R-:W-:Y:S01]  /*9110*/  UMOV UR53, UR17 ;  /* 0x0000001100357c82 */ /* 0x000fe20008000000 */
[----:B------:R-:W-:Y:S01]  /*9120*/  UMOV UR29, UR13 ;  /* 0x0000000d001d7c82 */ /* 0x000fe20008000000 */
[----:B------:R-:W-:Y:S01]  /*9130*/  R2UR UR48, R2 ;  /* 0x00000000023072ca */ /* 0x000fe200000e0000 */
[--C-:B------:R-:W-:Y:S01]  /*9140*/  IMAD.X R3, RZ, RZ, R6.reuse, P1 ;  /* 0x000000ffff037224 */ /* 0x100fe200008e0606 */
[----:B------:R-:W-:Y:S01]  /*9150*/  R2UR UR55, R0 ;  /* 0x00000000003772ca */ /* 0x000fe200000e0000 */
[----:B------:R-:W-:Y:S01]  /*9160*/  IMAD.X R0, RZ, RZ, R6, P2 ;  /* 0x000000ffff007224 */ /* 0x000fe200010e0606 */
[----:B------:R-:W-:-:S02]  /*9170*/  UIADD3 UR56, UR8, 0x3000, URZ ;  /* 0x0000300008387890 */ /* 0x000fc4000fffe03f */
[----:B------:R-:W-:Y:S01]  /*9180*/  R2UR UR49, R3 ;  /* 0x00000000033172ca */ /* 0x000fe200000e0000 */
[----:B------:R-:W-:Y:S01]  /*9190*/  UMOV UR58, 0x30 ;  /* 0x00000030003a7882 */ /* 0x000fe20000000000 */
[----:B------:R-:W-:Y:S01]  /*91a0*/  R2UR UR31, R0 ;  /* 0x00000000001f72ca */ /* 0x000fe200000e0000 */
[----:B------:R-:W-:Y:S01]  /*91b0*/  IMAD.MOV.U32 R0, RZ, RZ, 0xc000 ;  /* 0x0000c000ff007424 */ /* 0x000fe200078e00ff */
[----:B------:R-:W-:Y:S01]  /*91c0*/  UMOV UR59, UR11 ;  /* 0x0000000b003b7c82 */ /* 0x000fe20008000000 */
[----:B------:R-:W-:Y:S01]  /*91d0*/  UMOV UR60, UR12 ;  /* 0x0000000c003c7c82 */ /* 0x000fe20008000000 */
[----:B------:R-:W-:-:S07]  /*91e0*/  UMOV UR61, UR13 ;  /* 0x0000000d003d7c82 */ /* 0x000fce0008000000 */
        /* <DEDUP_REMOVED lines=8> */
[----:B----4-:R-:W-:Y:S01]  /*9270*/  IMAD.U32 R0, RZ, RZ, UR6 ;  /* 0x00000006ff007e24 */ /* 0x010fe2000f8e00ff */
[----:B------:R-:W-:Y:S01]  /*9280*/  UMOV UR42, 0x50 ;  /* 0x00000050002a7882 */ /* 0x000fe20000000000 */
[----:B------:R-:W-:Y:S01]  /*9290*/  UMOV UR43, UR11 ;  /* 0x0000000b002b7c82 */ /* 0x000fe20008000000 */
[----:B------:R-:W-:Y:S01]  /*92a0*/  UMOV UR44, UR12 ;  /* 0x0000000c002c7c82 */ /* 0x000fe20008000000 */
[----:B------:R-:W-:Y:S01]  /*92b0*/  VIADD R5, R0, 0xffffffff ;  /* 0xffffffff00057836 */ /* 0x000fe20000000000 */
[----:B---3--:R-:W-:-:S02]  /*92c0*/  UIADD3 UR9, UR8, 0x26800, URZ ;  /* 0x0002680008097890 */ /* 0x008fc4000fffe03f */
[----:B------:R-:W-:Y:S02]  /*92d0*/  UIADD3 UR24, UR8, 0x1000, URZ ;  /* 0x0000100008187890 */ /* 0x000fe4000fffe03f */
[----:B------:R-:W-:Y:S01]  /*92e0*/  UIADD3 UR32, UR8, 0x2000, URZ ;  /* 0x0000200008207890 */ /* 0x000fe2000fffe03f */
[----:B------:R1:W-:Y:S01]  /*92f0*/  STL [R1+0x4], R5 ;  /* 0x0000040501007387 */ /* 0x0003e20000100800 */
[----:B------:R-:W-:Y:S01]  /*9300*/  UMOV UR34, 0x20 ;  /* 0x0000002000227882 */ /* 0x000fe20000000000 */
[----:B------:R-:W-:Y:S01]  /*9310*/  UMOV UR25, UR9 ;  /* 0x0000000900197c82 */ /* 0x000fe20008000000 */
[----:B------:R-:W-:Y:S01]  /*9320*/  UMOV UR35, UR11 ;  /* 0x0000000b00237c82 */ /* 0x000fe20008000000 */
[----:B------:R-:W-:Y:S01]  /*9330*/  UMOV UR36, UR12 ;  /* 0x0000000c00247c82 */ /* 0x000fe20008000000 */
[----:B------:R-:W-:Y:S01]  /*9340*/  UMOV UR37, UR13 ;  /* 0x0000000d00257c82 */ /* 0x000fe20008000000 */
[----:B------:R2:W-:Y:S01]  /*9350*/  UTMALDG.4D [UR8], [UR54], desc[UR16] ;  /* 0x00001008360075b4 */ /* 0x0005e20008019000 */
[----:B------:R-:W-:Y:S01]  /*9360*/  UMOV UR33, UR9 ;  /* 0x0000000900217c82 */ /* 0x000fe20008000000 */
[----:B------:R-:W-:Y:S01]  /*9370*/  UIADD3 UR48, UR8, 0x4000, URZ ;  /* 0x0000400008307890 */ /* 0x000fe2000fffe03f */
[----:B------:R-:W-:Y:S01]  /*9380*/  ISETP.GE.AND P1, PT, R4, R5, PT ;  /* 0x000000050400720c */ /* 0x000fe20003f26270 */
[----:B------:R-:W-:Y:S01]  /*9390*/  UMOV UR57, UR9 ;  /* 0x0000000900397c82 */ /* 0x000fe20008000000 */
[----:B------:R-:W-:Y:S01]  /*93a0*/  UMOV UR50, 0x40 ;  /* 0x0000004000327882 */ /* 0x000fe20000000000 */
[----:B------:R-:W-:Y:S01]  /*93b0*/  UMOV UR51, UR11 ;  /* 0x0000000b00337c82 */ /* 0x000fe20008000000 */
[----:B------:R-:W-:Y:S01]  /*93c0*/  UMOV UR52, UR12 ;  /* 0x0000000c00347c82 */ /* 0x000fe20008000000 */
[----:B------:R3:W-:Y:S01]  /*93d0*/  UTMALDG.4D [UR24], [UR54], desc[UR16] ;  /* 0x00001018360075b4 */ /* 0x0007e20008019000 */
[----:B------:R-:W-:Y:S01]  /*93e0*/  UMOV UR53, UR13 ;  /* 0x0000000d00357c82 */ /* 0x000fe20008000000 */
[----:B------:R-:W-:Y:S01]  /*93f0*/  UMOV UR49, UR9 ;  /* 0x0000000900317c82 */ /* 0x000fe20008000000 */
[----:B------:R-:W-:Y:S01]  /*9400*/  UMOV UR45, UR13 ;  /* 0x0000000d002d7c82 */ /* 0x000fe20008000000 */
[----:B------:R-:W-:Y:S01]  /*9410*/  UMOV UR41, UR9 ;  /* 0x0000000900297c82 */ /* 0x000fe20008000000 */
[----:B------:R4:W-:Y:S01]  /*9420*/  UTMALDG.4D [UR32], [UR54], desc[UR16] ;  /* 0x00001020360075b4 */ /* 0x0009e20008019000 */
[----:B------:R1:W-:Y:S01]  /*9430*/  UTMALDG.4D [UR56], [UR54], desc[UR16] ;  /* 0x00001038360075b4 */ /* 0x0003e20008019000 */
[----:B--2---:R-:W-:Y:S01]  /*9440*/  UMOV UR10, 0x40 ;  /* 0x00000040000a7882 */ /* 0x004fe20000000000 */
        /* <DEDUP_REMOVED lines=11> */
[----:B------:R-:W-:Y:S01]  /*9500*/  UIADD3 UR9, UR6, -0x2, URZ ;  /* 0xfffffffe06097890 */ /* 0x000fe2000fffe03f */
[----:B------:R-:W-:-:S05]  /*9510*/  IMAD.MOV.U32 R10, RZ, RZ, 0x1 ;  /* 0x00000001ff0a7424 */ /* 0x000fca00078e00ff */
[----:B------:R-:W-:-:S06]  /*9520*/  ISETP.NE.AND P1, PT, R4, UR9, PT ;  /* 0x0000000904007c0c */ /* 0x000fcc000bf25270 */
[----:B------:R-:W-:-:S04]  /*9530*/  ULOP3.LUT UR8, URZ, UR8, URZ, 0x33, !UPT ;  /* 0x000000083f087292 */ /* 0x000fc8000f8e333f */
[----:B------:R-:W-:-:S06]  /*9540*/  UIADD3 UR8, UR8, UR6, URZ ;  /* 0x0000000608087290 */ /* 0x000fcc000fffe03f */
[----:B------:R-:W-:-:S05]  /*9550*/  IMAD.U32 R0, RZ, RZ, UR8 ;  /* 0x00000008ff007e24 */ /* 0x000fca000f8e00ff */
[----:B------:R-:W-:Y:S01]  /*9560*/  LOP3.LUT R5, R0, 0x1, RZ, 0xc0, !PT ;  /* 0x0000000100057812 */ /* 0x000fe200078ec0ff */
[----:B------:R-:W-:-:S04]  /*9570*/  IMAD.MOV.U32 R0, RZ, RZ, R4 ;  /* 0x000000ffff007224 */ /* 0x000fc800078e0004 */
[----:B------:R1:W-:Y:S01]  /*9580*/  STL [R1+0x8], R5 ;  /* 0x0000080501007387 */ /* 0x0003e20000100800 */
[----:B------:R-:W-:Y:S05]  /*9590*/  @!P1 BRA `(.L_x_1636) ;  /* 0x0000000c00489947 */ /* 0x000fea0003800000 */
[----:B------:R-:W-:Y:S01]  /*95a0*/  R2UR UR9, R5 ;  /* 0x00000000050972ca */ /* 0x000fe200000e0000 */
[----:B------:R-:W-:Y:S02]  /*95b0*/  IMAD.MOV.U32 R0, RZ, RZ, R4 ;  /* 0x000000ffff007224 */ /* 0x000fe400078e0004 */
[----:B------:R-:W-:-:S10]  /*95c0*/  IMAD.MOV.U32 R10, RZ, RZ, 0x1 ;  /* 0x00000001ff0a7424 */ /* 0x000fd400078e00ff */
[----:B------:R-:W-:-:S06]  /*95d0*/  UIADD3 UR8, UR8, -UR9, URZ ;  /* 0x8000000908087290 */ /* 0x000fcc000fffe03f */
[----:B------:R-:W-:-:S07]  /*95e0*/  IMAD.U32 R17, RZ, RZ, UR8 ;  /* 0x00000008ff117e24 */ /* 0x000fce000f8e00ff */
.L_x_1645:
[----:B-123--:R-:W-:-:S04]  /*95f0*/  SHF.L.U32 R18, R10, 0x1f, RZ ;  /* 0x0000001f0a127819 */ /* 0x00efc800000006ff */
[----:B------:R-:W2:Y:S02]  /*9600*/  SYNCS.PHASECHK.TRANS64.TRYWAIT P1, [R15+URZ+0x26840], R18 ;  /* 0x026840120f0075a7 */ /* 0x000ea4000802017f */
[----:B--2---:R-:W-:Y:S05]  /*9610*/  @!P1 BRA `(.L_x_1637) ;  /* 0x0000001800dc9947 */ /* 0x004fea0003800000 */
.L_x_1662:
[----:B------:R-:W-:Y:S05]  /*9620*/  @P0 BRA `(.L_x_1638) ;  /* 0x00000000001c0947 */ /* 0x000fea0003800000 */
[----:B------:R-:W3:Y:S02]  /*9630*/  S2R R2, SR_TID.X ;  /* 0x0000000000027919 */ /* 0x000ee40000002100 */
[----:B---3--:R-:W-:Y:S01]  /*9640*/  LOP3.LUT R3, R2, 0x1f, RZ, 0xc0, !PT ;  /* 0x0000001f02037812 */ /* 0x008fe200078ec0ff */
[----:B------:R-:W-:-:S03]  /*9650*/  IMAD.MOV.U32 R2, RZ, RZ, 0x3100 ;  /* 0x00003100ff027424 */ /* 0x000fc600078e00ff */
[----:B------:R-:W-:Y:S01]  /*9660*/  ISETP.NE.AND P1, PT, R3, RZ, PT ;  /* 0x000000ff0300720c */ /* 0x000fe20003f25270 */
[----:B------:R3:W-:-:S12]  /*9670*/  SYNCS.ARRIVE.TRANS64 RZ, [R15+URZ+0x26830], R2 ;  /* 0x026830020fff79a7 */ /* 0x0007d8000800003f */
[----:B---3--:R-:W-:Y:S05]  /*9680*/  @!P1 BRA `(.L_x_1638) ;  /* 0x0000000000049947 */ /* 0x008fea0003800000 */
[----:B------:R-:W-:Y:S01]  /*9690*/  BPT.TRAP 0x1 ;  /* 0x000000040000795c */ /* 0x000fe20000300000 */
.L_x_1638:
        /* <DEDUP_REMOVED lines=8> */
[----:B-1----:R-:W1:Y:S01]  /*9720*/  LDC.64 R4, c[0x0][0x198] ;  /* 0x00006600ff047b82 */ /* 0x002e620000000a00 */
        /* <DEDUP_REMOVED lines=10> */
[----:B------:R-:W-:Y:S01]  /*97d0*/  UIADD3 UR19, UR19, UR7, URZ ;  /* 0x0000000713137290 */ /* 0x000fe2000fffe03f */
[C---:B---3--:R-:W-:Y:S01]  /*97e0*/  LEA R3, P2, R2.reuse, R12, 0x2 ;  /* 0x0000000c02037211 */ /* 0x048fe200078410ff */
[----:B------:R-:W-:Y:S01]  /*97f0*/  UIADD3 UR40, UR40, 0x1e200, URZ ;  /* 0x0001e20028287890 */ /* 0x000fe2000fffe03f */
[----:B------:R-:W-:Y:S02]  /*9800*/  UMOV UR33, UR17 ;  /* 0x0000001100217c82 */ /* 0x000fe40008000000 */
[----:B------:R-:W-:Y:S01]  /*9810*/  R2UR UR42, R3 ;  /* 0x00000000032a72ca */ /* 0x000fe200000e0000 */
[----:B------:R-:W-:Y:S01]  /*9820*/  UMOV UR25, UR17 ;  /* 0x0000001100197c82 */ /* 0x000fe20008000000 */
[----:B------:R-:W-:Y:S01]  /*9830*/  LEA.HI.X.SX32 R3, R19, R11, 0x1, P1 ;  /* 0x0000000b13037211 */ /* 0x000fe200008f0eff */
[----:B------:R-:W-:Y:S01]  /*9840*/  UMOV UR35, UR19 ;  /* 0x0000001300237c82 */ /* 0x000fe20008000000 */
[----:B-1----:R-:W-:Y:S01]  /*9850*/  IMAD.MOV.U32 R7, RZ, RZ, R4 ;  /* 0x000000ffff077224 */ /* 0x002fe200078e0004 */
[----:B------:R-:W-:Y:S01]  /*9860*/  UMOV UR27, UR19 ;  /* 0x00000013001b7c82 */ /* 0x000fe20008000000 */
[----:B------:R-:W-:Y:S01]  /*9870*/  IMAD.MOV.U32 R6, RZ, RZ, R5 ;  /* 0x000000ffff067224 */ /* 0x000fe200078e0005 */
[----:B------:R-:W-:Y:S01]  /*9880*/  LEA.HI.X R2, R2, R13, R3, 0x2, P2 ;  /* 0x0000000d02027211 */ /* 0x000fe200010f1403 */
[----:B------:R-:W-:Y:S01]  /*9890*/  UMOV UR10, 0x10 ;  /* 0x00000010000a7882 */ /* 0x000fe20000000000 */
[----:B------:R-:W-:Y:S01]  /*98a0*/  IADD3 R4, P1, R7, 0x1f0, RZ ;  /* 0x000001f007047810 */ /* 0x000fe20007f3e0ff */
[----:B------:R-:W-:Y:S01]  /*98b0*/  UMOV UR41, UR17 ;  /* 0x0000001100297c82 */ /* 0x000fe20008000000 */
[----:B------:R-:W-:-:S02]  /*98c0*/  R2UR UR43, R2 ;  /* 0x00000000022b72ca */ /* 0x000fc400000e0000 */
        /* <DEDUP_REMOVED lines=8> */
[----:B-1-3--:R-:W-:Y:S05]  /*9950*/  @!P1 BRA `(.L_x_1639) ;  /* 0x0000001800209947 */ /* 0x00afea0003800000 */
.L_x_1663:
        /* <DEDUP_REMOVED lines=8> */
.L_x_1640:
[----:B------:R-:W-:Y:S01]  /*99e0*/  VIADD R19, R19, 0x40 ;  /* 0x0000004013137836 */ /* 0x000fe20000000000 */
[----:B------:R-:W-:Y:S01]  /*99f0*/  ULDC.64 UR8, c[0x0][0x700] ;  /* 0x0001c00000087ab9 */ /* 0x000fe20000000a00 */
[----:B------:R-:W-:Y:S01]  /*9a00*/  R2UR UR40, R15 ;  /* 0x000000000f2872ca */ /* 0x000fe200000e0000 */
[----:B------:R-:W-:Y:S01]  /*9a10*/  IMAD.U32 R9, RZ, RZ, UR8 ;  /* 0x00000008ff097e24 */ /* 0x000fe2000f8e00ff */
[----:B------:R-:W-:Y:S01]  /*9a20*/  UMOV UR30, 0x0 ;  /* 0x00000000001e7882 */ /* 0x000fe20000000000 */
[C---:B------:R-:W-:Y:S01]  /*9a30*/  IADD3 R2, P1, R19.reuse, UR22, RZ ;  /* 0x0000001613027c10 */ /* 0x040fe2000ff3e0ff */
[----:B------:R-:W-:Y:S01]  /*9a40*/  IMAD.U32 R8, RZ, RZ, UR9 ;  /* 0x00000009ff087e24 */ /* 0x000fe2000f8e00ff */
[----:B------:R-:W-:Y:S01]  /*9a50*/  SHF.R.S32.HI R20, RZ, 0x1f, R19 ;  /* 0x0000001fff147819 */ /* 0x000fe20000011413 */
[----:B------:R-:W-:Y:S01]  /*9a60*/  VIADD R21, R19, UR7 ;  /* 0x0000000713157c36 */ /* 0x000fe20008000000 */
[----:B------:R-:W-:Y:S01]  /*9a70*/  LEA R3, P2, R2, R9, 0x2 ;  /* 0x0000000902037211 */ /* 0x000fe200078410ff */
[----:B------:R-:W-:Y:S01]  /*9a80*/  UMOV UR31, 0x14f00000 ;  /* 0x14f00000001f7882 */ /* 0x000fe20000000000 */
[----:B------:R-:W-:Y:S01]  /*9a90*/  UMOV UR34, URZ ;  /* 0x0000003f00227c82 */ /* 0x000fe20008000000 */
[----:B------:R-:W-:Y:S01]  /*9aa0*/  UMOV UR36, UR20 ;  /* 0x0000001400247c82 */ /* 0x000fe20008000000 */
[----:B------:R-:W-:Y:S01]  /*9ab0*/  R2UR UR42, R3 ;  /* 0x00000000032a72ca */ /* 0x000fe200000e0000 */
[----:B------:R-:W-:Y:S01]  /*9ac0*/  IMAD.X R3, R20, 0x1, R14, P1 ;  /* 0x0000000114037824 */ /* 0x000fe200008e060e */
[----:B------:R-:W-:Y:S01]  /*9ad0*/  R2UR UR35, R21 ;  /* 0x00000000152372ca */ /* 0x000fe200000e0000 */
[----:B------:R-:W-:-:S02]  /*9ae0*/  UIADD3 UR33, UR40, 0x26818, URZ ;  /* 0x0002681828217890 */ /* 0x000fc4000fffe03f */
[----:B------:R-:W-:Y:S01]  /*9af0*/  UIADD3 UR32, UR40, 0x15000, URZ ;  /* 0x0001500028207890 */ /* 0x000fe2000fffe03f */
        /* <DEDUP_REMOVED lines=26> */
.L_x_1664:
[----:B------:R-:W-:Y:S05]  /*9ca0*/  @P0 BRA `(.L_x_1642) ;  /* 0x00000000001c0947 */ /* 0x000fea0003800000 */
[----:B-123--:R-:W-:-:S04]  /*9cb0*/  IMAD.MOV.U32 R18, RZ, RZ, 0x3100 ;  /* 0x00003100ff127424 */ /* 0x00efc800078e00ff */
[----:B------:R1:W-:Y:S02]  /*9cc0*/  SYNCS.ARRIVE.TRANS64 RZ, [R15+URZ+0x26838], R18 ;  /* 0x026838120fff79a7 */ /* 0x0003e4000800003f */
[----:B-1----:R-:W1:Y:S02]  /*9cd0*/  S2R R18, SR_TID.X ;  /* 0x0000000000127919 */ /* 0x002e640000002100 */
[----:B-1----:R-:W-:-:S04]  /*9ce0*/  LOP3.LUT R18, R18, 0x1f, RZ, 0xc0, !PT ;  /* 0x0000001f12127812 */ /* 0x002fc800078ec0ff */
[----:B------:R-:W-:-:S13]  /*9cf0*/  ISETP.NE.AND P1, PT, R18, RZ, PT ;  /* 0x000000ff1200720c */ /* 0x000fda0003f25270 */
[----:B------:R-:W-:Y:S05]  /*9d00*/  @!P1 BRA `(.L_x_1642) ;  /* 0x0000000000049947 */ /* 0x000fea0003800000 */
[----:B------:R-:W-:Y:S01]  /*9d10*/  BPT.TRAP 0x1 ;  /* 0x000000040000795c */ /* 0x000fe20000300000 */
.L_x_1642:
        /* <DEDUP_REMOVED lines=37> */
[----:B----45:R-:W-:Y:S05]  /*9f70*/  @!P1 BRA `(.L_x_1643) ;  /* 0x0000001000c09947 */ /* 0x030fea0003800000 */
.L_x_1666:
[----:B------:R-:W-:Y:S05]  /*9f80*/  @P0 BRA `(.L_x_1644) ;  /* 0x00000000001c0947 */ /* 0x000fea0003800000 */
[----:B------:R-:W5:Y:S01]  /*9f90*/  S2R R5, SR_TID.X ;  /* 0x0000000000057919 */ /* 0x000f620000002100 */
[----:B----4-:R-:W-:-:S04]  /*9fa0*/  IMAD.MOV.U32 R4, RZ, RZ, 0x3100 ;  /* 0x00003100ff047424 */ /* 0x010fc800078e00ff */
[----:B------:R4:W-:Y:S01]  /*9fb0*/  SYNCS.ARRIVE.TRANS64 RZ, [R15+URZ+0x26810], R4 ;  /* 0x026810040fff79a7 */ /* 0x0009e2000800003f */
[----:B-----5:R-:W-:-:S04]  /*9fc0*/  LOP3.LUT R5, R5, 0x1f, RZ, 0xc0, !PT ;  /* 0x0000001f05057812 */ /* 0x020fc800078ec0ff */
[----:B------:R-:W-:-:S13]  /*9fd0*/  ISETP.NE.AND P1, PT, R5, RZ, PT ;  /* 0x000000ff0500720c */ /* 0x000fda0003f25270 */
[----:B----4-:R-:W-:Y:S05]  /*9fe0*/  @!P1 BRA `(.L_x_1644) ;  /* 0x0000000000049947 */ /* 0x010fea0003800000 */
[----:B------:R-:W-:Y:S01]  /*9ff0*/  BPT.TRAP 0x1 ;  /* 0x000000040000795c */ /* 0x000fe20000300000 */
.L_x_1644:
        /* <DEDUP_REMOVED lines=15> */
[----:B------:R-:W-:Y:S02]  /*a0f0*/  USHF.L.U32 UR35, UR10, 0x6, URZ ;  /* 0x000000060a237899 */ /* 0x000fe4000800063f */
[----:B------:R-:W-:Y:S02]  /*a100*/  UIADD3 UR33, UR40, 0x26810, URZ ;  /* 0x0002681028217890 */ /* 0x000fe4000fffe03f */
[----:B------:R-:W-:Y:S02]  /*a110*/  UIADD3 UR8, UP0, UR35, UR22, URZ ;  /* 0x0000001623087290 */ /* 0x000fe4000ff1e03f */
[----:B------:R-:W-:Y:S01]  /*a120*/  IMAD.U32 R5, RZ, RZ, UR35 ;  /* 0x00000023ff057e24 */ /* 0x000fe2000f8e00ff */
[----:B------:R-:W-:Y:S02]  /*a130*/  UIADD3 UR35, UR35, UR7, URZ ;  /* 0x0000000723237290 */ /* 0x000fe4000fffe03f */
[----:B------:R-:W-:Y:S01]  /*a140*/  UIADD3 UR24, UR40, 0x13000, URZ ;  /* 0x0001300028187890 */ /* 0x000fe2000fffe03f */
[----:B------:R-:W-:Y:S01]  /*a150*/  IMAD.U32 R0, RZ, RZ, UR8 ;  /* 0x00000008ff007e24 */ /* 0x000fe2000f8e00ff */
[----:B------:R-:W-:Y:S01]  /*a160*/  PLOP3.LUT P2, PT, PT, PT, UP0, 0x80, 0x0 ;  /* 0x000000000000781c */ /* 0x000fe20003f4f008 */
[----:B------:R-:W-:Y:S01]  /*a170*/  UIADD3 UR16, UR40, 0x14000, URZ ;  /* 0x0001400028107890 */ /* 0x000fe2000fffe03f */
[----:B------:R-:W-:Y:S01]  /*a180*/  R2UR UR8, R2 ;  /* 0x00000000020872ca */ /* 0x000fe200000e0000 */
[----:B------:R-:W-:Y:S01]  /*a190*/  UIADD3 UR40, UR40, 0x1e000, URZ ;  /* 0x0001e00028287890 */ /* 0x000fe2000fffe03f */
[----:B----4-:R-:W-:Y:S01]  /*a1a0*/  LEA R4, P1, R0, R9, 0x2 ;  /* 0x0000000900047211 */ /* 0x010fe200078210ff */
[----:B------:R-:W-:Y:S01]  /*a1b0*/  UMOV UR25, UR33 ;  /* 0x0000002100197c82 */ /* 0x000fe20008000000 */
[----:B------:R-:W-:Y:S01]  /*a1c0*/  LEA.HI.X.SX32 R5, R5, R14, 0x1, P2 ;  /* 0x0000000e05057211 */ /* 0x000fe200010f0eff */
[----:B------:R-:W-:Y:S01]  /*a1d0*/  UMOV UR27, UR35 ;  /* 0x00000023001b7c82 */ /* 0x000fe20008000000 */
[----:B------:R-:W-:Y:S01]  /*a1e0*/  R2UR UR42, R4 ;  /* 0x00000000042a72ca */ /* 0x000fe200000e0000 */
[----:B------:R-:W-:Y:S01]  /*a1f0*/  UMOV UR17, UR33 ;  /* 0x0000002100117c82 */ /* 0x000fe20008000000 */
[----:B------:R-:W-:Y:S01]  /*a200*/  LEA.HI.X R0, R0, R8, R5, 0x2, P1 ;  /* 0x0000000800007211 */ /* 0x000fe200008f1405 */
[----:B------:R-:W-:Y:S01]  /*a210*/  UMOV UR19, UR35 ;  /* 0x0000002300137c82 */ /* 0x000fe20008000000 */
[----:B------:R-:W-:Y:S01]  /*a220*/  ISETP.NE.AND P1, PT, R17, RZ, PT ;  /* 0x000000ff1100720c */ /* 0x000fe20003f25270 */
[----:B------:R-:W-:Y:S01]  /*a230*/  UMOV UR41, UR33 ;  /* 0x0000002100297c82 */ /* 0x000fe20008000000 */
[----:B------:R-:W-:Y:S01]  /*a240*/  R2UR UR43, R0 ;  /* 0x00000000002b72ca */ /* 0x000fe200000e0000 */
[----:B------:R4:W-:Y:S01]  /*a250*/  UTMALDG.4D [UR32], [UR8], desc[UR30] ;  /* 0x00001e20080075b4 */ /* 0x0009e20008019000 */
[----:B------:R-:W-:Y:S01]  /*a260*/  UMOV UR39, 0x10 ;  /* 0x0000001000277882 */ /* 0x000fe20000000000 */
[----:B------:R-:W-:Y:S01]  /*a270*/  IMAD.U32 R0, RZ, RZ, UR10 ;  /* 0x0000000aff007e24 */ /* 0x000fe2000f8e00ff */
[----:B------:R4:W-:Y:S01]  /*a280*/  UTMALDG.4D [UR24], [UR8], desc[UR30] ;  /* 0x00001e18080075b4 */ /* 0x0009e20008019000 */
[----:B------:R4:W-:Y:S08]  /*a290*/  UTMALDG.4D [UR16], [UR8], desc[UR30] ;  /* 0x00001e10080075b4 */ /* 0x0009f00008019000 */
[----:B------:R4:W-:Y:S02]  /*a2a0*/  UBLKCP.S.G [UR40], [UR42], UR39 ;  /* 0x000000282a0073ba */ /* 0x0009e40008000227 */
[----:B----4-:R-:W-:Y:S05]  /*a2b0*/  @P1 BRA `(.L_x_1645) ;  /* 0xfffffff000cc1947 */ /* 0x010fea000383ffff */
.L_x_1636:
[----:B------:R-:W4:Y:S02]  /*a2c0*/  LDL.LU R4, [R1+0x8] ;  /* 0x0000080001047983 */ /* 0x000f240000300800 */
[----:B----4-:R-:W-:Y:S02]  /*a2d0*/  ISETP.NE.AND P1, PT, R4, RZ, PT ;  /* 0x000000ff0400720c */ /* 0x010fe40003f25270 */
[----:B------:R4:W5:Y:S11]  /*a2e0*/  LDL R4, [R1+0x4] ;  /* 0x0000040001047983 */ /* 0x0009760000100800 */
[----:B----4-:R-:W-:Y:S05]  /*a2f0*/  @!P1 BRA `(.L_x_1635) ;  /* 0x0000000400949947 */ /* 0x010fea0003800000 */
[----:B------:R-:W-:-:S04]  /*a300*/  SHF.L.U32 R12, R10, 0x1f, RZ ;  /* 0x0000001f0a0c7819 */ /* 0x000fc800000006ff */
[----:B------:R-:W4:Y:S02]  /*a310*/  SYNCS.PHASECHK.TRANS64.TRYWAIT P1, [R15+URZ+0x26840], R12 ;  /* 0x0268400c0f0075a7 */ /* 0x000f24000802017f */
[----:B----4-:R-:W-:Y:S05]  /*a320*/  @!P1 BRA `(.L_x_1646) ;  /* 0x0000000c00ec9947 */ /* 0x010fea0003800000 */
.L_x_1667:
[----:B------:R-:W-:Y:S05]  /*a330*/  @P0 BRA `(.L_x_1647) ;  /* 0x00000000001c0947 */ /* 0x000fea0003800000 */
[----:B-----5:R-:W1:Y:S02]  /*a340*/  S2R R4, SR_TID.X ;  /* 0x0000000000047919 */ /* 0x020e640000002100 */
[----:B-1----:R-:W-:Y:S01]  /*a350*/  LOP3.LUT R5, R4, 0x1f, RZ, 0xc0, !PT ;  /* 0x0000001f04057812 */ /* 0x002fe200078ec0ff */
[----:B------:R-:W-:-:S03]  /*a360*/  IMAD.MOV.U32 R4, RZ, RZ, 0x3100 ;  /* 0x00003100ff047424 */ /* 0x000fc600078e00ff */
[----:B------:R-:W-:Y:S01]  /*a370*/  ISETP.NE.AND P1, PT, R5, RZ, PT ;  /* 0x000000ff0500720c */ /* 0x000fe20003f25270 */
[----:B------:R1:W-:-:S12]  /*a380*/  SYNCS.ARRIVE.TRANS64 RZ, [R15+URZ+0x26830], R4 ;  /* 0x026830040fff79a7 */ /* 0x0003d8000800003f */
[----:B-1----:R-:W-:Y:S05]  /*a390*/  @!P1 BRA `(.L_x_1647) ;  /* 0x0000000000049947 */ /* 0x002fea0003800000 */
[----:B------:R-:W-:Y:S01]  /*a3a0*/  BPT.TRAP 0x1 ;  /* 0x000000040000795c */ /* 0x000fe20000300000 */
.L_x_1647:
[----:B-1---5:R-:W1:Y:S01]  /*a3b0*/  LDC.64 R4, c[0x0][0x728] ;  /* 0x0001ca00ff047b82 */ /* 0x022e620000000a00 */
        /* <DEDUP_REMOVED lines=17> */
[----:B------:R-:W-:Y:S02]  /*a4d0*/  UIADD3 UR35, UR35, UR7, URZ ;  /* 0x0000000723237290 */ /* 0x000fe4000fffe03f */
[----:B------:R-:W-:Y:S01]  /*a4e0*/  UIADD3 UR24, UR16, 0x19000, URZ ;  /* 0x0001900010187890 */ /* 0x000fe2000fffe03f */
[C---:B-1----:R-:W-:Y:S01]  /*a4f0*/  LEA R4, P2, R13.reuse, R4, 0x2 ;  /* 0x000000040d047211 */ /* 0x042fe200078410ff */
[----:B------:R-:W-:Y:S01]  /*a500*/  UIADD3 UR16, UR16, 0x1a000, URZ ;  /* 0x0001a00010107890 */ /* 0x000fe2000fffe03f */
[----:B------:R-:W-:Y:S02]  /*a510*/  UMOV UR25, UR33 ;  /* 0x0000002100197c82 */ /* 0x000fe40008000000 */
[----:B------:R-:W-:Y:S01]  /*a520*/  R2UR UR40, R4 ;  /* 0x00000000042872ca */ /* 0x000fe200000e0000 */
[----:B------:R-:W-:Y:S01]  /*a530*/  UMOV UR27, UR35 ;  /* 0x00000023001b7c82 */ /* 0x000fe20008000000 */
[----:B------:R-:W-:Y:S01]  /*a540*/  LEA.HI.X.SX32 R4, R0, R11, 0x1, P1 ;  /* 0x0000000b00047211 */ /* 0x000fe200008f0eff */
[----:B------:R-:W-:Y:S01]  /*a550*/  UMOV UR17, UR33 ;  /* 0x0000002100117c82 */ /* 0x000fe20008000000 */
[----:B------:R-:W-:Y:S01]  /*a560*/  UMOV UR19, UR35 ;  /* 0x0000002300137c82 */ /* 0x000fe20008000000 */
[----:B------:R-:W-:Y:S01]  /*a570*/  UMOV UR43, UR33 ;  /* 0x00000021002b7c82 */ /* 0x000fe20008000000 */
        /* <DEDUP_REMOVED lines=10> */
[----:B------:R-:W2:Y:S02]  /*a620*/  SYNCS.PHASECHK.TRANS64.TRYWAIT P1, [R15+URZ+0x26828], R12 ;  /* 0x0268280c0f0075a7 */ /* 0x000ea4000802017f */
[----:B-12---:R-:W-:Y:S05]  /*a630*/  @!P1 BRA `(.L_x_1648) ;  /* 0x0000000c003c9947 */ /* 0x006fea0003800000 */
.L_x_1668:
[----:B------:R-:W-:Y:S05]  /*a640*/  @P0 BRA `(.L_x_1649) ;  /* 0x00000000001c0947 */ /* 0x000fea0003800000 */
[----:B------:R-:W2:Y:S02]  /*a650*/  S2R R4, SR_TID.X ;  /* 0x0000000000047919 */ /* 0x000ea40000002100 */
[----:B--2---:R-:W-:Y:S01]  /*a660*/  LOP3.LUT R5, R4, 0x1f, RZ, 0xc0, !PT ;  /* 0x0000001f04057812 */ /* 0x004fe200078ec0ff */
[----:B------:R-:W-:-:S03]  /*a670*/  IMAD.MOV.U32 R4, RZ, RZ, 0x3100 ;  /* 0x00003100ff047424 */ /* 0x000fc600078e00ff */
[----:B------:R-:W-:Y:S01]  /*a680*/  ISETP.NE.AND P0, PT, R5, RZ, PT ;  /* 0x000000ff0500720c */ /* 0x000fe20003f05270 */
[----:B------:R2:W-:-:S12]  /*a690*/  SYNCS.ARRIVE.TRANS64 RZ, [R15+URZ+0x26818], R4 ;  /* 0x026818040fff79a7 */ /* 0x0005d8000800003f */
[----:B--2---:R-:W-:Y:S05]  /*a6a0*/  @!P0 BRA `(.L_x_1649) ;  /* 0x0000000000048947 */ /* 0x004fea0003800000 */
[----:B------:R-:W-:Y:S01]  /*a6b0*/  BPT.TRAP 0x1 ;  /* 0x000000040000795c */ /* 0x000fe20000300000 */
.L_x_1649:
[----:B------:R2:W5:Y:S01]  /*a6c0*/  LDL.LU R4, [R1+0x4] ;  /* 0x0000040001047983 */ /* 0x0005620000300800 */
        /* <DEDUP_REMOVED lines=15> */
[----:B------:R-:W-:Y:S01]  /*a7c0*/  IMAD.U32 R3, RZ, RZ, UR35 ;  /* 0x00000023ff037e24 */ /* 0x000fe2000f8e00ff */
[----:B------:R-:W-:Y:S02]  /*a7d0*/  UIADD3 UR32, UR40, 0x15000, URZ ;  /* 0x0001500028207890 */ /* 0x000fe4000fffe03f */
[----:B------:R-:W-:Y:S01]  /*a7e0*/  UIADD3 UR33, UR40, 0x26818, URZ ;  /* 0x0002681828217890 */ /* 0x000fe2000fffe03f */
[----:B------:R-:W-:Y:S01]  /*a7f0*/  PLOP3.LUT P0, PT, PT, PT, UP0, 0x80, 0x0 ;  /* 0x000000000000781c */ /* 0x000fe20003f0f008 */
[----:B------:R-:W-:Y:S01]  /*a800*/  IMAD.U32 R0, RZ, RZ, UR10 ;  /* 0x0000000aff007e24 */ /* 0x000fe2000f8e00ff */
[----:B------:R-:W-:Y:S02]  /*a810*/  UIADD3 UR35, UR35, UR7, URZ ;  /* 0x0000000723237290 */ /* 0x000fe4000fffe03f */
[----:B------:R-:W-:Y:S01]  /*a820*/  LEA.HI.X.SX32 R3, R3, R14, 0x1, P0 ;  /* 0x0000000e03037211 */ /* 0x000fe200000f0eff */
[----:B------:R-:W-:Y:S01]  /*a830*/  UIADD3 UR24, UR40, 0x16000, URZ ;  /* 0x0001600028187890 */ /* 0x000fe2000fffe03f */
[----:B------:R-:W-:Y:S01]  /*a840*/  LEA R9, P0, R0, R9, 0x2 ;  /* 0x0000000900097211 */ /* 0x000fe200078010ff */
[----:B------:R-:W-:-:S02]  /*a850*/  UIADD3 UR16, UR40, 0x17000, URZ ;  /* 0x0001700028107890 */ /* 0x000fc4000fffe03f */
[----:B------:R-:W-:Y:S01]  /*a860*/  UIADD3 UR40, UR40, 0x1e100, URZ ;  /* 0x0001e10028287890 */ /* 0x000fe2000fffe03f */
[----:B------:R-:W-:Y:S01]  /*a870*/  LEA.HI.X R8, R0, R8, R3, 0x2, P0 ;  /* 0x0000000800087211 */ /* 0x000fe200000f1403 */
[----:B------:R-:W-:Y:S01]  /*a880*/  UMOV UR25, UR33 ;  /* 0x0000002100197c82 */ /* 0x000fe20008000000 */
[----:B------:R-:W-:Y:S01]  /*a890*/  R2UR UR42, R9 ;  /* 0x00000000092a72ca */ /* 0x000fe200000e0000 */
[----:B------:R-:W-:Y:S01]  /*a8a0*/  UMOV UR27, UR35 ;  /* 0x00000023001b7c82 */ /* 0x000fe20008000000 */
[----:B------:R-:W-:Y:S01]  /*a8b0*/  R2UR UR43, R8 ;  /* 0x00000000082b72ca */ /* 0x000fe200000e0000 */
[----:B------:R-:W-:Y:S01]  /*a8c0*/  UMOV UR17, UR33 ;  /* 0x0000002100117c82 */ /* 0x000fe20008000000 */
[----:B------:R2:W-:Y:S01]  /*a8d0*/  UTMALDG.4D [UR32], [UR8], desc[UR30] ;  /* 0x00001e20080075b4 */ /* 0x0005e20008019000 */
[----:B------:R-:W-:Y:S01]  /*a8e0*/  UMOV UR19, UR35 ;  /* 0x0000002300137c82 */ /* 0x000fe20008000000 */
[----:B------:R-:W-:Y:S01]  /*a8f0*/  UMOV UR41, UR33 ;  /* 0x0000002100297c82 */ /* 0x000fe20008000000 */
[----:B------:R-:W-:Y:S01]  /*a900*/  UMOV UR10, 0x10 ;  /* 0x00000010000a7882 */ /* 0x000fe20000000000 */
[----:B------:R2:W-:Y:S01]  /*a910*/  UTMALDG.4D [UR24], [UR8], desc[UR30] ;  /* 0x00001e18080075b4 */ /* 0x0005e20008019000 */
[----:B------:R2:W-:Y:S06]  /*a920*/  UTMALDG.4D [UR16], [UR8], desc[UR30] ;  /* 0x00001e10080075b4 */ /* 0x0005ec0008019000 */
[----:B------:R2:W-:Y:S02]  /*a930*/  UBLKCP.S.G [UR40], [UR42], UR10 ;  /* 0x000000282a0073ba */ /* 0x0005e4000800020a */
[----:B--2---:R-:W-:-:S07]  /*a940*/  IMAD.MOV.U32 R16, RZ, RZ, 0x1 ;  /* 0x00000001ff107424 */ /* 0x004fce00078e00ff */
.L_x_1635:
[----:B------:R-:W1:Y:S01]  /*a950*/  S2R R0, SR_TID.X ;  /* 0x0000000000007919 */ /* 0x000e620000002100 */
[----:B------:R-:W-:Y:S01]  /*a960*/  IMAD R3, R16, 0x8, R15 ;  /* 0x0000000810037824 */ /* 0x000fe200078e020f */
[----:B-1----:R-:W-:Y:S02]  /*a970*/  LOP3.LUT R2, R0, 0x7f, RZ, 0xc0, !PT ;  /* 0x0000007f00027812 */ /* 0x002fe400078ec0ff */
[----:B------:R-:W-:Y:S02]  /*a980*/  SHF.L.U32 R0, R10, 0x1f, RZ ;  /* 0x0000001f0a007819 */ /* 0x000fe400000006ff */
[----:B------:R-:W-:Y:S02]  /*a990*/  ISETP.NE.AND P1, PT, R2, RZ, PT ;  /* 0x000000ff0200720c */ /* 0x000fe40003f25270 */
[----:B------:R-:W1:Y:S02]  /*a9a0*/  SYNCS.PHASECHK.TRANS64.TRYWAIT P0, [R3+URZ+0x26840], R0 ;  /* 0x02684000030075a7 */ /* 0x000e64000800017f */
[----:B-1----:R-:W-:Y:S09]  /*a9b0*/  @!P0 BRA `(.L_x_1650) ;  /* 0x0000000800708947 */ /* 0x002ff20003800000 */
.L_x_1669:
[----:B------:R-:W-:Y:S05]  /*a9c0*/  @P1 BRA `(.L_x_1651) ;  /* 0x0000000000181947 */ /* 0x000fea0003800000 */
[----:B------:R-:W1:Y:S01]  /*a9d0*/  S2R R2, SR_TID.X ;  /* 0x0000000000027919 */ /* 0x000e620000002100 */
[----:B------:R-:W-:-:S04]  /*a9e0*/  IMAD.MOV.U32 R0, RZ, RZ, 0x3100 ;  /* 0x00003100ff007424 */ /* 0x000fc800078e00ff */
[----:B------:R1:W-:Y:S02]  /*a9f0*/  SYNCS.ARRIVE.TRANS64 RZ, [R3+URZ+0x26830], R0 ;  /* 0x0268300003ff79a7 */ /* 0x0003e4000800003f */
[----:B-1----:R-:W-:-:S13]  /*aa00*/  LOP3.LUT P0, RZ, R2, 0x1f, RZ, 0xc0, !PT ;  /* 0x0000001f02ff7812 */ /* 0x002fda000780c0ff */
[----:B------:R-:W-:Y:S05]  /*aa10*/  @!P0 BRA `(.L_x_1651) ;  /* 0x0000000000048947 */ /* 0x000fea0003800000 */
[----:B------:R-:W-:Y:S01]  /*aa20*/  BPT.TRAP 0x1 ;  /* 0x000000040000795c */ /* 0x000fe20000300000 */
.L_x_1651:
[----:B-----5:R-:W-:Y:S01]  /*aa30*/  R2UR UR35, R4 ;  /* 0x00000000042372ca */ /* 0x020fe200000e0000 */
[C-C-:B------:R-:W-:Y:S01]  /*aa40*/  IMAD R0, R16.reuse, 0x3000, R15.reuse ;  /* 0x0000300010007824 */ /* 0x140fe200078e020f */
[----:B------:R-:W-:Y:S01]  /*aa50*/  R2UR UR17, R11 ;  /* 0x000000000b1172ca */ /* 0x000fe200000e0000 */
[----:B--234-:R-:W-:Y:S01]  /*aa60*/  IMAD R15, R16, 0x100, R15 ;  /* 0x00000100100f7824 */ /* 0x01cfe200078e020f */
[----:B------:R-:W-:Y:S01]  /*aa70*/  IADD3 R7, P0, R7, 0x1f0, RZ ;  /* 0x000001f007077810 */ /* 0x000fe20007f1e0ff */
[----:B------:R-:W-:Y:S01]  /*aa80*/  ULDC.64 UR30, c[0x0][0x728] ;  /* 0x0001ca00001e7ab9 */ /* 0x000fe20000000a00 */
[----:B------:R-:W-:Y:S01]  /*aa90*/  R2UR UR33, R3 ;  /* 0x00000000032172ca */ /* 0x000fe200000e0000 */
[----:B------:R-:W-:Y:S01]  /*aaa0*/  UMOV UR40, 0x0 ;  /* 0x0000000000287882 */ /* 0x000fe20000000000 */
[----:B------:R-:W-:Y:S01]  /*aab0*/  R2UR UR16, R0 ;  /* 0x00000000001072ca */ /* 0x000fe200000e0000 */
[----:B------:R-:W-:Y:S01]  /*aac0*/  IMAD.X R6, RZ, RZ, R6, P0 ;  /* 0x000000ffff067224 */ /* 0x000fe200000e0606 */
        /* <DEDUP_REMOVED lines=10> */
[----:B------:R-:W-:Y:S02]  /*ab70*/  ULEA.HI.X.SX32 UR17, UR35, UR17, 0x1, UP0 ;  /* 0x0000001123117291 */ /* 0x000fe400080f0e3f */
[----:B------:R-:W-:Y:S01]  /*ab80*/  ULEA UR30, UP0, UR18, UR30, 0x2 ;  /* 0x0000001e121e7291 */ /* 0x000fe2000f80103f */
[C---:B------:R-:W-:Y:S01]  /*ab90*/  ISETP.NE.AND P0, PT, R0.reuse, 0x2, PT ;  /* 0x000000020000780c */ /* 0x040fe20003f05270 */
[----:B------:R-:W-:Y:S02]  /*aba0*/  UIADD3 UR35, UR35, UR7, URZ ;  /* 0x0000000723237290 */ /* 0x000fe4000fffe03f */
[----:B------:R-:W-:Y:S01]  /*abb0*/  UIADD3 UR32, UR16, 0x18000, URZ ;  /* 0x0001800010207890 */ /* 0x000fe2000fffe03f */
[----:B------:R-:W-:Y:S01]  /*abc0*/  SEL R3, RZ, 0x1, P0 ;  /* 0x00000001ff037807 */ /* 0x000fe20000000000 */
[----:B------:R-:W-:Y:S01]  /*abd0*/  UIADD3 UR24, UR16, 0x19000, URZ ;  /* 0x0001900010187890 */ /* 0x000fe2000fffe03f */
[----:B------:R-:W-:Y:S01]  /*abe0*/  SEL R0, R0, RZ, P0 ;  /* 0x000000ff00007207 */ /* 0x000fe20000000000 */
[----:B------:R-:W-:Y:S01]  /*abf0*/  UIADD3 UR16, UR16, 0x1a000, URZ ;  /* 0x0001a00010107890 */ /* 0x000fe2000fffe03f */
[----:B------:R-:W-:Y:S01]  /*ac00*/  LOP3.LUT R10, R10, R3, RZ, 0x3c, !PT ;  /* 0x000000030a0a7212 */ /* 0x000fe200078e3cff */
[----:B------:R-:W-:-:S02]  /*ac10*/  ULEA.HI.X UR31, UR18, UR31, UR17, 0x2, UP0 ;  /* 0x0000001f121f7291 */ /* 0x000fc400080f1411 */
        /* <DEDUP_REMOVED lines=17> */
.L_x_1632:
[----:B------:R-:W-:Y:S05]  /*ad30*/  BSYNC B0 ;  /* 0x0000000000007941 */ /* 0x000fea0003800000 */
.L_x_1627:
[----:B------:R-:W-:-:S03]  /*ad40*/  UMOV UR8, 0xffffffff ;  /* 0xffffffff00087882 */ /* 0x000fc60000000000 */
[----:B------:R-:W-:Y:S05]  /*ad50*/  BRA.DIV UR8, `(.L_x_1652) ;  /* 0x00000006089c7947 */ /* 0x000fea000b800000 */
[----:B------:R-:W-:-:S13]  /*ad60*/  ELECT P6, URZ, PT ;  /* 0x00000000003f782f */ /* 0x000fda00038c0000 */
.L_x_1672:
[----:B------:R-:W-:Y:S05]  /*ad70*/  @!P6 BRA `(.L_x_1554) ;  /* 0x000000000084e947 */ /* 0x000fea0003800000 */
[----:B------:R-:W-:-:S06]  /*ad80*/  ULOP3.LUT UR8, UR38, 0x2, URZ, 0xfc, !UPT ;  /* 0x0000000226087892 */ /* 0x000fcc000f8efc3f */
[----:B------:R-:W-:-:S05]  /*ad90*/  IMAD.U32 R2, RZ, RZ, UR8 ;  /* 0x00000008ff027e24 */ /* 0x000fca000f8e00ff */
[----:B------:R-:W-:-:S13]  /*ada0*/  ISETP.NE.AND P2, PT, R2, 0x3, PT ;  /* 0x000000030200780c */ /* 0x000fda0003f45270 */
[----:B------:R-:W-:Y:S05]  /*adb0*/  @!P2 BRA `(.L_x_1653) ;  /* 0x000000000004a947 */ /* 0x000fea0003800000 */
[----:B---3--:R-:W-:Y:S01]  /*adc0*/  BPT.TRAP 0x1 ;  /* 0x000000040000795c */ /* 0x008fe20000300000 */
.L_x_1653:
        /* <DEDUP_REMOVED lines=8> */
[----:B------:R-:W-:Y:S02]  /*ae50*/  SEL R5, RZ, 0x1, P1 ;  /* 0x00000001ff057807 */ /* 0x000fe40000800000 */
[----:B------:R-:W-:Y:S01]  /*ae60*/  SEL R6, R2, RZ, P1 ;  /* 0x000000ff02067207 */ /* 0x000fe20000800000 */
[----:B------:R-:W1:Y:S01]  /*ae70*/  SYNCS.PHASECHK.TRANS64.TRYWAIT P0, [R7+URZ], R4 ;  /* 0x00000004070075a7 */ /* 0x000e62000800017f */
[----:B------:R-:W-:-:S03]  /*ae80*/  LOP3.LUT R5, R10, R5, RZ, 0x3c, !PT ;  /* 0x000000050a057212 */ /* 0x000fc600078e3cff */
[----:B------:R-:W-:Y:S01]  /*ae90*/  IMAD R3, R6, 0x8, R3 ;  /* 0x0000000806037824 */ /* 0x000fe200078e0203 */
[----:B------:R-:W-:Y:S01]  /*aea0*/  SHF.L.U32 R2, R5, 0x1f, RZ ;  /* 0x0000001f05027819 */ /* 0x000fe200000006ff */
[----:B-1----:R-:W-:Y:S06]  /*aeb0*/  @!P0 BRA `(.L_x_1654) ;  /* 0x0000000400648947 */ /* 0x002fec0003800000 */
.L_x_1673:
[----:B------:R-:W2:Y:S02]  /*aec0*/  SYNCS.PHASECHK.TRANS64.TRYWAIT P0, [R3+URZ], R2 ;  /* 0x00000002030075a7 */ /* 0x000ea4000800017f */
[----:B--2---:R-:W-:Y:S05]  /*aed0*/  @!P0 BRA `(.L_x_1655) ;  /* 0x0000000400708947 */ /* 0x004fea0003800000 */
.L_x_1674:
[----:B------:R-:W-:Y:S05]  /*aee0*/  @!P2 BRA `(.L_x_1656) ;  /* 0x000000000004a947 */ /* 0x000fea0003800000 */
[----:B---3--:R-:W-:Y:S01]  /*aef0*/  BPT.TRAP 0x1 ;  /* 0x000000040000795c */ /* 0x008fe20000300000 */
.L_x_1656:
[----:B--2---:R-:W-:-:S04]  /*af00*/  VIADD R3, R8, 0x26840 ;  /* 0x0002684008037836 */ /* 0x004fc80000000000 */
[----:B------:R-:W-:-:S04]  /*af10*/  IMAD R5, R0, 0x8, R3 ;  /* 0x0000000800057824 */ /* 0x000fc800078e0203 */
[----:B------:R-:W2:Y:S02]  /*af20*/  SYNCS.PHASECHK.TRANS64.TRYWAIT P0, [R5+URZ], R4 ;  /* 0x00000004050075a7 */ /* 0x000ea4000800017f */
[----:B--2---:R-:W-:Y:S05]  /*af30*/  @!P0 BRA `(.L_x_1657) ;  /* 0x00000004006c8947 */ /* 0x004fea0003800000 */
.L_x_1675:
[----:B------:R-:W-:-:S07]  /*af40*/  IMAD R3, R6, 0x8, R3 ;  /* 0x0000000806037824 */ /* 0x000fce00078e0203 */
.L_x_1658:
[----:B----4-:R4:W1:Y:S02]  /*af50*/  SYNCS.PHASECHK.TRANS64.TRYWAIT P0, [R3+URZ], R2 ;  /* 0x00000002030075a7 */ /* 0x010864000800017f */
[----:B-1----:R-:W-:Y:S05]  /*af60*/  @!P0 NANOSLEEP.SYNCS 0x989680 ;  /* 0x009896800000895d */ /* 0x002fea0003900000 */
[----:B------:R-:W1:Y:S02]  /*af70*/  @!P0 SYNCS.PHASECHK.TRANS64 P0, [R3+URZ], R2 ;  /* 0x00000002030085a7 */ /* 0x000e64000800007f */
[----:B-1----:R-:W-:Y:S05]  /*af80*/  @!P0 BRA `(.L_x_1658) ;  /* 0xfffffffc00f08947 */ /* 0x002fea000383ffff */
.L_x_1554:
[----:B---3--:R-:W-:Y:S05]  /*af90*/  BSYNC B6 ;  /* 0x0000000000067941 */ /* 0x008fea0003800000 */
.L_x_1548:
[----:B------:R-:W-:Y:S05]  /*afa0*/  EXIT ;  /* 0x000000000000794d */ /* 0x000fea0003800000 */
.L_x_1565:
[----:B------:R-:W-:Y:S02]  /*afb0*/  IMAD.MOV.U32 R13, RZ, RZ, R17 ;  /* 0x000000ffff0d7224 */ /* 0x000fe400078e0011 */
[----:B------:R-:W-:Y:S02]  /*afc0*/  IMAD.MOV.U32 R12, RZ, RZ, RZ ;  /* 0x000000ffff0c7224 */ /* 0x000fe400078e00ff */
[----:B------:R-:W-:Y:S02]  /*afd0*/  IMAD.MOV.U32 R11, RZ, RZ, 0x1f ;  /* 0x0000001fff0b7424 */ /* 0x000fe400078e00ff */
[----:B------:R-:W-:-:S07]  /*afe0*/  IMAD.MOV.U32 R15, RZ, RZ, -0x1 ;  /* 0xffffffffff0f7424 */ /* 0x000fce00078e00ff */
[----:B------:R-:W-:Y:S05]  /*aff0*/  WARPSYNC.COLLECTIVE R15, `(.L_x_1659) ;  /* 0x000000000f087348 */ /* 0x000fea0003c00000 */
[----:B------:R1:W2:Y:S02]  /*b000*/  SHFL.IDX P6, R14, R13, R12, R11 ;  /* 0x0000000c0d0e7389 */ /* 0x0002a400000c000b */
[----:B-12---:R-:W-:Y:S01]  /*b010*/  ENDCOLLECTIVE ;  /* 0x000000000000791b */ /* 0x006fe20003800000 */
.L_x_1659:
[----:B------:R-:W-:Y:S05]  /*b020*/  BRA `(.L_x_1660) ;  /* 0xffffff64003c7947 */ /* 0x000fea000383ffff */
.L_x_1567:
[----:B--2---:R2:W3:Y:S02]  /*b030*/  SYNCS.PHASECHK.TRANS64.TRYWAIT P0, [R237+URZ+0x26800], R4 ;  /* 0x02680004ed0075a7 */ /* 0x0044e4000800017f */
[----:B---3--:R-:W-:Y:S05]  /*b040*/  @!P0 NANOSLEEP.SYNCS 0x989680 ;  /* 0x009896800000895d */ /* 0x008fea0003900000 */
[----:B------:R-:W3:Y:S02]  /*b050*/  @!P0 SYNCS.PHASECHK.TRANS64 P0, [R237+URZ+0x26800], R4 ;  /* 0x02680004ed0085a7 */ /* 0x000ee4000800007f */
[----:B---3--:R-:W-:Y:S05]  /*b060*/  @!P0 BRA `(.L_x_1567) ;  /* 0xfffffffc00f08947 */ /* 0x008fea000383ffff */
[----:B------:R-:W-:Y:S05]  /*b070*/  BRA `(.L_x_1566) ;  /* 0xffffff6400647947 */ /* 0x000fea000383ffff */
.L_x_1572:
[----:B--2---:R-:W-:-:S04]  /*b080*/  IMAD.U32 R5, RZ, RZ, UR7 ;  /* 0x00000007ff057e24 */ /* 0x004fc8000f8e00ff */
[----:B------:R2:W3:Y:S03]  /*b090*/  SYNCS.PHASECHK.TRANS64.TRYWAIT P0, [R5+URZ+0x26810], R120 ;  /* 0x02681078050075a7 */ /* 0x0004e6000800017f */
[----:B---3--:R-:W-:Y:S05]  /*b0a0*/  @!P0 NANOSLEEP.SYNCS 0x989680 ;  /* 0x009896800000895d */ /* 0x008fea0003900000 */
[----:B------:R-:W3:Y:S02]  /*b0b0*/  @!P0 SYNCS.PHASECHK.TRANS64 P0, [R5+URZ+0x26810], R120 ;  /* 0x02681078050085a7 */ /* 0x000ee4000800007f */
[----:B---3--:R-:W-:Y:S05]  /*b0c0*/  @!P0 BRA `(.L_x_1572) ;  /* 0xfffffffc00ec8947 */ /* 0x008fea000383ffff */
[----:B------:R-:W-:Y:S05]  /*b0d0*/  BRA `(.L_x_1571) ;  /* 0xffffff6c00c07947 */ /* 0x000fea000383ffff */
.L_x_1576:
[----:B------:R-:W-:-:S04]  /*b0e0*/  IMAD.U32 R121, RZ, RZ, UR7 ;  /* 0x00000007ff797e24 */ /* 0x000fc8000f8e00ff */
[----:B------:R1:W1:Y:S03]  /*b0f0*/  SYNCS.PHASECHK.TRANS64.TRYWAIT P0, [R121+URZ+0x26830], R120 ;  /* 0x02683078790075a7 */ /* 0x000266000800017f */
[----:B-1----:R-:W-:Y:S05]  /*b100*/  @!P0 NANOSLEEP.SYNCS 0x989680 ;  /* 0x009896800000895d */ /* 0x002fea0003900000 */
[----:B------:R-:W1:Y:S02]  /*b110*/  @!P0 SYNCS.PHASECHK.TRANS64 P0, [R121+URZ+0x26830], R120 ;  /* 0x02683078790085a7 */ /* 0x000e64000800007f */
[----:B-1----:R-:W-:Y:S05]  /*b120*/  @!P0 BRA `(.L_x_1576) ;  /* 0xfffffffc00ec8947 */ /* 0x002fea000383ffff */
[----:B------:R-:W-:Y:S05]  /*b130*/  BRA `(.L_x_1575) ;  /* 0xffffff7400847947 */ /* 0x000fea000383ffff */
.L_x_1633:
[----:B-1----:R1:W2:Y:S02]  /*b140*/  SYNCS.PHASECHK.TRANS64.TRYWAIT P0, [R15+URZ+0x26820], R0 ;  /* 0x026820000f0075a7 */ /* 0x0022a4000800017f */
[----:B--2---:R-:W-:Y:S05]  /*b150*/  @!P0 NANOSLEEP.SYNCS 0x989680 ;  /* 0x009896800000895d */ /* 0x004fea0003900000 */
[----:B------:R-:W2:Y:S02]  /*b160*/  @!P0 SYNCS.PHASECHK.TRANS64 P0, [R15+URZ+0x26820], R0 ;  /* 0x026820000f0085a7 */ /* 0x000ea4000800007f */
[----:B--2---:R-:W-:Y:S05]  /*b170*/  @!P0 BRA `(.L_x_1633) ;  /* 0xfffffffc00f08947 */ /* 0x004fea000383ffff */
[----:B------:R-:W-:Y:S05]  /*b180*/  BRA `(.L_x_1661) ;  /* 0xffffffd800e07947 */ /* 0x000fea000383ffff */
.L_x_1637:
[----:B--2---:R2:W3:Y:S02]  /*b190*/  SYNCS.PHASECHK.TRANS64.TRYWAIT P1, [R15+URZ+0x26840], R18 ;  /* 0x026840120f0075a7 */ /* 0x0044e4000802017f */
[----:B---3--:R-:W-:Y:S05]  /*b1a0*/  @!P1 NANOSLEEP.SYNCS 0x989680 ;  /* 0x009896800000995d */ /* 0x008fea0003900000 */
[----:B------:R-:W3:Y:S02]  /*b1b0*/  @!P1 SYNCS.PHASECHK.TRANS64 P1, [R15+URZ+0x26840], R18 ;  /* 0x026840120f0095a7 */ /* 0x000ee4000802007f */
[----:B---3--:R-:W-:Y:S05]  /*b1c0*/  @!P1 BRA `(.L_x_1637) ;  /* 0xfffffffc00f09947 */ /* 0x008fea000383ffff */
[----:B------:R-:W-:Y:S05]  /*b1d0*/  BRA `(.L_x_1662) ;  /* 0xffffffe400107947 */ /* 0x000fea000383ffff */
.L_x_1639:
[----:B-1----:R1:W3:Y:S02]  /*b1e0*/  SYNCS.PHASECHK.TRANS64.TRYWAIT P1, [R15+URZ+0x26828], R18 ;  /* 0x026828120f0075a7 */ /* 0x0022e4000802017f */
[----:B---3--:R-:W-:Y:S05]  /*b1f0*/  @!P1 NANOSLEEP.SYNCS 0x989680 ;  /* 0x009896800000995d */ /* 0x008fea0003900000 */
[----:B------:R-:W3:Y:S02]  /*b200*/  @!P1 SYNCS.PHASECHK.TRANS64 P1, [R15+URZ+0x26828], R18 ;  /* 0x026828120f0095a7 */ /* 0x000ee4000802007f */
[----:B---3--:R-:W-:Y:S05]  /*b210*/  @!P1 BRA `(.L_x_1639) ;  /* 0xfffffffc00f09947 */ /* 0x008fea000383ffff */
[----:B------:R-:W-:Y:S05]  /*b220*/  BRA `(.L_x_1663) ;  /* 0xffffffe400cc7947 */ /* 0x000fea000383ffff */
.L_x_1641:
[----:B---3--:R3:W4:Y:S02]  /*b230*/  SYNCS.PHASECHK.TRANS64.TRYWAIT P1, [R15+URZ+0x26848], R18 ;  /* 0x026848120f0075a7 */ /* 0x008724000802017f */
[----:B----4-:R-:W-:Y:S05]  /*b240*/  @!P1 NANOSLEEP.SYNCS 0x989680 ;  /* 0x009896800000995d */ /* 0x010fea0003900000 */
[----:B------:R-:W4:Y:S02]  /*b250*/  @!P1 SYNCS.PHASECHK.TRANS64 P1, [R15+URZ+0x26848], R18 ;  /* 0x026848120f0095a7 */ /* 0x000f24000802007f */
[----:B----4-:R-:W-:Y:S05]  /*b260*/  @!P1 BRA `(.L_x_1641) ;  /* 0xfffffffc00f09947 */ /* 0x010fea000383ffff */
[----:B------:R-:W-:Y:S05]  /*b270*/  BRA `(.L_x_1664) ;  /* 0xffffffe800887947 */ /* 0x000fea000383ffff */
.L_x_1643:
[----:B------:R-:W-:-:S07]  /*b280*/  SHF.L.U32 R4, R10, 0x1f, RZ ;  /* 0x0000001f0a047819 */ /* 0x000fce00000006ff */
.L_x_1665:
[----:B----4-:R4:W1:Y:S02]  /*b290*/  SYNCS.PHASECHK.TRANS64.TRYWAIT P1, [R15+URZ+0x26820], R4 ;  /* 0x026820040f0075a7 */ /* 0x010864000802017f */
[----:B-1----:R-:W-:Y:S05]  /*b2a0*/  @!P1 NANOSLEEP.SYNCS 0x989680 ;  /* 0x009896800000995d */ /* 0x002fea0003900000 */
[----:B------:R-:W1:Y:S02]  /*b2b0*/  @!P1 SYNCS.PHASECHK.TRANS64 P1, [R15+URZ+0x26820], R4 ;  /* 0x026820040f0095a7 */ /* 0x000e64000802007f */
[----:B-1----:R-:W-:Y:S05]  /*b2c0*/  @!P1 BRA `(.L_x_1665) ;  /* 0xfffffffc00f09947 */ /* 0x002fea000383ffff */
[----:B------:R-:W-:Y:S05]  /*b2d0*/  BRA `(.L_x_1666) ;  /* 0xffffffec00287947 */ /* 0x000fea000383ffff */
.L_x_1646:
[----:B----4-:R4:W1:Y:S02]  /*b2e0*/  SYNCS.PHASECHK.TRANS64.TRYWAIT P1, [R15+URZ+0x26840], R12 ;  /* 0x0268400c0f0075a7 */ /* 0x010864000802017f */
[----:B-1----:R-:W-:Y:S05]  /*b2f0*/  @!P1 NANOSLEEP.SYNCS 0x989680 ;  /* 0x009896800000995d */ /* 0x002fea0003900000 */
[----:B------:R-:W1:Y:S02]  /*b300*/  @!P1 SYNCS.PHASECHK.TRANS64 P1, [R15+URZ+0x26840], R12 ;  /* 0x0268400c0f0095a7 */ /* 0x000e64000802007f */
[----:B-1----:R-:W-:Y:S05]  /*b310*/  @!P1 BRA `(.L_x_1646) ;  /* 0xfffffffc00f09947 */ /* 0x002fea000383ffff */
[----:B------:R-:W-:Y:S05]  /*b320*/  BRA `(.L_x_1667) ;  /* 0xfffffff000007947 */ /* 0x000fea000383ffff */
.L_x_1648:
[----:B-1----:R1:W2:Y:S02]  /*b330*/  SYNCS.PHASECHK.TRANS64.TRYWAIT P1, [R15+URZ+0x26828], R12 ;  /* 0x0268280c0f0075a7 */ /* 0x0022a4000802017f */
[----:B--2---:R-:W-:Y:S05]  /*b340*/  @!P1 NANOSLEEP.SYNCS 0x989680 ;  /* 0x009896800000995d */ /* 0x004fea0003900000 */
[----:B------:R-:W2:Y:S02]  /*b350*/  @!P1 SYNCS.PHASECHK.TRANS64 P1, [R15+URZ+0x26828], R12 ;  /* 0x0268280c0f0095a7 */ /* 0x000ea4000802007f */
[----:B--2---:R-:W-:Y:S05]  /*b360*/  @!P1 BRA `(.L_x_1648) ;  /* 0xfffffffc00f09947 */ /* 0x004fea000383ffff */
[----:B------:R-:W-:Y:S05]  /*b370*/  BRA `(.L_x_1668) ;  /* 0xfffffff000b07947 */ /* 0x000fea000383ffff */
.L_x_1650:
[----:B------:R1:W1:Y:S02]  /*b380*/  SYNCS.PHASECHK.TRANS64.TRYWAIT P0, [R3+URZ+0x26840], R0 ;  /* 0x02684000030075a7 */ /* 0x000264000800017f */
[----:B-1----:R-:W-:Y:S05]  /*b390*/  @!P0 NANOSLEEP.SYNCS 0x989680 ;  /* 0x009896800000895d */ /* 0x002fea0003900000 */
[----:B------:R-:W1:Y:S02]  /*b3a0*/  @!P0 SYNCS.PHASECHK.TRANS64 P0, [R3+URZ+0x26840], R0 ;  /* 0x02684000030085a7 */ /* 0x000e64000800007f */
[----:B-1----:R-:W-:Y:S05]  /*b3b0*/  @!P0 BRA `(.L_x_1650) ;  /* 0xfffffffc00f08947 */ /* 0x002fea000383ffff */
[----:B------:R-:W-:Y:S05]  /*b3c0*/  BRA `(.L_x_1669) ;  /* 0xfffffff4007c7947 */ /* 0x000fea000383ffff */
.L_x_1652:
[----:B------:R-:W-:Y:S01]  /*b3d0*/  BSSY B0, `(.L_x_1670) ;  /* 0x0000006000007945 */ /* 0x000fe20003800000 */
[----:B------:R-:W-:-:S07]  /*b3e0*/  IMAD.MOV.U32 R15, RZ, RZ, -0x1 ;  /* 0xffffffffff0f7424 */ /* 0x000fce00078e00ff */
[----:B---3--:R-:W-:Y:S05]  /*b3f0*/  WARPSYNC.COLLECTIVE R15, `(.L_x_1671) ;  /* 0x000000000f0c7348 */ /* 0x008fea0003c00000 */
[----:B------:R-:W-:Y:S02]  /*b400*/  ELECT P6, UR62, PT ;  /* 0x00000000003e782f */ /* 0x000fe400038c0000 */
[----:B------:R-:W-:Y:S01]  /*b410*/  MOV R14, UR62 ;  /* 0x0000003e000e7c02 */ /* 0x000fe20008000f00 */
[----:B---3--:R-:W-:Y:S10]  /*b420*/  ENDCOLLECTIVE ;  /* 0x000000000000791b */ /* 0x008ff40003800000 */
.L_x_1671:
[----:B------:R-:W-:Y:S05]  /*b430*/  BSYNC B0 ;  /* 0x0000000000007941 */ /* 0x000fea0003800000 */
.L_x_1670:
[----:B------:R-:W-:Y:S05]  /*b440*/  BRA `(.L_x_1672) ;  /* 0xfffffff800487947 */ /* 0x000fea000383ffff */
.L_x_1654:
[----:B-1----:R1:W2:Y:S02]  /*b450*/  SYNCS.PHASECHK.TRANS64.TRYWAIT P0, [R7+URZ], R4 ;  /* 0x00000004070075a7 */ /* 0x0022a4000800017f */
[----:B--2---:R-:W-:Y:S05]  /*b460*/  @!P0 NANOSLEEP.SYNCS 0x989680 ;  /* 0x009896800000895d */ /* 0x004fea0003900000 */
[----:B------:R-:W2:Y:S02]  /*b470*/  @!P0 SYNCS.PHASECHK.TRANS64 P0, [R7+URZ], R4 ;  /* 0x00000004070085a7 */ /* 0x000ea4000800007f */
[----:B--2---:R-:W-:Y:S05]  /*b480*/  @!P0 BRA `(.L_x_1654) ;  /* 0xfffffffc00f08947 */ /* 0x004fea000383ffff */
[----:B------:R-:W-:Y:S05]  /*b490*/  BRA `(.L_x_1673) ;  /* 0xfffffff800887947 */ /* 0x000fea000383ffff */
.L_x_1655:
[----:B--2---:R2:W4:Y:S02]  /*b4a0*/  SYNCS.PHASECHK.TRANS64.TRYWAIT P0, [R3+URZ], R2 ;  /* 0x00000002030075a7 */ /* 0x004524000800017f */
[----:B----4-:R-:W-:Y:S05]  /*b4b0*/  @!P0 NANOSLEEP.SYNCS 0x989680 ;  /* 0x009896800000895d */ /* 0x010fea0003900000 */
[----:B------:R-:W4:Y:S02]  /*b4c0*/  @!P0 SYNCS.PHASECHK.TRANS64 P0, [R3+URZ], R2 ;  /* 0x00000002030085a7 */ /* 0x000f24000800007f */
[----:B----4-:R-:W-:Y:S05]  /*b4d0*/  @!P0 BRA `(.L_x_1655) ;  /* 0xfffffffc00f08947 */ /* 0x010fea000383ffff */
[----:B------:R-:W-:Y:S05]  /*b4e0*/  BRA `(.L_x_1674) ;  /* 0xfffffff8007c7947 */ /* 0x000fea000383ffff */
.L_x_1657:
[----:B--2---:R2:W4:Y:S02]  /*b4f0*/  SYNCS.PHASECHK.TRANS64.TRYWAIT P0, [R5+URZ], R4 ;  /* 0x00000004050075a7 */ /* 0x004524000800017f */
[----:B----4-:R-:W-:Y:S05]  /*b500*/  @!P0 NANOSLEEP.SYNCS 0x989680 ;  /* 0x009896800000895d */ /* 0x010fea0003900000 */
[----:B------:R-:W4:Y:S02]  /*b510*/  @!P0 SYNCS.PHASECHK.TRANS64 P0, [R5+URZ], R4 ;  /* 0x00000004050085a7 */ /* 0x000f24000800007f */
[----:B----4-:R-:W-:Y:S05]  /*b520*/  @!P0 BRA `(.L_x_1657) ;  /* 0xfffffffc00f08947 */ /* 0x010fea000383ffff */
[----:B------:R-:W-:Y:S05]  /*b530*/  BRA `(.L_x_1675) ;  /* 0xfffffff800807947 */ /* 0x000fea000383ffff */
.L_x_1676:
        /* <DEDUP_REMOVED lines=12> */
.L_x_3305:


//--------------------- .text._ZN7cutlass13device_kernelIN5flash11enable_sm90INS1_16FlashAttnBwdSm90INS1_25CollectiveMainloopBwdSm90ILi2ELi2ELi2EN4cute5tupleIJNS5_1CILi1EEES8_S8_EEENS6_IJNS7_ILi64EEENS7_ILi128EEENS7_ILi96EEEEEENS_10bfloat16_tEfNS_4arch4Sm90ELb0ELb1ELb1ELb1ELb1ELb1ELb0ELb0ELi2ELi1ELi2ELi1ELb1EEENS1_21CollectiveEpilogueBwdISD_SE_SG_Li256ELb1ELb0ELi1EEENS1_19SingleTileSchedulerILb1ELb0ELb0ELi128EEEEEEEEEvNT_6ParamsE --------------------------
	.section	.text._ZN7cutlass13device_kernelIN5flash11enable_sm90INS1_16FlashAttnBwdSm90INS1_25CollectiveMainloopBwdSm90ILi2ELi2ELi2EN4cute5tupleIJNS5_1CILi1EEES8_S8_EEENS6_IJNS7_ILi64EEENS7_ILi128EEENS7_ILi96EEEEEENS_10bfloat16_tEfNS_4arch4Sm90ELb0ELb1ELb1ELb1ELb1ELb1ELb0ELb0ELi2ELi1ELi2ELi1ELb1EEENS1_21CollectiveEpilogueBwdISD_SE_SG_Li256ELb1ELb0ELi1EEENS1_19SingleTileSchedulerILb1ELb0ELb0ELi128EEEEEEEEEvNT_6ParamsE,"ax",@progbits
	.align	128
.text._ZN7cutlass13device_kernelIN5flash11enable_sm90INS1_16FlashAttnBwdSm90INS1_25CollectiveMainloopBwdSm90ILi2ELi2ELi2EN4cute5tupleIJNS5_1CILi1EEES8_S8_EEENS6_IJNS7_ILi64EEENS7_ILi128EEENS7_ILi96EEEEEENS_10bfloat16_tEfNS_4arch4Sm90ELb0ELb1ELb1ELb1ELb1ELb1ELb0ELb0ELi2ELi1ELi2ELi1ELb1EEENS1_21CollectiveEpilogueBwdISD_SE_SG_Li256ELb1ELb0ELi1EEENS1_19SingleTileSchedulerILb1ELb0ELb0ELi128EEEEEEEEEvNT_6ParamsE:
        .type           _ZN7cutlass13device_kernelIN5flash11enable_sm90INS1_16FlashAttnBwdSm90INS1_25CollectiveMainloopBwdSm90ILi2ELi2ELi2EN4cute5tupleIJNS5_1CILi1EEES8_S8_EEENS6_IJNS7_ILi64EEENS7_ILi128EEENS7_ILi96EEEEEENS_10bfloat16_tEfNS_4arch4Sm90ELb0ELb1ELb1ELb1ELb1ELb1ELb0ELb0ELi2ELi1ELi2ELi1ELb1EEENS1_21CollectiveEpilogueBwdISD_SE_SG_Li256ELb1ELb0ELi1EEENS1_19SingleTileSchedulerILb1ELb0ELb0ELi128EEEEEEEEEvNT_6ParamsE,@function
        .size           _ZN7cutlass13device_kernelIN5flash11enable_sm90INS1_16FlashAttnBwdSm90INS1_25CollectiveMainloopBwdSm90ILi2ELi2ELi2EN4cute5tupleIJNS5_1CILi1EEES8_S8_EEENS6_IJNS7_ILi64EEENS7_ILi128EEENS7_ILi96EEEEEENS_10bfloat16_tEfNS_4arch4Sm90ELb0ELb1ELb1ELb1ELb1ELb1ELb0ELb0ELi2ELi1ELi2ELi1ELb1EEENS1_21CollectiveEpilogueBwdISD_SE_SG_Li256ELb1ELb0ELi1EEENS1_19SingleTileSchedulerILb1ELb0ELb0ELi128EEEEEEEEEvNT_6ParamsE,(.L_x_3306 - _ZN7cutlass13device_kernelIN5flash11enable_sm90INS1_16FlashAttnBwdSm90INS1_25CollectiveMainloopBwdSm90ILi2ELi2ELi2EN4cute5tupleIJNS5_1CILi1EEES8_S8_EEENS6_IJNS7_ILi64EEENS7_ILi128EEENS7_ILi96EEEEEENS_10bfloat16_tEfNS_4arch4Sm90ELb0ELb1ELb1ELb1ELb1ELb1ELb0ELb0ELi2ELi1ELi2ELi1ELb1EEENS1_21CollectiveEpilogueBwdISD_SE_SG_Li256ELb1ELb0ELi1EEENS1_19SingleTileSchedulerILb1ELb0ELb0ELi128EEEEEEEEEvNT_6ParamsE)
        .other          _ZN7cutlass13device_kernelIN5flash11enable_sm90INS1_16FlashAttnBwdSm90INS1_25CollectiveMainloopBwdSm90ILi2ELi2ELi2EN4cute5tupleIJNS5_1CILi1EEES8_S8_EEENS6_IJNS7_ILi64EEENS7_ILi128EEENS7_ILi96EEEEEENS_10bfloat16_tEfNS_4arch4Sm90ELb0ELb1ELb1ELb1ELb1ELb1ELb0ELb0ELi2ELi1ELi2ELi1ELb1EEENS1_21CollectiveEpilogueBwdISD_SE_SG_Li256ELb1ELb0ELi1EEENS1_19SingleTileSchedulerILb1ELb0ELb0ELi128EEEEEEEEEvNT_6ParamsE,@"STO_CUDA_ENTRY STV_DEFAULT"
_ZN7cutlass13device_kernelIN5flash11enable_sm90INS1_16FlashAttnBwdSm90INS1_25CollectiveMainloopBwdSm90ILi2ELi2ELi2EN4cute5tupleIJNS5_1CILi1EEES8_S8_EEENS6_IJNS7_ILi64EEENS7_ILi128EEENS7_ILi96EEEEEENS_10bfloat16_tEfNS_4arch4Sm90ELb0ELb1ELb1ELb1ELb1ELb1ELb0ELb0ELi2ELi1ELi2ELi1ELb1EEENS1_21CollectiveEpilogueBwdISD_SE_SG_Li256ELb1ELb0ELi1EEENS1_19SingleTileSchedulerILb1ELb0ELb0ELi128EEEEEEEEEvNT_6ParamsE:
        /* <DEDUP_REMOVED lines=24> */
.L_x_1678:
[----:B------:R-:W-:Y:S05]  /*0180*/  BSYNC B0 ;  /* 0x0000000000007941 */ /* 0x000fea0003800000 */
.L_x_1677:
        /* <DEDUP_REMOVED lines=37> */
.L_x_1679:
        /* <DEDUP_REMOVED lines=22> */
.L_x_1680:
[----:B------:R-:W-:Y:S01]  /*0540*/  PLOP3.LUT P0, PT, PT, PT, UP0, 0x80, 0x0 ;  /* 0x000000000000781c */ /* 0x000fe20003f0f008 */
[----:B------:R-:W-:Y:S01]  /*0550*/  NOP ;  /* 0x0000000000007918 */ /* 0x000fe20000000000 */
[----:B------:R-:W-:Y:S01]  /*0560*/  ULDC.64 UR46, c[0x0][0x208] ;  /* 0x00008200002e7ab9 */ /* 0x000fe20000000a00 */
[----:B------:R-:W-:Y:S01]  /*0570*/  BSSY B6, `(.L_x_1681) ;  /* 0x0000b96000067945 */ /* 0x000fe20003800000 */
[----:B-12-4-:R-:W-:Y:S09]  /*0580*/  BAR.SYNC.DEFER_BLOCKING 0x0 ;  /* 0x0000000000007b1d */ /* 0x016ff20000010000 */
[----:B------:R-:W-:Y:S05]  /*0590*/  @!P0 BRA `(.L_x_1682) ;  /* 0x0000006800688947 */ /* 0x000fea0003800000 */
.L_x_1683:
        /* <DEDUP_REMOVED lines=24> */
.L_x_1684:
        /* <DEDUP_REMOVED lines=14> */
.L_x_1686:
[----:B------:R-:W-:-:S05]  /*0800*/  ULDC UR4, c[0x0][0x8bc] ;  /* 0x00022f0000047ab9 */ /* 0x000fca0000000800 */
.L_x_1685:
        /* <DEDUP_REMOVED lines=19> */
.L_x_1688:
        /* <DEDUP_REMOVED lines=14> */
.L_x_1689:
        /* <DEDUP_REMOVED lines=11> */
.L_x_1690:
        /* <DEDUP_REMOVED lines=13> */
.L_x_1691:
        /* <DEDUP_REMOVED lines=66> */
.L_x_1692:
        /* <DEDUP_REMOVED lines=28> */
.L_x_1695:
        /* <DEDUP_REMOVED lines=15> */
.L_x_1694:
        /* <DEDUP_REMOVED lines=22> */
.L_x_1697:
        /* <DEDUP_REMOVED lines=15> */
.L_x_1696:
[----:B------:R-:W-:Y:S01]  /*14c0*/  SHF.R.S32.HI R19, RZ, 0x1f, R18 ;  /* 0x0000001fff137819 */ /* 0x000fe20000011412 */
[----:B------:R-:W-:-:S03]  /*14d0*/  UMOV UR4, 0xffffffff ;  /* 0xffffffff00047882 */ /* 0x000fc60000000000 */
[----:B------:R-:W-:-:S04]  /*14e0*/  LEA.HI R0, R19, R18, RZ, 0x7 ;  /* 0x0000001213007211 */ /* 0x000fc800078f38ff */
[----:B------:R-:W-:Y:S01]  /*14f0*/  SHF.R.S32.HI R17, RZ, 0x7, R0 ;  /* 0x00000007ff117819 */ /* 0x000fe20000011400 */
[----:B------:R-:W-:Y:S06]  /*1500*/  BRA.DIV UR4, `(.L_x_1698) ;  /* 0x000000aa04787947 */ /* 0x000fec000b800000 */
[----:B------:R1:W2:Y:S02]  /*1510*/  SHFL.IDX PT, R14, R17, RZ, 0x1f ;  /* 0x00001fff110e7589 */ /* 0x0002a400000e0000 */
.L_x_1821:
        /* <DEDUP_REMOVED lines=15> */
.L_x_1699:
        /* <DEDUP_REMOVED lines=19> */
.L_x_1701:
        /* <DEDUP_REMOVED lines=124> */
.L_x_1712:
[----:B------:R-:W-:-:S06]  /*1f00*/  UISETP.NE.AND UP0, UPT, UR11, 0x3, UPT ;  /* 0x000000030b00788c */ /* 0x000fcc000bf05270 */
[----:B------:R-:W-:-:S13]  /*1f10*/  PLOP3.LUT P6, PT, PT, PT, UP0, 0x80, 0x0 ;  /* 0x000000000000781c */ /* 0x000fda0003fcf008 */
[----:B-1----:R-:W-:Y:S05]  /*1f20*/  @!P6 BRA `(.L_x_1702) ;  /* 0x000000000004e947 */ /* 0x002fea0003800000 */
[----:B------:R-:W-:Y:S01]  /*1f30*/  BPT.TRAP 0x1 ;  /* 0x000000040000795c */ /* 0x000fe20000300000 */
.L_x_1702:
[----:B------:R-:W-:Y:S01]  /*1f40*/  R2UR UR7, R237 ;  /* 0x00000000ed0772ca */ /* 0x000fe200000e0000 */
[----:B------:R-:W-:-:S05]  /*1f50*/  IMAD.U32 R120, RZ, RZ, UR9 ;  /* 0x00000009ff787e24 */ /* 0x000fca000f8e00ff */
[----:B------:R-:W-:-:S07]  /*1f60*/  SHF.L.U32 R120, R120, 0x1f, RZ ;  /* 0x0000001f78787819 */ /* 0x000fce00000006ff */
[----:B------:R-:W-:-:S09]  /*1f70*/  ULEA UR7, UR4, UR7, 0x3 ;  /* 0x0000000704077291 */ /* 0x000fd2000f8e183f */
[----:B------:R1:W2:Y:S01]  /*1f80*/  SYNCS.PHASECHK.TRANS64.TRYWAIT P0, [UR7+0x26810], R120 ;  /* 0x02681078ff0075a7 */ /* 0x0002a20008000147 */
[----:B------:R-:W-:Y:S05]  /*1f90*/  @!P6 BRA `(.L_x_1703) ;  /* 0x000000000004e947 */ /* 0x000fea0003800000 */
[----:B------:R-:W-:Y:S01]  /*1fa0*/  BPT.TRAP 0x1 ;  /* 0x000000040000795c */ /* 0x000fe20000300000 */
.L_x_1703:
[----:B--2---:R-:W-:Y:S05]  /*1fb0*/  @P0 BRA `(.L_x_1704) ;  /* 0x0000000000080947 */ /* 0x004fea0003800000 */
[----:B------:R-:W2:Y:S02]  /*1fc0*/  SYNCS.PHASECHK.TRANS64.TRYWAIT P0, [UR7+0x26810], R120 ;  /* 0x02681078ff0075a7 */ /* 0x000ea40008000147 */
[----:B--2---:R-:W-:Y:S05]  /*1fd0*/  @!P0 BRA `(.L_x_1705) ;  /* 0x0000009c00f88947 */ /* 0x004fea0003800000 */
.L_x_1704:
        /* <DEDUP_REMOVED lines=66> */
.L_x_1706:
[----:B------:R1:W1:Y:S01]  /*2400*/  SYNCS.PHASECHK.TRANS64.TRYWAIT P0, [UR7+0x26830], R120 ;  /* 0x02683078ff0075a7 */ /* 0x0002620008000147 */
[----:B------:R-:W-:Y:S05]  /*2410*/  @!P6 BRA `(.L_x_1707) ;  /* 0x000000000004e947 */ /* 0x000fea0003800000 */
[----:B------:R-:W-:Y:S01]  /*2420*/  BPT.TRAP 0x1 ;  /* 0x000000040000795c */ /* 0x000fe20000300000 */
.L_x_1707:
        /* <DEDUP_REMOVED lines=50> */
.L_x_1708:
        /* <DEDUP_REMOVED lines=598> */
.L_x_1710:
        /* <DEDUP_REMOVED lines=48> */
.L_x_1711:
        /* <DEDUP_REMOVED lines=62> */
.L_x_1693:
        /* <DEDUP_REMOVED lines=150> */
.L_x_1714:
        /* <DEDUP_REMOVED lines=60> */
.L_x_1716:
[----:B------:R-:W-:Y:S05]  /*60b0*/  BSYNC B0 ;  /* 0x0000000000007941 */ /* 0x000fea0003800000 */
.L_x_1715:
        /* <DEDUP_REMOVED lines=22> */
.L_x_1718:
[----:B------:R-:W-:Y:S05]  /*6220*/  BSYNC B0 ;  /* 0x0000000000007941 */ /* 0x000fea0003800000 */
.L_x_1717:
        /* <DEDUP_REMOVED lines=26> */
.L_x_1720:
[----:B------:R-:W-:Y:S05]  /*63d0*/  BSYNC B0 ;  /* 0x0000000000007941 */ /* 0x000fea0003800000 */
.L_x_1719:
        /* <DEDUP_REMOVED lines=23> */
.L_x_1713:
        /* <DEDUP_REMOVED lines=41> */
.L_x_1721:
        /* <DEDUP_REMOVED lines=47> */
.L_x_1723:
[----:B------:R-:W-:Y:S05]  /*6ad0*/  BSYNC B0 ;  /* 0x0000000000007941 */ /* 0x000fea0003800000 */
.L_x_1722:
        /* <DEDUP_REMOVED lines=21> */
.L_x_1725:
[----:B------:R-:W-:Y:S05]  /*6c30*/  BSYNC B0 ;  /* 0x0000000000007941 */ /* 0x000fea0003800000 */
.L_x_1724:
        /* <DEDUP_REMOVED lines=25> */
.L_x_1727:
[----:B------:R-:W-:Y:S05]  /*6dd0*/  BSYNC B0 ;  /* 0x0000000000007941 */ /* 0x000fea0003800000 */
.L_x_1726:
        /* <DEDUP_REMOVED lines=22> */
.L_x_1682:
        /* <DEDUP_REMOVED lines=21> */
.L_x_1729:
        /* <DEDUP_REMOVED lines=13> */
.L_x_1731:
[----:B------:R-:W-:-:S05]  /*7160*/  ULDC UR4, c[0x0][0x8bc] ;  /* 0x00022f0000047ab9 */ /* 0x000fca0000000800 */
.L_x_1730:
        /* <DEDUP_REMOVED lines=26> */
[----:B------:R-:W-:Y:S01]  /*7310*/  ULDC UR10, c[0x0][0x280] ;  /* 0x0000a000000a7ab9 */ /* 0x000fe20000000800 */
[----:B-1----:R-:W-:-:S11]  /*7320*/  USHF.R.S32.HI UR15, URZ, 0x1f, UR7 ;  /* 0x0000001f3f0f7899 */ /* 0x002fd60008011407 */
[----:B--2---:R-:W-:Y:S02]  /*7330*/  @P0 R2UR UR4, R0 ;  /* 0x00000000000402ca */ /* 0x004fe400000e0000 */
[----:B------:R-:W-:-:S04]  /*7340*/  ISETP.NE.U32.AND P0, PT, RZ, UR8, PT ;  /* 0x00000008ff007c0c */ /* 0x000fc8000bf05070 */
        /* <DEDUP_REMOVED lines=14> */
.L_x_1732:
        /* <DEDUP_REMOVED lines=13> */
.L_x_1733:
        /* <DEDUP_REMOVED lines=12> */
.L_x_1734:
[----:B------:R-:W-:Y:S01]  /*75c0*/  UIADD3 UR8, -UR12, UR10, UR6 ;  /* 0x0000000a0c087290 */ /* 0x000fe2000fffe106 */
[----:B------:R-:W-:Y:S01]  /*75d0*/  ISETP.LE.AND P0, PT, RZ, UR22, PT ;  /* 0x00000016ff007c0c */ /* 0x000fe2000bf03270 */
[----:B------:R-:W-:Y:S01]  /*75e0*/  ULDC UR9, c[0x0][0x74c] ;  /* 0x0001d30000097ab9 */ /* 0x000fe20000000800 */
[----:B------:R-:W-:Y:S01]  /*75f0*/  ULDC UR20, c[0x0][0x288] ;  /* 0x0000a20000147ab9 */ /* 0x000fe20000000800 */
[----:B------:R-:W-:Y:S02]  /*7600*/  UIADD3 UR9, UR8, -UR9, URZ ;  /* 0x8000000908097290 */ /* 0x000fe4000fffe03f */
[----:B------:R-:W-:Y:S02]  /*7610*/  UIADD3 UR8, UR10, 0x3f, URZ ;  /* 0x0000003f0a087890 */ /* 0x000fe4000fffe03f */
[----:B------:R-:W-:Y:S02]  /*7620*/  USHF.R.S32.HI UR11, URZ, 0x1f, UR9 ;  /* 0x0000001f3f0b7899 */ /* 0x000fe40008011409 */
[----:B------:R-:W-:-:S02]  /*7630*/  USHF.R.S32.HI UR14, URZ, 0x1f, UR13 ;  /* 0x0000001f3f0e7899 */ /* 0x000fc4000801140d */
[----:B------:R-:W-:Y:S02]  /*7640*/  ULEA.HI UR11, UR11, UR9, URZ, 0x6 ;  /* 0x000000090b0b7291 */ /* 0x000fe4000f8f303f */
[----:B------:R-:W-:Y:S02]  /*7650*/  USHF.R.S32.HI UR9, URZ, 0x1f, UR8 ;  /* 0x0000001f3f097899 */ /* 0x000fe40008011408 */
[----:B------:R-:W-:Y:S02]  /*7660*/  USHF.R.S32.HI UR11, URZ, 0x6, UR11 ;  /* 0x000000063f0b7899 */ /* 0x000fe4000801140b */
[----:B------:R-:W-:Y:S02]  /*7670*/  ULEA.HI UR8, UR9, UR8, URZ, 0x6 ;  /* 0x0000000809087291 */ /* 0x000fe4000f8f303f */
[----:B------:R-:W-:Y:S02]  /*7680*/  UISETP.LT.AND UP1, UPT, URZ, UR11, UPT ;  /* 0x0000000b3f00728c */ /* 0x000fe4000bf21270 */
[----:B------:R-:W-:-:S02]  /*7690*/  USHF.R.S32.HI UR8, URZ, 0x6, UR8 ;  /* 0x000000063f087899 */ /* 0x000fc40008011408 */
[----:B------:R-:W-:Y:S02]  /*76a0*/  USEL UR16, UR13, URZ, !UP0 ;  /* 0x0000003f0d107287 */ /* 0x000fe4000c000000 */
[----:B------:R-:W-:Y:S02]  /*76b0*/  USEL UR9, URZ, UR11, !UP1 ;  /* 0x0000000b3f097287 */ /* 0x000fe4000c800000 */
[----:B------:R-:W-:Y:S01]  /*76c0*/  UIMAD UR13, UR13, UR20, URZ ;  /* 0x000000140d0d72a4 */ /* 0x000fe2000f8e023f */
[----:B------:R-:W-:Y:S01]  /*76d0*/  UMOV UR11, UR8 ;  /* 0x00000008000b7c82 */ /* 0x000fe20008000000 */
[----:B------:R-:W-:Y:S10]  /*76e0*/  @!P0 BRA `(.L_x_1735) ;  /* 0x0000000000208947 */ /* 0x000ff40003800000 */
[----:B------:R-:W-:-:S03]  /*76f0*/  UIADD3 UR6, UR6, 0xbf, UR10 ;  /* 0x000000bf06067890 */ /* 0x000fc6000fffe00a */
[----:B------:R-:W-:Y:S02]  /*7700*/  ULDC UR10, c[0x0][0x748] ;  /* 0x0001d200000a7ab9 */ /* 0x000fe40000000800 */
[----:B------:R-:W-:-:S04]  /*7710*/  UIADD3 UR6, UR6, UR10, -UR12 ;  /* 0x0000000a06067290 */ /* 0x000fc8000fffe80c */
[----:B------:R-:W-:-:S04]  /*7720*/  USHF.R.S32.HI UR10, URZ, 0x1f, UR6 ;  /* 0x0000001f3f0a7899 */ /* 0x000fc80008011406 */
[----:B------:R-:W-:-:S04]  /*7730*/  ULEA.HI UR10, UR10, UR6, URZ, 0x6 ;  /* 0x000000060a0a7291 */ /* 0x000fc8000f8f303f */
[----:B------:R-:W-:-:S04]  /*7740*/  USHF.R.S32.HI UR10, URZ, 0x6, UR10 ;  /* 0x000000063f0a7899 */ /* 0x000fc8000801140a */
[----:B------:R-:W-:-:S04]  /*7750*/  UISETP.LT.AND UP1, UPT, UR8, UR10, UPT ;  /* 0x0000000a0800728c */ /* 0x000fc8000bf21270 */
[----:B------:R-:W-:-:S12]  /*7760*/  USEL UR11, UR8, UR10, UP1 ;  /* 0x0000000a080b7287 */ /* 0x000fd80008800000 */
.L_x_1735:
[----:B------:R-:W-:Y:S02]  /*7770*/  UISETP.GT.AND UP1, UPT, UR11, UR9, UPT ;  /* 0x000000090b00728c */ /* 0x000fe4000bf24270 */
[----:B------:R-:W-:Y:S02]  /*7780*/  USEL UR21, UR14, URZ, !UP0 ;  /* 0x0000003f0e157287 */ /* 0x000fe4000c000000 */
[----:B------:R-:W-:Y:S02]  /*7790*/  UIADD3 UR23, UP0, UR13, UR7, URZ ;  /* 0x000000070d177290 */ /* 0x000fe4000ff1e03f */
[----:B------:R-:W-:Y:S02]  /*77a0*/  PLOP3.LUT P1, PT, PT, PT, UP1, 0x80, 0x0 ;  /* 0x000000000000781c */ /* 0x000fe40003f2f018 */
[----:B------:R-:W-:Y:S01]  /*77b0*/  ELECT P0, URZ, PT ;  /* 0x00000000003f782f */ /* 0x000fe20003800000 */
[----:B------:R-:W-:-:S10]  /*77c0*/  ULEA.HI.X.SX32 UR10, UR13, UR15, 0x1, UP0 ;  /* 0x0000000f0d0a7291 */ /* 0x000fd400080f0e3f */
[----:B------:R-:W-:Y:S05]  /*77d0*/  @!P1 BRA `(.L_x_1736) ;  /* 0x0000001000909947 */ /* 0x000fea0003800000 */
[----:B------:R-:W-:Y:S01]  /*77e0*/  ULDC.64 UR18, c[0x0][0x2d8] ;  /* 0x0000b60000127ab9 */ /* 0x000fe20000000a00 */
[----:B------:R-:W1:Y:S01]  /*77f0*/  S2R R0, SR_TID.X ;  /* 0x0000000000007919 */ /* 0x000e620000002100 */
[----:B------:R-:W-:Y:S02]  /*7800*/  UIMAD UR6, UR15, UR18, URZ ;  /* 0x000000120f0672a4 */ /* 0x000fe4000f8e023f */
[----:B------:R-:W-:Y:S02]  /*7810*/  UIMAD.WIDE.U32 UR12, UR7, UR18, URZ ;  /* 0x00000012070c72a5 */ /* 0x000fe4000f8e003f */
[----:B------:R-:W-:Y:S02]  /*7820*/  UIMAD UR19, UR7, UR19, UR6 ;  /* 0x00000013071372a4 */ /* 0x000fe4000f8e0206 */
[----:B------:R-:W-:Y:S02]  /*7830*/  UIADD3 UR7, -UR9, UR11, URZ ;  /* 0x0000000b09077290 */ /* 0x000fe4000fffe13f */
[----:B------:R-:W-:-:S02]  /*7840*/  UIADD3 UR6, UP0, UR4, UR12, URZ ;  /* 0x0000000c04067290 */ /* 0x000fc4000ff1e03f */
[----:B------:R-:W-:Y:S02]  /*7850*/  UIADD3 UR19, UR13, UR19, URZ ;  /* 0x000000130d137290 */ /* 0x000fe4000fffe03f */
[----:B------:R-:W-:Y:S02]  /*7860*/  ULOP3.LUT UR17, UR7, 0x1, URZ, 0xc0, !UPT ;  /* 0x0000000107117892 */ /* 0x000fe4000f8ec03f */
[----:B------:R-:W-:Y:S02]  /*7870*/  UIADD3.X UR7, UR5, UR19, URZ, UP0, !UPT ;  /* 0x0000001305077290 */ /* 0x000fe400087fe43f */
[----:B------:R-:W-:Y:S01]  /*7880*/  UISETP.NE.U32.AND UP0, UPT, UR17, 0x1, UPT ;  /* 0x000000011100788c */ /* 0x000fe2000bf05070 */
[----:B------:R-:W-:Y:S02]  /*7890*/  ULDC.64 UR14, c[0x0][0x2e0] ;  /* 0x0000b800000e7ab9 */ /* 0x000fe40000000a00 */
[----:B------:R-:W-:-:S03]  /*78a0*/  UIMAD UR18, UR21, UR14, URZ ;  /* 0x0000000e151272a4 */ /* 0x000fc6000f8e023f */
[----:B------:R-:W-:Y:S01]  /*78b0*/  PLOP3.LUT P1, PT, PT, PT, UP0, 0x80, 0x0 ;  /* 0x000000000000781c */ /* 0x000fe20003f2f008 */
[----:B------:R-:W-:Y:S02]  /*78c0*/  UIMAD.WIDE.U32 UR6, UR16, UR14, UR6 ;  /* 0x0000000e100672a5 */ /* 0x000fe4000f8e0006 */
[----:B------:R-:W-:Y:S01]  /*78d0*/  UIMAD UR18, UR16, UR15, UR18 ;  /* 0x0000000f101272a4 */ /* 0x000fe2000f8e0212 */
[----:B------:R-:W-:Y:S02]  /*78e0*/  ULDC UR21, c[0x0][0x760] ;  /* 0x0001d80000157ab9 */ /* 0x000fe40000000800 */
[----:B------:R-:W-:Y:S02]  /*78f0*/  UIMAD UR15, UR20, UR21, URZ ;  /* 0x00000015140f72a4 */ /* 0x000fe4000f8e023f */
[----:B------:R-:W-:Y:S01]  /*7900*/  UIADD3 UR24, UR7, UR18, URZ ;  /* 0x0000001207187290 */ /* 0x000fe2000fffe03f */
[----:B-1----:R-:W-:-:S04]  /*7910*/  LOP3.LUT R9, R0, 0x1f, RZ, 0xc0, !PT ;  /* 0x0000001f00097812 */ /* 0x002fc800078ec0ff */
[----:B------:R-:W-:Y:S07]  /*7920*/  @P1 BRA `(.L_x_1737) ;  /* 0x00000004006c1947 */ /* 0x000fee0003800000 */
        /* <DEDUP_REMOVED lines=11> */
.L_x_1740:
[----:B------:R-:W2:Y:S04]  /*79e0*/  LDG.E.STRONG.GPU R0, desc[UR46][R2.64] ;  /* 0x0000002e02007981 */ /* 0x000ea8000c1ef900 */
[----:B--2---:R-:W-:Y:S01]  /*79f0*/  CCTL.IVALL ;  /* 0x00000000ff00798f */ /* 0x004fe20002000000 */
[----:B------:R-:W-:Y:S05]  /*7a00*/  YIELD ;  /* 0x0000000000007946 */ /* 0x000fea0003800000 */
[----:B------:R-:W-:-:S13]  /*7a10*/  ISETP.NE.AND P1, PT, R0, UR22, PT ;  /* 0x0000001600007c0c */ /* 0x000fda000bf25270 */
[----:B------:R-:W-:Y:S05]  /*7a20*/  @P1 BRA `(.L_x_1740) ;  /* 0xfffffffc00ec1947 */ /* 0x000fea000383ffff */
.L_x_1739:
[----:B------:R-:W-:Y:S05]  /*7a30*/  BSYNC B0 ;  /* 0x0000000000007941 */ /* 0x000fea0003800000 */
.L_x_1738:
[----:B------:R-:W-:-:S03]  /*7a40*/  UMOV UR17, 0xffffffff ;  /* 0xffffffff00117882 */ /* 0x000fc60000000000 */
[----:B------:R-:W-:Y:S05]  /*7a50*/  BRA.DIV UR17, `(.L_x_1741) ;  /* 0x0000004611887947 */ /* 0x000fea000b800000 */
[----:B------:R-:W-:Y:S01]  /*7a60*/  NOP ;  /* 0x0000000000007918 */ /* 0x000fe20000000000 */
.L_x_1824:
        /* <DEDUP_REMOVED lines=22> */
.L_x_1743:
[----:B------:R-:W-:Y:S05]  /*7bd0*/  BSYNC B0 ;  /* 0x0000000000007941 */ /* 0x000fea0003800000 */
.L_x_1742:
        /* <DEDUP_REMOVED lines=20> */
.L_x_1745:
[----:B------:R-:W-:Y:S05]  /*7d20*/  BSYNC B0 ;  /* 0x0000000000007941 */ /* 0x000fea0003800000 */
.L_x_1744:
[----:B------:R-:W-:Y:S06]  /*7d30*/  BAR.ARV 0xa, 0xa0 ;  /* 0x0282800000007b1d */ /* 0x000fec0000002000 */
[----:B------:R-:W-:Y:S04]  /*7d40*/  BSSY B0, `(.L_x_1746) ;  /* 0x0000003000007945 */ /* 0x000fe80003800000 */
[----:B------:R-:W-:Y:S05]  /*7d50*/  @!P0 BRA `(.L_x_1747) ;  /* 0x0000000000048947 */ /* 0x000fea0003800000 */
[----:B------:R-:W-:-:S04]  /*7d60*/  DEPBAR.LE SB0, 0x0 ;  /* 0x000080000000791a */ /* 0x000fc80000000000 */
.L_x_1747:
[----:B------:R-:W-:Y:S05]  /*7d70*/  BSYNC B0 ;  /* 0x0000000000007941 */ /* 0x000fea0003800000 */
.L_x_1746:
        /* <DEDUP_REMOVED lines=19> */
.L_x_1749:
[----:B------:R-:W-:Y:S05]  /*7eb0*/  BSYNC B0 ;  /* 0x0000000000007941 */ /* 0x000fea0003800000 */
.L_x_1748:
[----:B------:R-:W-:Y:S01]  /*7ec0*/  UIADD3 UR17, UR9, 0x1, URZ ;  /* 0x0000000109117890 */ /* 0x000fe2000fffe03f */
[----:B------:R-:W-:Y:S11]  /*7ed0*/  BRA `(.L_x_1750) ;  /* 0x0000000000047947 */ /* 0x000ff60003800000 */
.L_x_1737:
[----:B------:R-:W-:-:S05]  /*7ee0*/  UMOV UR17, UR9 ;  /* 0x0000000900117c82 */ /* 0x000fca0008000000 */
.L_x_1750:
[----:B------:R-:W-:-:S04]  /*7ef0*/  UIADD3 UR9, UR9, 0x1, URZ ;  /* 0x0000000109097890 */ /* 0x000fc8000fffe03f */
[----:B------:R-:W-:-:S03]  /*7f00*/  UISETP.NE.AND UP0, UPT, UR11, UR9, UPT ;  /* 0x000000090b00728c */ /* 0x000fc6000bf05270 */
[----:B------:R-:W-:-:S03]  /*7f10*/  UMOV UR9, UR17 ;  /* 0x0000001100097c82 */ /* 0x000fc60008000000 */
[----:B------:R-:W-:-:S13]  /*7f20*/  PLOP3.LUT P1, PT, PT, PT, UP0, 0x80, 0x0 ;  /* 0x000000000000781c */ /* 0x000fda0003f2f008 */
[----:B------:R-:W-:Y:S05]  /*7f30*/  @!P1 BRA `(.L_x_1736) ;  /* 0x0000000800b89947 */ /* 0x000fea0003800000 */
[----:B------:R-:W-:Y:S01]  /*7f40*/  UMOV UR13, UR19 ;  /* 0x00000013000d7c82 */ /* 0x000fe20008000000 */
[----:B------:R-:W-:Y:S01]  /*7f50*/  ULDC.64 UR20, c[0x0][0x2c0] ;  /* 0x0000b00000147ab9 */ /* 0x000fe20000000a00 */
[----:B------:R-:W-:Y:S01]  /*7f60*/  UIMAD.WIDE.U32 UR12, UR16, UR14, UR12 ;  /* 0x0000000e100c72a5 */ /* 0x000fe2000f8e000c */
[----:B------:R-:W-:-:S03]  /*7f70*/  UMOV UR9, UR17 ;  /* 0x0000001100097c82 */ /* 0x000fc60008000000 */
[----:B------:R-:W-:-:S04]  /*7f80*/  UIADD3 UR4, UP0, UR4, UR12, URZ ;  /* 0x0000000c04047290 */ /* 0x000fc8000ff1e03f */
[----:B------:R-:W-:Y:S02]  /*7f90*/  UIADD3.X UR5, UR5, UR18, UR13, UP0, !UPT ;  /* 0x0000001205057290 */ /* 0x000fe400087fe40d */
[----:B------:R-:W-:-:S04]  /*7fa0*/  ULEA UR14, UP0, UR4, UR20, 0x2 ;  /* 0x00000014040e7291 */ /* 0x000fc8000f80103f */
[----:B------:R-:W-:Y:S02]  /*7fb0*/  ULEA.HI.X UR5, UR4, UR21, UR5, 0x2, UP0 ;  /* 0x0000001504057291 */ /* 0x000fe400080f1405 */
[----:B------:R-:W-:Y:S01]  /*7fc0*/  UIADD3 UR14, UP0, UR14, 0x3000, URZ ;  /* 0x000030000e0e7890 */ /* 0x000fe2000ff1e03f */
[----:B------:R-:W-:-:S03]  /*7fd0*/  UMOV UR4, URZ ;  /* 0x0000003f00047c82 */ /* 0x000fc60008000000 */
[----:B------:R-:W-:-:S12]  /*7fe0*/  UIADD3.X UR5, URZ, UR5, URZ, UP0, !UPT ;  /* 0x000000053f057290 */ /* 0x000fd800087fe43f */
.L_x_1775:
        /* <DEDUP_REMOVED lines=11> */
.L_x_1753:
[----:B------:R-:W2:Y:S04]  /*80a0*/  LDG.E.STRONG.GPU R0, desc[UR46][R2.64] ;  /* 0x0000002e02007981 */ /* 0x000ea8000c1ef900 */
[----:B--2---:R-:W-:Y:S01]  /*80b0*/  CCTL.IVALL ;  /* 0x00000000ff00798f */ /* 0x004fe20002000000 */
[----:B------:R-:W-:Y:S05]  /*80c0*/  YIELD ;  /* 0x0000000000007946 */ /* 0x000fea0003800000 */
[----:B------:R-:W-:-:S13]  /*80d0*/  ISETP.NE.AND P1, PT, R0, UR22, PT ;  /* 0x0000001600007c0c */ /* 0x000fda000bf25270 */
[----:B------:R-:W-:Y:S05]  /*80e0*/  @P1 BRA `(.L_x_1753) ;  /* 0xfffffffc00ec1947 */ /* 0x000fea000383ffff */
.L_x_1752:
[----:B------:R-:W-:Y:S05]  /*80f0*/  BSYNC B0 ;  /* 0x0000000000007941 */ /* 0x000fea0003800000 */
.L_x_1751:
[----:B------:R-:W-:-:S03]  /*8100*/  UMOV UR16, 0xffffffff ;  /* 0xffffffff00107882 */ /* 0x000fc60000000000 */
[----:B------:R-:W-:Y:S05]  /*8110*/  BRA.DIV UR16, `(.L_x_1754) ;  /* 0x0000003e10f47947 */ /* 0x000fea000b800000 */
[----:B------:R-:W-:Y:S01]  /*8120*/  NOP ;  /* 0x0000000000007918 */ /* 0x000fe20000000000 */
.L_x_1827:
        /* <DEDUP_REMOVED lines=9> */
[----:B------:R-:W-:-:S03]  /*81c0*/  UMOV UR27, 0x14f00000 ;  /* 0x14f00000001b7882 */ /* 0x000fc60000000000 */
[----:B------:R-:W-:Y:S02]  /*81d0*/  ULEA.HI.X.SX32 UR16, UR16, UR24, 0x1, UP0 ;  /* 0x0000001810107291 */ /* 0x000fe400080f0e3f */
[----:B------:R-:W-:-:S04]  /*81e0*/  ULEA UR18, UP0, UR26, UR18, 0x2 ;  /* 0x000000121a127291 */ /* 0x000fc8000f80103f */
[----:B------:R-:W-:-:S03]  /*81f0*/  ULEA.HI.X UR19, UR26, UR19, UR16, 0x2, UP0 ;  /* 0x000000131a137291 */ /* 0x000fc600080f1410 */
[----:B------:R-:W-:Y:S01]  /*8200*/  UMOV UR16, 0x300 ;  /* 0x0000030000107882 */ /* 0x000fe20000000000 */
[----:B------:R-:W-:Y:S01]  /*8210*/  UMOV UR26, 0x0 ;  /* 0x00000000001a7882 */ /* 0x000fe20000000000 */
[----:B-1----:R-:W-:-:S04]  /*8220*/  ULEA UR21, UR25, UR21, 0x18 ;  /* 0x0000001519157291 */ /* 0x002fc8000f8ec03f */
[----:B------:R-:W-:-:S09]  /*8230*/  UIADD3 UR21, UR21, 0xc000, URZ ;  /* 0x0000c00015157890 */ /* 0x000fd2000fffe03f */
[----:B------:R1:W-:Y:S02]  /*8240*/  UBLKRED.G.S.ADD.F32.RN [UR18], [UR21], UR16, desc[UR26] ;  /* 0x00001a12150073bb */ /* 0x0003e400080a1410 */
[----:B-1----:R0:W-:Y:S02]  /*8250*/  UTMACMDFLUSH ;  /* 0x00000000000079b7 */ /* 0x0021e40000000000 */
.L_x_1756:
[----:B------:R-:W-:Y:S05]  /*8260*/  BSYNC B0 ;  /* 0x0000000000007941 */ /* 0x000fea0003800000 */
.L_x_1755:
[----:B------:R-:W-:Y:S01]  /*8270*/  UIMAD UR16, UR17, 0x1800, UR4 ;  /* 0x00001800111078a4 */ /* 0x000fe2000f8e0204 */
[----:B------:R-:W-:Y:S06]  /*8280*/  BAR.SYNC.DEFER_BLOCKING 0xe, 0xa0 ;  /* 0x0382800000007b1d */ /* 0x000fec0000010000 */
[----:B------:R-:W-:Y:S01]  /*8290*/  UMOV UR18, UR14 ;  /* 0x0000000e00127c82 */ /* 0x000fe20008000000 */
[----:B------:R-:W-:Y:S01]  /*82a0*/  UMOV UR19, UR5 ;  /* 0x0000000500137c82 */ /* 0x000fe20008000000 */
[----:B------:R-:W-:Y:S01]  /*82b0*/  BSSY B0, `(.L_x_1757) ;  /* 0x000000d000007945 */ /* 0x000fe20003800000 */
[----:B------:R-:W-:-:S03]  /*82c0*/  UIMAD.WIDE UR18, UR16, 0x4, UR18 ;  /* 0x00000004101278a5 */ /* 0x000fc6000f8e0212 */
[----:B------:R-:W-:Y:S09]  /*82d0*/  @!P0 BRA `(.L_x_1758) ;  /* 0x0000000000288947 */ /* 0x000ff20003800000 */
        /* <DEDUP_REMOVED lines=10> */
.L_x_1758:
[----:B------:R-:W-:Y:S05]  /*8380*/  BSYNC B0 ;  /* 0x0000000000007941 */ /* 0x000fea0003800000 */
.L_x_1757:
[----:B------:R-:W-:Y:S06]  /*8390*/  BAR.ARV 0xa, 0xa0 ;  /* 0x0282800000007b1d */ /* 0x000fec0000002000 */
[----:B------:R-:W-:Y:S04]  /*83a0*/  BSSY B0, `(.L_x_1759) ;  /* 0x0000003000007945 */ /* 0x000fe80003800000 */
[----:B------:R-:W-:Y:S05]  /*83b0*/  @!P0 BRA `(.L_x_1760) ;  /* 0x0000000000048947 */ /* 0x000fea0003800000 */
[----:B------:R-:W-:-:S04]  /*83c0*/  DEPBAR.LE SB0, 0x0 ;  /* 0x000080000000791a */ /* 0x000fc80000000000 */
.L_x_1760:
[----:B------:R-:W-:Y:S05]  /*83d0*/  BSYNC B0 ;  /* 0x0000000000007941 */ /* 0x000fea0003800000 */
.L_x_1759:
        /* <DEDUP_REMOVED lines=19> */
.L_x_1762:
[----:B------:R-:W-:Y:S05]  /*8510*/  BSYNC B0 ;  /* 0x0000000000007941 */ /* 0x000fea0003800000 */
.L_x_1761:
        /* <DEDUP_REMOVED lines=9> */
.L_x_1765:
[----:B------:R-:W2:Y:S04]  /*85b0*/  LDG.E.STRONG.GPU R0, desc[UR46][R2.64] ;  /* 0x0000002e02007981 */ /* 0x000ea8000c1ef900 */
[----:B--2---:R-:W-:Y:S01]  /*85c0*/  CCTL.IVALL ;  /* 0x00000000ff00798f */ /* 0x004fe20002000000 */
[----:B------:R-:W-:Y:S05]  /*85d0*/  YIELD ;  /* 0x0000000000007946 */ /* 0x000fea0003800000 */
[----:B------:R-:W-:-:S13]  /*85e0*/  ISETP.NE.AND P1, PT, R0, UR22, PT ;  /* 0x0000001600007c0c */ /* 0x000fda000bf25270 */
[----:B------:R-:W-:Y:S05]  /*85f0*/  @P1 BRA `(.L_x_1765) ;  /* 0xfffffffc00ec1947 */ /* 0x000fea000383ffff */
.L_x_1764:
[----:B------:R-:W-:Y:S05]  /*8600*/  BSYNC B0 ;  /* 0x0000000000007941 */ /* 0x000fea0003800000 */
.L_x_1763:
[----:B------:R-:W-:-:S03]  /*8610*/  UMOV UR12, 0xffffffff ;  /* 0xffffffff000c7882 */ /* 0x000fc60000000000 */
[----:B------:R-:W-:Y:S05]  /*8620*/  BRA.DIV UR12, `(.L_x_1766) ;  /* 0x0000003a0ccc7947 */ /* 0x000fea000b800000 */
[----:B------:R-:W-:Y:S01]  /*8630*/  NOP ;  /* 0x0000000000007918 */ /* 0x000fe20000000000 */
.L_x_1830:
        /* <DEDUP_REMOVED lines=15> */
.L_x_1768:
[----:B------:R-:W-:Y:S05]  /*8730*/  BSYNC B0 ;  /* 0x0000000000007941 */ /* 0x000fea0003800000 */
.L_x_1767:
        /* <DEDUP_REMOVED lines=15> */
.L_x_1770:
[----:B------:R-:W-:Y:S05]  /*8830*/  BSYNC B0 ;  /* 0x0000000000007941 */ /* 0x000fea0003800000 */
.L_x_1769:
[----:B------:R-:W-:Y:S06]  /*8840*/  BAR.ARV 0xa, 0xa0 ;  /* 0x0282800000007b1d */ /* 0x000fec0000002000 */
[----:B------:R-:W-:Y:S04]  /*8850*/  BSSY B0, `(.L_x_1771) ;  /* 0x0000003000007945 */ /* 0x000fe80003800000 */
[----:B------:R-:W-:Y:S05]  /*8860*/  @!P0 BRA `(.L_x_1772) ;  /* 0x0000000000048947 */ /* 0x000fea0003800000 */
[----:B------:R-:W-:-:S04]  /*8870*/  DEPBAR.LE SB0, 0x0 ;  /* 0x000080000000791a */ /* 0x000fc80000000000 */
.L_x_1772:
[----:B------:R-:W-:Y:S05]  /*8880*/  BSYNC B0 ;  /* 0x0000000000007941 */ /* 0x000fea0003800000 */
.L_x_1771:
        /* <DEDUP_REMOVED lines=19> */
.L_x_1774:
[----:B------:R-:W-:Y:S05]  /*89c0*/  BSYNC B0 ;  /* 0x0000000000007941 */ /* 0x000fea0003800000 */
.L_x_1773:
[----:B------:R-:W-:Y:S02]  /*89d0*/  UIADD3 UR9, UR9, 0x2, URZ ;  /* 0x0000000209097890 */ /* 0x000fe4000fffe03f */
[----:B------:R-:W-:Y:S02]  /*89e0*/  UIADD3 UR4, UR4, 0x3000, URZ ;  /* 0x0000300004047890 */ /* 0x000fe4000fffe03f */
[----:B------:R-:W-:-:S06]  /*89f0*/  UISETP.GE.AND UP0, UPT, UR9, UR11, UPT ;  /* 0x0000000b0900728c */ /* 0x000fcc000bf06270 */
[----:B------:R-:W-:-:S13]  /*8a00*/  PLOP3.LUT P1, PT, PT, PT, UP0, 0x80, 0x0 ;  /* 0x000000000000781c */ /* 0x000fda0003f2f008 */
[----:B------:R-:W-:Y:S05]  /*8a10*/  @!P1 BRA `(.L_x_1775) ;  /* 0xfffffff400749947 */ /* 0x000fea000383ffff */
.L_x_1736:
        /* <DEDUP_REMOVED lines=41> */
.L_x_1778:
[----:B------:R-:W-:Y:S05]  /*8cb0*/  BSYNC B0 ;  /* 0x0000000000007941 */ /* 0x000fea0003800000 */
.L_x_1777:
[----:B------:R-:W-:Y:S05]  /*8cc0*/  BRA `(.L_x_1779) ;  /* 0x0000000000047947 */ /* 0x000fea0003800000 */
.L_x_1776:
[----:B------:R-:W-:-:S05]  /*8cd0*/  UMOV UR4, UR9 ;  /* 0x0000000900047c82 */ /* 0x000fca0008000000 */
.L_x_1779:
        /* <DEDUP_REMOVED lines=11> */
.L_x_1784:
        /* <DEDUP_REMOVED lines=24> */
.L_x_1781:
[----:B------:R-:W-:Y:S05]  /*8f10*/  BSYNC B0 ;  /* 0x0000000000007941 */ /* 0x000fea0003800000 */
.L_x_1780:
        /* <DEDUP_REMOVED lines=24> */
.L_x_1783:
[----:B------:R-:W-:Y:S05]  /*90a0*/  BSYNC B0 ;  /* 0x0000000000007941 */ /* 0x000fea0003800000 */
.L_x_1782:
[----:B------:R-:W-:Y:S02]  /*90b0*/  UIADD3 UR7, UR7, 0x2, URZ ;  /* 0x0000000207077890 */ /* 0x000fe4000fffe03f */
[----:B------:R-:W-:Y:S02]  /*90c0*/  ULEA UR5, UR19, UR5, 0x1 ;  /* 0x0000000513057291 */ /* 0x000fe4000f8e083f */
[----:B------:R-:W-:Y:S02]  /*90d0*/  ULEA UR6, UR19, UR6, 0x1 ;  /* 0x0000000613067291 */ /* 0x000fe4000f8e083f */
[----:B------:R-:W-:-:S13]  /*90e0*/  ISETP.NE.AND P0, PT, RZ, UR7, PT ;  /* 0x00000007ff007c0c */ /* 0x000fda000bf05270 */
[----:B------:R-:W-:Y:S05]  /*90f0*/  @!P0 BRA `(.L_x_1687) ;  /* 0x0000002c00748947 */ /* 0x000fea0003800000 */
[----:B------:R-:W-:Y:S05]  /*9100*/  BRA `(.L_x_1784) ;  /* 0xfffffffc00207947 */ /* 0x000fea000383ffff */
.L_x_1728:
        /* <DEDUP_REMOVED lines=14> */
.L_x_1785:
        /* <DEDUP_REMOVED lines=14> */
.L_x_1787:
[----:B------:R-:W-:-:S05]  /*92d0*/  ULDC UR4, c[0x0][0x8bc] ;  /* 0x00022f0000047ab9 */ /* 0x000fca0000000800 */
.L_x_1786:
        /* <DEDUP_REMOVED lines=59> */
.L_x_1789:
        /* <DEDUP_REMOVED lines=13> */
.L_x_1790:
        /* <DEDUP_REMOVED lines=8> */
.L_x_1791:
        /* <DEDUP_REMOVED lines=21> */
.L_x_1792:
        /* <DEDUP_REMOVED lines=50> */
.L_x_1831:
        /* <DEDUP_REMOVED lines=15> */
.L_x_1795:
        /* <DEDUP_REMOVED lines=127> */
.L_x_1806:
[----:B-123--:R-:W-:-:S04]  /*a530*/  SHF.L.U32 R18, R10, 0x1f, RZ ;  /* 0x0000001f0a127819 */ /* 0x00efc800000006ff */
[----:B------:R-:W2:Y:S02]  /*a540*/  SYNCS.PHASECHK.TRANS64.TRYWAIT P1, [R15+URZ+0x26840], R18 ;  /* 0x026840120f0075a7 */ /* 0x000ea4000802017f */
[----:B--2---:R-:W-:Y:S05]  /*a550*/  @!P1 BRA `(.L_x_1798) ;  /* 0x0000001c00309947 */ /* 0x004fea0003800000 */
.L_x_1832:
        /* <DEDUP_REMOVED lines=8> */
.L_x_1799:
        /* <DEDUP_REMOVED lines=44> */
.L_x_1833:
        /* <DEDUP_REMOVED lines=8> */
.L_x_1801:
        /* <DEDUP_REMOVED lines=44> */
.L_x_1834:
        /* <DEDUP_REMOVED lines=8> */
.L_x_1803:
        /* <DEDUP_REMOVED lines=38> */
.L_x_1836:
        /* <DEDUP_REMOVED lines=8> */
.L_x_1805:
        /* <DEDUP_REMOVED lines=44> */
.L_x_1797:
[----:B------:R-:W4:Y:S02]  /*b200*/  LDL.LU R4, [R1+0x8] ;  /* 0x0000080001047983 */ /* 0x000f240000300800 */
[----:B----4-:R-:W-:Y:S02]  /*b210*/  ISETP.NE.AND P1, PT, R4, RZ, PT ;  /* 0x000000ff0400720c */ /* 0x010fe40003f25270 */
[----:B------:R4:W5:Y:S11]  /*b220*/  LDL R4, [R1+0x4] ;  /* 0x0000040001047983 */ /* 0x0009760000100800 */
[----:B----4-:R-:W-:Y:S05]  /*b230*/  @!P1 BRA `(.L_x_1796) ;  /* 0x0000000400949947 */ /* 0x010fea0003800000 */
[----:B------:R-:W-:-:S04]  /*b240*/  SHF.L.U32 R12, R10, 0x1f, RZ ;  /* 0x0000001f0a0c7819 */ /* 0x000fc800000006ff */
[----:B------:R-:W4:Y:S02]  /*b250*/  SYNCS.PHASECHK.TRANS64.TRYWAIT P1, [R15+URZ+0x26840], R12 ;  /* 0x0268400c0f0075a7 */ /* 0x000f24000802017f */
[----:B----4-:R-:W-:Y:S05]  /*b260*/  @!P1 BRA `(.L_x_1807) ;  /* 0x0000001000409947 */ /* 0x010fea0003800000 */
.L_x_1837:
        /* <DEDUP_REMOVED lines=8> */
.L_x_1808:
        /* <DEDUP_REMOVED lines=41> */
.L_x_1838:
        /* <DEDUP_REMOVED lines=8> */
.L_x_1810:
        /* <DEDUP_REMOVED lines=41> */
.L_x_1796:
[----:B------:R-:W1:Y:S01]  /*b890*/  S2R R0, SR_TID.X ;  /* 0x0000000000007919 */ /* 0x000e620000002100 */
[----:B------:R-:W-:Y:S01]  /*b8a0*/  IMAD R3, R16, 0x8, R15 ;  /* 0x0000000810037824 */ /* 0x000fe200078e020f */
[----:B-1----:R-:W-:Y:S02]  /*b8b0*/  LOP3.LUT R2, R0, 0x7f, RZ, 0xc0, !PT ;  /* 0x0000007f00027812 */ /* 0x002fe400078ec0ff */
[----:B------:R-:W-:Y:S02]  /*b8c0*/  SHF.L.U32 R0, R10, 0x1f, RZ ;  /* 0x0000001f0a007819 */ /* 0x000fe400000006ff */
[----:B------:R-:W-:Y:S02]  /*b8d0*/  ISETP.NE.AND P1, PT, R2, RZ, PT ;  /* 0x000000ff0200720c */ /* 0x000fe40003f25270 */
[----:B------:R-:W1:Y:S02]  /*b8e0*/  SYNCS.PHASECHK.TRANS64.TRYWAIT P0, [R3+URZ+0x26840], R0 ;  /* 0x02684000030075a7 */ /* 0x000e64000800017f */
[----:B-1----:R-:W-:Y:S09]  /*b8f0*/  @!P0 BRA `(.L_x_1811) ;  /* 0x0000000800c48947 */ /* 0x002ff20003800000 */
.L_x_1839:
[----:B------:R-:W-:Y:S05]  /*b900*/  @P1 BRA `(.L_x_1812) ;  /* 0x0000000000181947 */ /* 0x000fea0003800000 */
[----:B------:R-:W1:Y:S01]  /*b910*/  S2R R2, SR_TID.X ;  /* 0x0000000000027919 */ /* 0x000e620000002100 */
[----:B------:R-:W-:-:S04]  /*b920*/  IMAD.MOV.U32 R0, RZ, RZ, 0x3100 ;  /* 0x00003100ff007424 */ /* 0x000fc800078e00ff */
[----:B------:R1:W-:Y:S02]  /*b930*/  SYNCS.ARRIVE.TRANS64 RZ, [R3+URZ+0x26830], R0 ;  /* 0x0268300003ff79a7 */ /* 0x0003e4000800003f */
[----:B-1----:R-:W-:-:S13]  /*b940*/  LOP3.LUT P0, RZ, R2, 0x1f, RZ, 0xc0, !PT ;  /* 0x0000001f02ff7812 */ /* 0x002fda000780c0ff */
[----:B------:R-:W-:Y:S05]  /*b950*/  @!P0 BRA `(.L_x_1812) ;  /* 0x0000000000048947 */ /* 0x000fea0003800000 */
[----:B------:R-:W-:Y:S01]  /*b960*/  BPT.TRAP 0x1 ;  /* 0x000000040000795c */ /* 0x000fe20000300000 */
.L_x_1812:
        /* <DEDUP_REMOVED lines=48> */
.L_x_1793:
[----:B------:R-:W-:Y:S05]  /*bc70*/  BSYNC B0 ;  /* 0x0000000000007941 */ /* 0x000fea0003800000 */
.L_x_1788:
[----:B------:R-:W-:-:S03]  /*bc80*/  UMOV UR8, 0xffffffff ;  /* 0xffffffff00087882 */ /* 0x000fc60000000000 */
[----:B------:R-:W-:Y:S05]  /*bc90*/  BRA.DIV UR8, `(.L_x_1813) ;  /* 0x0000000608f07947 */ /* 0x000fea000b800000 */
[----:B------:R-:W-:-:S13]  /*bca0*/  ELECT P6, URZ, PT ;  /* 0x00000000003f782f */ /* 0x000fda00038c0000 */
.L_x_1842:
[----:B------:R-:W-:Y:S05]  /*bcb0*/  @!P6 BRA `(.L_x_1687) ;  /* 0x000000000084e947 */ /* 0x000fea0003800000 */
[----:B------:R-:W-:-:S06]  /*bcc0*/  ULOP3.LUT UR8, UR38, 0x2, URZ, 0xfc, !UPT ;  /* 0x0000000226087892 */ /* 0x000fcc000f8efc3f */
[----:B------:R-:W-:-:S05]  /*bcd0*/  IMAD.U32 R2, RZ, RZ, UR8 ;  /* 0x00000008ff027e24 */ /* 0x000fca000f8e00ff */
[----:B------:R-:W-:-:S13]  /*bce0*/  ISETP.NE.AND P2, PT, R2, 0x3, PT ;  /* 0x000000030200780c */ /* 0x000fda0003f45270 */
[----:B------:R-:W-:Y:S05]  /*bcf0*/  @!P2 BRA `(.L_x_1814) ;  /* 0x000000000004a947 */ /* 0x000fea0003800000 */
[----:B---3--:R-:W-:Y:S01]  /*bd00*/  BPT.TRAP 0x1 ;  /* 0x000000040000795c */ /* 0x008fe20000300000 */
.L_x_1814:
        /* <DEDUP_REMOVED lines=15> */
.L_x_1843:
[----:B------:R-:W2:Y:S02]  /*be00*/  SYNCS.PHASECHK.TRANS64.TRYWAIT P0, [R3+URZ], R2 ;  /* 0x00000002030075a7 */ /* 0x000ea4000800017f */
[----:B--2---:R-:W-:Y:S05]  /*be10*/  @!P0 BRA `(.L_x_1816) ;  /* 0x0000000400c48947 */ /* 0x004fea0003800000 */
.L_x_1844:
[----:B------:R-:W-:Y:S05]  /*be20*/  @!P2 BRA `(.L_x_1817) ;  /* 0x000000000004a947 */ /* 0x000fea0003800000 */
[----:B---3--:R-:W-:Y:S01]  /*be30*/  BPT.TRAP 0x1 ;  /* 0x000000040000795c */ /* 0x008fe20000300000 */
.L_x_1817:
[----:B--2---:R-:W-:-:S04]  /*be40*/  VIADD R3, R8, 0x26840 ;  /* 0x0002684008037836 */ /* 0x004fc80000000000 */
[----:B------:R-:W-:-:S04]  /*be50*/  IMAD R5, R0, 0x8, R3 ;  /* 0x0000000800057824 */ /* 0x000fc800078e0203 */
[----:B------:R-:W2:Y:S02]  /*be60*/  SYNCS.PHASECHK.TRANS64.TRYWAIT P0, [R5+URZ], R4 ;  /* 0x00000004050075a7 */ /* 0x000ea4000800017f */
[----:B--2---:R-:W-:Y:S05]  /*be70*/  @!P0 BRA `(.L_x_1818) ;  /* 0x0000000400c08947 */ /* 0x004fea0003800000 */
.L_x_1845:
[----:B------:R-:W-:-:S07]  /*be80*/  IMAD R3, R6, 0x8, R3 ;  /* 0x0000000806037824 */ /* 0x000fce00078e0203 */
.L_x_1819:
[----:B----4-:R4:W1:Y:S02]  /*be90*/  SYNCS.PHASECHK.TRANS64.TRYWAIT P0, [R3+URZ], R2 ;  /* 0x00000002030075a7 */ /* 0x010864000800017f */
[----:B-1----:R-:W-:Y:S05]  /*bea0*/  @!P0 NANOSLEEP.SYNCS 0x989680 ;  /* 0x009896800000895d */ /* 0x002fea0003900000 */
[----:B------:R-:W1:Y:S02]  /*beb0*/  @!P0 SYNCS.PHASECHK.TRANS64 P0, [R3+URZ], R2 ;  /* 0x00000002030085a7 */ /* 0x000e64000800007f */
[----:B-1----:R-:W-:Y:S05]  /*bec0*/  @!P0 BRA `(.L_x_1819) ;  /* 0xfffffffc00f08947 */ /* 0x002fea000383ffff */
.L_x_1687:
[----:B---3--:R-:W-:Y:S05]  /*bed0*/  BSYNC B6 ;  /* 0x0000000000067941 */ /* 0x008fea0003800000 */
.L_x_1681:
[----:B------:R-:W-:Y:S05]  /*bee0*/  EXIT ;  /* 0x000000000000794d */ /* 0x000fea0003800000 */
.L_x_1698:
[----:B------:R-:W-:Y:S02]  /*bef0*/  IMAD.MOV.U32 R13, RZ, RZ, R17 ;  /* 0x000000ffff0d7224 */ /* 0x000fe400078e0011 */
[----:B------:R-:W-:Y:S02]  /*bf00*/  IMAD.MOV.U32 R12, RZ, RZ, RZ ;  /* 0x000000ffff0c7224 */ /* 0x000fe400078e00ff */
[----:B------:R-:W-:Y:S02]  /*bf10*/  IMAD.MOV.U32 R11, RZ, RZ, 0x1f ;  /* 0x0000001fff0b7424 */ /* 0x000fe400078e00ff */
[----:B------:R-:W-:-:S07]  /*bf20*/  IMAD.MOV.U32 R15, RZ, RZ, -0x1 ;  /* 0xffffffffff0f7424 */ /* 0x000fce00078e00ff */
[----:B------:R-:W-:Y:S05]  /*bf30*/  WARPSYNC.COLLECTIVE R15, `(.L_x_1820) ;  /* 0x000000000f087348 */ /* 0x000fea0003c00000 */
[----:B------:R1:W2:Y:S02]  /*bf40*/  SHFL.IDX P6, R14, R13, R12, R11 ;  /* 0x0000000c0d0e7389 */ /* 0x0002a400000c000b */
[----:B-12---:R-:W-:Y:S01]  /*bf50*/  ENDCOLLECTIVE ;  /* 0x000000000000791b */ /* 0x006fe20003800000 */
.L_x_1820:
[----:B------:R-:W-:Y:S05]  /*bf60*/  BRA `(.L_x_1821) ;  /* 0xffffff54006c7947 */ /* 0x000fea000383ffff */
.L_x_1700:
[----:B--2---:R2:W3:Y:S02]  /*bf70*/  SYNCS.PHASECHK.TRANS64.TRYWAIT P0, [R237+URZ+0x26800], R4 ;  /* 0x02680004ed0075a7 */ /* 0x0044e4000800017f */
[----:B---3--:R-:W-:Y:S05]  /*bf80*/  @!P0 NANOSLEEP.SYNCS 0x989680 ;  /* 0x009896800000895d */ /* 0x008fea0003900000 */
[----:B------:R-:W3:Y:S02]  /*bf90*/  @!P0 SYNCS.PHASECHK.TRANS64 P0, [R237+URZ+0x26800], R4 ;  /* 0x02680004ed0085a7 */ /* 0x000ee4000800007f */
[----:B---3--:R-:W-:Y:S05]  /*bfa0*/  @!P0 BRA `(.L_x_1700) ;  /* 0xfffffffc00f08947 */ /* 0x008fea000383ffff */
[----:B------:R-:W-:Y:S05]  /*bfb0*/  BRA `(.L_x_1699) ;  /* 0xffffff5400947947 */ /* 0x000fea000383ffff */
.L_x_1705:
[----:B--2---:R-:W-:-:S04]  /*bfc0*/  IMAD.U32 R5, RZ, RZ, UR7 ;  /* 0x00000007ff057e24 */ /* 0x004fc8000f8e00ff */
[----:B------:R2:W3:Y:S03]  /*bfd0*/  SYNCS.PHASECHK.TRANS64.TRYWAIT P0, [R5+URZ+0x26810], R120 ;  /* 0x02681078050075a7 */ /* 0x0004e6000800017f */
[----:B---3--:R-:W-:Y:S05]  /*bfe0*/  @!P0 NANOSLEEP.SYNCS 0x989680 ;  /* 0x009896800000895d */ /* 0x008fea0003900000 */
[----:B------:R-:W3:Y:S02]  /*bff0*/  @!P0 SYNCS.PHASECHK.TRANS64 P0, [R5+URZ+0x26810], R120 ;  /* 0x02681078050085a7 */ /* 0x000ee4000800007f */
[----:B---3--:R-:W-:Y:S05]  /*c000*/  @!P0 BRA `(.L_x_1705) ;  /* 0xfffffffc00ec8947 */ /* 0x008fea000383ffff */
[----:B------:R-:W-:Y:S05]  /*c010*/  BRA `(.L_x_1704) ;  /* 0xffffff5c00f07947 */ /* 0x000fea000383ffff */
.L_x_1709:
[----:B------:R-:W-:-:S04]  /*c020*/  IMAD.U32 R121, RZ, RZ, UR7 ;  /* 0x00000007ff797e24 */ /* 0x000fc8000f8e00ff */
[----:B------:R1:W1:Y:S03]  /*c030*/  SYNCS.PHASECHK.TRANS64.TRYWAIT P0, [R121+URZ+0x26830], R120 ;  /* 0x02683078790075a7 */ /* 0x000266000800017f */
[----:B-1----:R-:W-:Y:S05]  /*c040*/  @!P0 NANOSLEEP.SYNCS 0x989680 ;  /* 0x009896800000895d */ /* 0x002fea0003900000 */
[----:B------:R-:W1:Y:S02]  /*c050*/  @!P0 SYNCS.PHASECHK.TRANS64 P0, [R121+URZ+0x26830], R120 ;  /* 0x02683078790085a7 */ /* 0x000e64000800007f */
[----:B-1----:R-:W-:Y:S05]  /*c060*/  @!P0 BRA `(.L_x_1709) ;  /* 0xfffffffc00ec8947 */ /* 0x002fea000383ffff */
[----:B------:R-:W-:Y:S05]  /*c070*/  BRA `(.L_x_1708) ;  /* 0xffffff6400b47947 */ /* 0x000fea000383ffff */
.L_x_1741:
[----:B------:R-:W-:Y:S01]  /*c080*/  BSSY B0, `(.L_x_1822) ;  /* 0x0000005000007945 */ /* 0x000fe20003800000 */
[----:B------:R-:W-:-:S07]  /*c090*/  IMAD.MOV.U32 R15, RZ, RZ, -0x1 ;  /* 0xffffffffff0f7424 */ /* 0x000fce00078e00ff */
[----:B------:R-:W-:Y:S05]  /*c0a0*/  WARPSYNC.COLLECTIVE R15, `(.L_x_1823) ;  /* 0x000000000f087348 */ /* 0x000fea0003c00000 */
[----:B------:R-:W-:Y:S01]  /*c0b0*/  NOP ;  /* 0x0000000000007918 */ /* 0x000fe20000000000 */
[----:B------:R-:W-:Y:S01]  /*c0c0*/  ENDCOLLECTIVE ;  /* 0x000000000000791b */ /* 0x000fe20003800000 */
.L_x_1823:
[----:B------:R-:W-:Y:S05]  /*c0d0*/  BSYNC B0 ;  /* 0x0000000000007941 */ /* 0x000fea0003800000 */
.L_x_1822:
[----:B------:R-:W-:Y:S05]  /*c0e0*/  BRA `(.L_x_1824) ;  /* 0xffffffb800607947 */ /* 0x000fea000383ffff */
.L_x_1754:
[----:B------:R-:W-:Y:S01]  /*c0f0*/  BSSY B0, `(.L_x_1825) ;  /* 0x0000005000007945 */ /* 0x000fe20003800000 */
[----:B------:R-:W-:-:S07]  /*c100*/  IMAD.MOV.U32 R15, RZ, RZ, -0x1 ;  /* 0xffffffffff0f7424 */ /* 0x000fce00078e00ff */
[----:B------:R-:W-:Y:S05]  /*c110*/  WARPSYNC.COLLECTIVE R15, `(.L_x_1826) ;  /* 0x000000000f087348 */ /* 0x000fea0003c00000 */
[----:B------:R-:W-:Y:S01]  /*c120*/  NOP ;  /* 0x0000000000007918 */ /* 0x000fe20000000000 */
[----:B------:R-:W-:Y:S01]  /*c130*/  ENDCOLLECTIVE ;  /* 0x000000000000791b */ /* 0x000fe20003800000 */
.L_x_1826:
[----:B------:R-:W-:Y:S05]  /*c140*/  BSYNC B0 ;  /* 0x0000000000007941 */ /* 0x000fea0003800000 */
.L_x_1825:
[----:B------:R-:W-:Y:S05]  /*c150*/  BRA `(.L_x_1827) ;  /* 0xffffffbc00f47947 */ /* 0x000fea000383ffff */
.L_x_1766:
[----:B------:R-:W-:Y:S01]  /*c160*/  BSSY B0, `(.L_x_1828) ;  /* 0x0000005000007945 */ /* 0x000fe20003800000 */
[----:B------:R-:W-:-:S07]  /*c170*/  IMAD.MOV.U32 R15, RZ, RZ, -0x1 ;  /* 0xffffffffff0f7424 */ /* 0x000fce00078e00ff */
[----:B------:R-:W-:Y:S05]  /*c180*/  WARPSYNC.COLLECTIVE R15, `(.L_x_1829) ;  /* 0x000000000f087348 */ /* 0x000fea0003c00000 */
[----:B------:R-:W-:Y:S01]  /*c190*/  NOP ;  /* 0x0000000000007918 */ /* 0x000fe20000000000 */
[----:B------:R-:W-:Y:S01]  /*c1a0*/  ENDCOLLECTIVE ;  /* 0x000000000000791b */ /* 0x000fe20003800000 */
.L_x_1829:
[----:B------:R-:W-:Y:S05]  /*c1b0*/  BSYNC B0 ;  /* 0x0000000000007941 */ /* 0x000fea0003800000 */
.L_x_1828:
[----:B------:R-:W-:Y:S05]  /*c1c0*/  BRA `(.L_x_1830) ;  /* 0xffffffc4001c7947 */ /* 0x000fea000383ffff */
.L_x_1794:
[----:B-1----:R1:W2:Y:S02]  /*c1d0*/  SYNCS.PHASECHK.TRANS64.TRYWAIT P0, [R15+URZ+0x26820], R0 ;  /* 0x026820000f0075a7 */ /* 0x0022a4000800017f */
[----:B--2---:R-:W-:Y:S05]  /*c1e0*/  @!P0 NANOSLEEP.SYNCS 0x989680 ;  /* 0x009896800000895d */ /* 0x004fea0003900000 */
[----:B------:R-:W2:Y:S02]  /*c1f0*/  @!P0 SYNCS.PHASECHK.TRANS64 P0, [R15+URZ+0x26820], R0 ;  /* 0x026820000f0085a7 */ /* 0x000ea4000800007f */
[----:B--2---:R-:W-:Y:S05]  /*c200*/  @!P0 BRA `(.L_x_1794) ;  /* 0xfffffffc00f08947 */ /* 0x004fea000383ffff */
[----:B------:R-:W-:Y:S05]  /*c210*/  BRA `(.L_x_1831) ;  /* 0xffffffd8008c7947 */ /* 0x000fea000383ffff */
.L_x_1798:
[----:B--2---:R2:W3:Y:S02]  /*c220*/  SYNCS.PHASECHK.TRANS64.TRYWAIT P1, [R15+URZ+0x26840], R18 ;  /* 0x026840120f0075a7 */ /* 0x0044e4000802017f */
[----:B---3--:R-:W-:Y:S05]  /*c230*/  @!P1 NANOSLEEP.SYNCS 0x989680 ;  /* 0x009896800000995d */ /* 0x008fea0003900000 */
[----:B------:R-:W3:Y:S02]  /*c240*/  @!P1 SYNCS.PHASECHK.TRANS64 P1, [R15+URZ+0x26840], R18 ;  /* 0x026840120f0095a7 */ /* 0x000ee4000802007f */
[----:B---3--:R-:W-:Y:S05]  /*c250*/  @!P1 BRA `(.L_x_1798) ;  /* 0xfffffffc00f09947 */ /* 0x008fea000383ffff */
[----:B------:R-:W-:Y:S05]  /*c260*/  BRA `(.L_x_1832) ;  /* 0xffffffe000bc7947 */ /* 0x000fea000383ffff */
.L_x_1800:
[----:B-1----:R1:W3:Y:S02]  /*c270*/  SYNCS.PHASECHK.TRANS64.TRYWAIT P1, [R15+URZ+0x26828], R18 ;  /* 0x026828120f0075a7 */ /* 0x0022e4000802017f */
[----:B---3--:R-:W-:Y:S05]  /*c280*/  @!P1 NANOSLEEP.SYNCS 0x989680 ;  /* 0x009896800000995d */ /* 0x008fea0003900000 */
[----:B------:R-:W3:Y:S02]  /*c290*/  @!P1 SYNCS.PHASECHK.TRANS64 P1, [R15+URZ+0x26828], R18 ;  /* 0x026828120f0095a7 */ /* 0x000ee4000802007f */
[----:B---3--:R-:W-:Y:S05]  /*c2a0*/  @!P1 BRA `(.L_x_1800) ;  /* 0xfffffffc00f09947 */ /* 0x008fea000383ffff */
[----:B------:R-:W-:Y:S05]  /*c2b0*/  BRA `(.L_x_1833) ;  /* 0xffffffe400787947 */ /* 0x000fea000383ffff */
.L_x_1802:
[----:B---3--:R3:W4:Y:S02]  /*c2c0*/  SYNCS.PHASECHK.TRANS64.TRYWAIT P1, [R15+URZ+0x26848], R18 ;  /* 0x026848120f0075a7 */ /* 0x008724000802017f */
[----:B----4-:R-:W-:Y:S05]  /*c2d0*/  @!P1 NANOSLEEP.SYNCS 0x989680 ;  /* 0x009896800000995d */ /* 0x010fea0003900000 */
[----:B------:R-:W4:Y:S02]  /*c2e0*/  @!P1 SYNCS.PHASECHK.TRANS64 P1, [R15+URZ+0x26848], R18 ;  /* 0x026848120f0095a7 */ /* 0x000f24000802007f */
[----:B----4-:R-:W-:Y:S05]  /*c2f0*/  @!P1 BRA `(.L_x_1802) ;  /* 0xfffffffc00f09947 */ /* 0x010fea000383ffff */
[----:B------:R-:W-:Y:S05]  /*c300*/  BRA `(.L_x_1834) ;  /* 0xffffffe800347947 */ /* 0x000fea000383ffff */
.L_x_1804:
[----:B------:R-:W-:-:S07]  /*c310*/  SHF.L.U32 R4, R10, 0x1f, RZ ;  /* 0x0000001f0a047819 */ /* 0x000fce00000006ff */
.L_x_1835:
[----:B----4-:R4:W1:Y:S02]  /*c320*/  SYNCS.PHASECHK.TRANS64.TRYWAIT P1, [R15+URZ+0x26820], R4 ;  /* 0x026820040f0075a7 */ /* 0x010864000802017f */
[----:B-1----:R-:W-:Y:S05]  /*c330*/  @!P1 NANOSLEEP.SYNCS 0x989680 ;  /* 0x009896800000995d */ /* 0x002fea0003900000 */
[----:B------:R-:W1:Y:S02]  /*c340*/  @!P1 SYNCS.PHASECHK.TRANS64 P1, [R15+URZ+0x26820], R4 ;  /* 0x026820040f0095a7 */ /* 0x000e64000802007f */
[----:B-1----:R-:W-:Y:S05]  /*c350*/  @!P1 BRA `(.L_x_1835) ;  /* 0xfffffffc00f09947 */ /* 0x002fea000383ffff */
[----:B------:R-:W-:Y:S05]  /*c360*/  BRA `(.L_x_1836) ;  /* 0xffffffe800d47947 */ /* 0x000fea000383ffff */
.L_x_1807:
[----:B----4-:R4:W1:Y:S02]  /*c370*/  SYNCS.PHASECHK.TRANS64.TRYWAIT P1, [R15+URZ+0x26840], R12 ;  /* 0x0268400c0f0075a7 */ /* 0x010864000802017f */
[----:B-1----:R-:W-:Y:S05]  /*c380*/  @!P1 NANOSLEEP.SYNCS 0x989680 ;  /* 0x009896800000995d */ /* 0x002fea0003900000 */
[----:B------:R-:W1:Y:S02]  /*c390*/  @!P1 SYNCS.PHASECHK.TRANS64 P1, [R15+URZ+0x26840], R12 ;  /* 0x0268400c0f0095a7 */ /* 0x000e64000802007f */
[----:B-1----:R-:W-:Y:S05]  /*c3a0*/  @!P1 BRA `(.L_x_1807) ;  /* 0xfffffffc00f09947 */ /* 0x002fea000383ffff */
[----:B------:R-:W-:Y:S05]  /*c3b0*/  BRA `(.L_x_1837) ;  /* 0xffffffec00ac7947 */ /* 0x000fea000383ffff */
.L_x_1809:
[----:B-1----:R1:W2:Y:S02]  /*c3c0*/  SYNCS.PHASECHK.TRANS64.TRYWAIT P1, [R15+URZ+0x26828], R12 ;  /* 0x0268280c0f0075a7 */ /* 0x0022a4000802017f */
[----:B--2---:R-:W-:Y:S05]  /*c3d0*/  @!P1 NANOSLEEP.SYNCS 0x989680 ;  /* 0x009896800000995d */ /* 0x004fea0003900000 */
[----:B------:R-:W2:Y:S02]  /*c3e0*/  @!P1 SYNCS.PHASECHK.TRANS64 P1, [R15+URZ+0x26828], R12 ;  /* 0x0268280c0f0095a7 */ /* 0x000ea4000802007f */
[----:B--2---:R-:W-:Y:S05]  /*c3f0*/  @!P1 BRA `(.L_x_1809) ;  /* 0xfffffffc00f09947 */ /* 0x004fea000383ffff */
[----:B------:R-:W-:Y:S05]  /*c400*/  BRA `(.L_x_1838) ;  /* 0xfffffff0005c7947 */ /* 0x000fea000383ffff */
.L_x_1811:
[----:B------:R1:W1:Y:S02]  /*c410*/  SYNCS.PHASECHK.TRANS64.TRYWAIT P0, [R3+URZ+0x26840], R0 ;  /* 0x02684000030075a7 */ /* 0x000264000800017f */
[----:B-1----:R-:W-:Y:S05]  /*c420*/  @!P0 NANOSLEEP.SYNCS 0x989680 ;  /* 0x009896800000895d */ /* 0x002fea0003900000 */
[----:B------:R-:W1:Y:S02]  /*c430*/  @!P0 SYNCS.PHASECHK.TRANS64 P0, [R3+URZ+0x26840], R0 ;  /* 0x02684000030085a7 */ /* 0x000e64000800007f */
[----:B-1----:R-:W-:Y:S05]  /*c440*/  @!P0 BRA `(.L_x_1811) ;  /* 0xfffffffc00f08947 */ /* 0x002fea000383ffff */
[----:B------:R-:W-:Y:S05]  /*c450*/  BRA `(.L_x_1839) ;  /* 0xfffffff400287947 */ /* 0x000fea000383ffff */
.L_x_1813:
[----:B------:R-:W-:Y:S01]  /*c460*/  BSSY B0, `(.L_x_1840) ;  /* 0x0000006000007945 */ /* 0x000fe20003800000 */
[----:B------:R-:W-:-:S07]  /*c470*/  IMAD.MOV.U32 R15, RZ, RZ, -0x1 ;  /* 0xffffffffff0f7424 */ /* 0x000fce00078e00ff */
[----:B---3--:R-:W-:Y:S05]  /*c480*/  WARPSYNC.COLLECTIVE R15, `(.L_x_1841) ;  /* 0x000000000f0c7348 */ /* 0x008fea0003c00000 */
[----:B------:R-:W-:Y:S02]  /*c490*/  ELECT P6, UR62, PT ;  /* 0x00000000003e782f */ /* 0x000fe400038c0000 */
[----:B------:R-:W-:Y:S01]  /*c4a0*/  MOV R14, UR62 ;  /* 0x0000003e000e7c02 */ /* 0x000fe20008000f00 */
[----:B---3--:R-:W-:Y:S10]  /*c4b0*/  ENDCOLLECTIVE ;  /* 0x000000000000791b */ /* 0x008ff40003800000 */
.L_x_1841:
[----:B------:R-:W-:Y:S05]  /*c4c0*/  BSYNC B0 ;  /* 0x0000000000007941 */ /* 0x000fea0003800000 */
.L_x_1840:
[----:B------:R-:W-:Y:S05]  /*c4d0*/  BRA `(.L_x_1842) ;  /* 0xfffffff400f47947 */ /* 0x000fea000383ffff */
.L_x_1815:
[----:B-1----:R1:W2:Y:S02]  /*c4e0*/  SYNCS.PHASECHK.TRANS64.TRYWAIT P0, [R7+URZ], R4 ;  /* 0x00000004070075a7 */ /* 0x0022a4000800017f */
[----:B--2---:R-:W-:Y:S05]  /*c4f0*/  @!P0 NANOSLEEP.SYNCS 0x989680 ;  /* 0x009896800000895d */ /* 0x004fea0003900000 */
[----:B------:R-:W2:Y:S02]  /*c500*/  @!P0 SYNCS.PHASECHK.TRANS64 P0, [R7+URZ], R4 ;  /* 0x00000004070085a7 */ /* 0x000ea4000800007f */
[----:B--2---:R-:W-:Y:S05]  /*c510*/  @!P0 BRA `(.L_x_1815) ;  /* 0xfffffffc00f08947 */ /* 0x004fea000383ffff */
[----:B------:R-:W-:Y:S05]  /*c520*/  BRA `(.L_x_1843) ;  /* 0xfffffff800347947 */ /* 0x000fea000383ffff */
.L_x_1816:
[----:B--2---:R2:W4:Y:S02]  /*c530*/  SYNCS.PHASECHK.TRANS64.TRYWAIT P0, [R3+URZ], R2 ;  /* 0x00000002030075a7 */ /* 0x004524000800017f */
[----:B----4-:R-:W-:Y:S05]  /*c540*/  @!P0 NANOSLEEP.SYNCS 0x989680 ;  /* 0x009896800000895d */ /* 0x010fea0003900000 */
[----:B------:R-:W4:Y:S02]  /*c550*/  @!P0 SYNCS.PHASECHK.TRANS64 P0, [R3+URZ], R2 ;  /* 0x00000002030085a7 */ /* 0x000f24000800007f */
[----:B----4-:R-:W-:Y:S05]  /*c560*/  @!P0 BRA `(.L_x_1816) ;  /* 0xfffffffc00f08947 */ /* 0x010fea000383ffff */
[----:B------:R-:W-:Y:S05]  /*c570*/  BRA `(.L_x_1844) ;  /* 0xfffffff800287947 */ /* 0x000fea000383ffff */
.L_x_1818:
[----:B--2---:R2:W4:Y:S02]  /*c580*/  SYNCS.PHASECHK.TRANS64.TRYWAIT P0, [R5+URZ], R4 ;  /* 0x00000004050075a7 */ /* 0x004524000800017f */
[----:B----4-:R-:W-:Y:S05]  /*c590*/  @!P0 NANOSLEEP.SYNCS 0x989680 ;  /* 0x009896800000895d */ /* 0x010fea0003900000 */
[----:B------:R-:W4:Y:S02]  /*c5a0*/  @!P0 SYNCS.PHASECHK.TRANS64 P0, [R5+URZ], R4 ;  /* 0x00000004050085a7 */ /* 0x000f24000800007f */
[----:B----4-:R-:W-:Y:S05]  /*c5b0*/  @!P0 BRA `(.L_x_1818) ;  /* 0xfffffffc00f08947 */ /* 0x010fea000383ffff */
[----:B------:R-:W-:Y:S05]  /*c5c0*/  BRA `(.L_x_1845) ;  /* 0xfffffff8002c7947 */ /* 0x000fea000383ffff */
.L_x_1846:
        /* <DEDUP_REMOVED lines=11> */
.L_x_3306:


//--------------------- .text._ZN7cutlass13device_kernelIN5flash11enable_sm90INS1_16FlashAttnBwdSm90INS1_25CollectiveMainloopBwdSm90ILi2ELi2ELi2EN4cute5tupleIJNS5_1CILi1EEES8_S8_EEENS6_IJNS7_ILi64EEENS7_ILi128EEENS7_ILi96EEEEEENS_10bfloat16_tEfNS_4arch4Sm90ELb0ELb1ELb1ELb1ELb0ELb1ELb0ELb0ELi2ELi1ELi2ELi1ELb1EEENS1_24CollectiveEpilogueBwdGQAISD_fSG_Li256ELb1ELb0EEENS1_19SingleTileSchedulerILb1ELb0ELb0ELi128EEEEEEEEEvNT_6ParamsE --------------------------
	.section	.text._ZN7cutlass13device_kernelIN5flash11enable_sm90INS1_16FlashAttnBwdSm90INS1_25CollectiveMainloopBwdSm90ILi2ELi2ELi2EN4cute5tupleIJNS5_1CILi1EEES8_S8_EEENS6_IJNS7_ILi64EEENS7_ILi128EEENS7_ILi96EEEEEENS_10bfloat16_tEfNS_4arch4Sm90ELb0ELb1ELb1ELb1ELb0ELb1ELb0ELb0ELi2ELi1ELi2ELi1ELb1EEENS1_24CollectiveEpilogueBwdGQAISD_fSG_Li256ELb1ELb0EEENS1_19SingleTileSchedulerILb1ELb0ELb0ELi128EEEEEEEEEvNT_6ParamsE,"ax",@progbits
	.align	128
.text._ZN7cutlass13device_kernelIN5flash11enable_sm90INS1_16FlashAttnBwdSm90INS1_25CollectiveMainloopBwdSm90ILi2ELi2ELi2EN4cute5tupleIJNS5_1CILi1EEES8_S8_EEENS6_IJNS7_ILi64EEENS7_ILi128EEENS7_ILi96EEEEEENS_10bfloat16_tEfNS_4arch4Sm90ELb0ELb1ELb1ELb1ELb0ELb1ELb0ELb0ELi2ELi1ELi2ELi1ELb1EEENS1_24CollectiveEpilogueBwdGQAISD_fSG_Li256ELb1ELb0EEENS1_19SingleTileSchedulerILb1ELb0ELb0ELi128EEEEEEEEEvNT_6ParamsE:
        .type           _ZN7cutlass13device_kernelIN5flash11enable_sm90INS1_16FlashAttnBwdSm90INS1_25CollectiveMainloopBwdSm90ILi2ELi2ELi2EN4cute5tupleIJNS5_1CILi1EEES8_S8_EEENS6_IJNS7_ILi64EEENS7_ILi128EEENS7_ILi96EEEEEENS_10bfloat16_tEfNS_4arch4Sm90ELb0ELb1ELb1ELb1ELb0ELb1ELb0ELb0ELi2ELi1ELi2ELi1ELb1EEENS1_24CollectiveEpilogueBwdGQAISD_fSG_Li256ELb1ELb0EEENS1_19SingleTileSchedulerILb1ELb0ELb0ELi128EEEEEEEEEvNT_6ParamsE,@function
        .size           _ZN7cutlass13device_kernelIN5flash11enable_sm90INS1_16FlashAttnBwdSm90INS1_25CollectiveMainloopBwdSm90ILi2ELi2ELi2EN4cute5tupleIJNS5_1CILi1EEES8_S8_EEENS6_IJNS7_ILi64EEENS7_ILi128EEENS7_ILi96EEEEEENS_10bfloat16_tEfNS_4arch4Sm90ELb0ELb1ELb1ELb1ELb0ELb1ELb0ELb0ELi2ELi1ELi2ELi1ELb1EEENS1_24CollectiveEpilogueBwdGQAISD_fSG_Li256ELb1ELb0EEENS1_19SingleTileSchedulerILb1ELb0ELb0ELi128EEEEEEEEEvNT_6ParamsE,(.L_x_3307 - _ZN7cutlass13device_kernelIN5flash11enable_sm90INS1_16FlashAttnBwdSm90INS1_25CollectiveMainloopBwdSm90ILi2ELi2ELi2EN4cute5tupleIJNS5_1CILi1EEES8_S8_EEENS6_IJNS7_ILi64EEENS7_ILi128EEENS7_ILi96EEEEEENS_10bfloat16_tEfNS_4arch4Sm90ELb0ELb1ELb1ELb1ELb0ELb1ELb0ELb0ELi2ELi1ELi2ELi1ELb1EEENS1_24CollectiveEpilogueBwdGQAISD_fSG_Li256ELb1ELb0EEENS1_19SingleTileSchedulerILb1ELb0ELb0ELi128EEEEEEEEEvNT_6ParamsE)
        .other          _ZN7cutlass13device_kernelIN5flash11enable_sm90INS1_16FlashAttnBwdSm90INS1_25CollectiveMainloopBwdSm90ILi2ELi2ELi2EN4cute5tupleIJNS5_1CILi1EEES8_S8_EEENS6_IJNS7_ILi64EEENS7_ILi128EEENS7_ILi96EEEEEENS_10bfloat16_tEfNS_4arch4Sm90ELb0ELb1ELb1ELb1ELb0ELb1ELb0ELb0ELi2ELi1ELi2ELi1ELb1EEENS1_24CollectiveEpilogueBwdGQAISD_fSG_Li256ELb1ELb0EEENS1_19SingleTileSchedulerILb1ELb0ELb0ELi128EEEEEEEEEvNT_6ParamsE,@"STO_CUDA_ENTRY STV_DEFAULT"
_ZN7cutlass13device_kernelIN5flash11enable_sm90INS1_16FlashAttnBwdSm90INS1_25CollectiveMainloopBwdSm90ILi2ELi2ELi2EN4cute5tupleIJNS5_1CILi1EEES8_S8_EEENS6_IJNS7_ILi64EEENS7_ILi128EEENS7_ILi96EEEEEENS_10bfloat16_tEfNS_4arch4Sm90ELb0ELb1ELb1ELb1ELb0ELb1ELb0ELb0ELi2ELi1ELi2ELi1ELb1EEENS1_24CollectiveEpilogueBwdGQAISD_fSG_Li256ELb1ELb0EEENS1_19SingleTileSchedulerILb1ELb0ELb0ELi128EEEEEEEEEvNT_6ParamsE:
        /* <DEDUP_REMOVED lines=24> */
.L_x_1848:
[----:B------:R-:W-:Y:S05]  /*0180*/  BSYNC B0 ;  /* 0x0000000000007941 */ /* 0x000fea0003800000 */
.L_x_1847:
        /* <DEDUP_REMOVED lines=37> */
.L_x_1849:
        /* <DEDUP_REMOVED lines=22> */
.L_x_1850:
[----:B------:R-:W-:Y:S01]  /*0540*/  PLOP3.LUT P0, PT, PT, PT, UP0, 0x80, 0x0 ;  /* 0x000000000000781c */ /* 0x000fe20003f0f008 */
[----:B------:R-:W-:Y:S01]  /*0550*/  NOP ;  /* 0x0000000000007918 */ /* 0x000fe20000000000 */
[----:B------:R-:W-:Y:S01]  /*0560*/  ULDC.64 UR46, c[0x0][0x208] ;  /* 0x00008200002e7ab9 */ /* 0x000fe20000000a00 */
[----:B------:R-:W-:Y:S01]  /*0570*/  BSSY B6, `(.L_x_1851) ;  /* 0x000097c000067945 */ /* 0x000fe20003800000 */
[----:B-12-4-:R-:W-:Y:S09]  /*0580*/  BAR.SYNC.DEFER_BLOCKING 0x0 ;  /* 0x0000000000007b1d */ /* 0x016ff20000010000 */
[----:B------:R-:W-:Y:S05]  /*0590*/  @!P0 BRA `(.L_x_1852) ;  /* 0x0000005400c08947 */ /* 0x000fea0003800000 */
.L_x_1853:
        /* <DEDUP_REMOVED lines=24> */
.L_x_1854:
        /* <DEDUP_REMOVED lines=14> */
.L_x_1856:
[----:B------:R-:W-:-:S05]  /*0800*/  ULDC UR4, c[0x0][0x8c4] ;  /* 0x0002310000047ab9 */ /* 0x000fca0000000800 */
.L_x_1855:
        /* <DEDUP_REMOVED lines=19> */
.L_x_1858:
        /* <DEDUP_REMOVED lines=14> */
.L_x_1859:
        /* <DEDUP_REMOVED lines=11> */
.L_x_1860:
        /* <DEDUP_REMOVED lines=13> */
.L_x_1861:
        /* <DEDUP_REMOVED lines=66> */
.L_x_1862:
        /* <DEDUP_REMOVED lines=28> */
.L_x_1865:
        /* <DEDUP_REMOVED lines=15> */
.L_x_1864:
        /* <DEDUP_REMOVED lines=22> */
.L_x_1867:
        /* <DEDUP_REMOVED lines=15> */
.L_x_1866:
[----:B------:R-:W-:Y:S01]  /*14c0*/  SHF.R.S32.HI R19, RZ, 0x1f, R18 ;  /* 0x0000001fff137819 */ /* 0x000fe20000011412 */
[----:B------:R-:W-:-:S03]  /*14d0*/  UMOV UR4, 0xffffffff ;  /* 0xffffffff00047882 */ /* 0x000fc60000000000 */
[----:B------:R-:W-:-:S04]  /*14e0*/  LEA.HI R0, R19, R18, RZ, 0x7 ;  /* 0x0000001213007211 */ /* 0x000fc800078f38ff */
[----:B------:R-:W-:Y:S01]  /*14f0*/  SHF.R.S32.HI R17, RZ, 0x7, R0 ;  /* 0x00000007ff117819 */ /* 0x000fe20000011400 */
[----:B------:R-:W-:Y:S06]  /*1500*/  BRA.DIV UR4, `(.L_x_1868) ;  /* 0x0000008a04107947 */ /* 0x000fec000b800000 */
[----:B------:R1:W2:Y:S02]  /*1510*/  SHFL.IDX PT, R14, R17, RZ, 0x1f ;  /* 0x00001fff110e7589 */ /* 0x0002a400000e0000 */
.L_x_1952:
        /* <DEDUP_REMOVED lines=15> */
.L_x_1869:
        /* <DEDUP_REMOVED lines=19> */
.L_x_1871:
        /* <DEDUP_REMOVED lines=124> */
.L_x_1882:
[----:B------:R-:W-:-:S06]  /*1f00*/  UISETP.NE.AND UP0, UPT, UR11, 0x3, UPT ;  /* 0x000000030b00788c */ /* 0x000fcc000bf05270 */
[----:B------:R-:W-:-:S13]  /*1f10*/  PLOP3.LUT P6, PT, PT, PT, UP0, 0x80, 0x0 ;  /* 0x000000000000781c */ /* 0x000fda0003fcf008 */
[----:B-1----:R-:W-:Y:S05]  /*1f20*/  @!P6 BRA `(.L_x_1872) ;  /* 0x000000000004e947 */ /* 0x002fea0003800000 */
[----:B------:R-:W-:Y:S01]  /*1f30*/  BPT.TRAP 0x1 ;  /* 0x000000040000795c */ /* 0x000fe20000300000 */
.L_x_1872:
[----:B------:R-:W-:Y:S01]  /*1f40*/  R2UR UR7, R237 ;  /* 0x00000000ed0772ca */ /* 0x000fe200000e0000 */
[----:B------:R-:W-:-:S05]  /*1f50*/  IMAD.U32 R120, RZ, RZ, UR9 ;  /* 0x00000009ff787e24 */ /* 0x000fca000f8e00ff */
[----:B------:R-:W-:-:S07]  /*1f60*/  SHF.L.U32 R120, R120, 0x1f, RZ ;  /* 0x0000001f78787819 */ /* 0x000fce00000006ff */
[----:B------:R-:W-:-:S09]  /*1f70*/  ULEA UR7, UR4, UR7, 0x3 ;  /* 0x0000000704077291 */ /* 0x000fd2000f8e183f */
[----:B------:R1:W2:Y:S01]  /*1f80*/  SYNCS.PHASECHK.TRANS64.TRYWAIT P0, [UR7+0x26810], R120 ;  /* 0x02681078ff0075a7 */ /* 0x0002a20008000147 */
[----:B------:R-:W-:Y:S05]  /*1f90*/  @!P6 BRA `(.L_x_1873) ;  /* 0x000000000004e947 */ /* 0x000fea0003800000 */
[----:B------:R-:W-:Y:S01]  /*1fa0*/  BPT.TRAP 0x1 ;  /* 0x000000040000795c */ /* 0x000fe20000300000 */
.L_x_1873:
[----:B--2---:R-:W-:Y:S05]  /*1fb0*/  @P0 BRA `(.L_x_1874) ;  /* 0x0000000000080947 */ /* 0x004fea0003800000 */
[----:B------:R-:W2:Y:S02]  /*1fc0*/  SYNCS.PHASECHK.TRANS64.TRYWAIT P0, [UR7+0x26810], R120 ;  /* 0x02681078ff0075a7 */ /* 0x000ea40008000147 */
[----:B--2---:R-:W-:Y:S05]  /*1fd0*/  @!P0 BRA `(.L_x_1875) ;  /* 0x0000007c00908947 */ /* 0x004fea0003800000 */
.L_x_1874:
        /* <DEDUP_REMOVED lines=66> */
.L_x_1876:
[----:B------:R1:W1:Y:S01]  /*2400*/  SYNCS.PHASECHK.TRANS64.TRYWAIT P0, [UR7+0x26830], R120 ;  /* 0x02683078ff0075a7 */ /* 0x0002620008000147 */
[----:B------:R-:W-:Y:S05]  /*2410*/  @!P6 BRA `(.L_x_1877) ;  /* 0x000000000004e947 */ /* 0x000fea0003800000 */
[----:B------:R-:W-:Y:S01]  /*2420*/  BPT.TRAP 0x1 ;  /* 0x000000040000795c */ /* 0x000fe20000300000 */
.L_x_1877:
        /* <DEDUP_REMOVED lines=50> */
.L_x_1878:
        /* <DEDUP_REMOVED lines=598> */
.L_x_1880:
        /* <DEDUP_REMOVED lines=48> */
.L_x_1881:
        /* <DEDUP_REMOVED lines=62> */
.L_x_1863:
[----:B------:R-:W-:Y:S05]  /*5390*/  @P0 BRA `(.L_x_1857) ;  /* 0x0000004800640947 */ /* 0x000fea0003800000 */
[----:B------:R-:W-:Y:S01]  /*53a0*/  ULDC.64 UR4, c[0x0][0x878] ;  /* 0x00021e0000047ab9 */ /* 0x000fe20000000a00 */
[----:B-1----:R-:W1:Y:S01]  /*53b0*/  S2R R4, SR_TID.X ;  /* 0x0000000000047919 */ /* 0x002e620000002100 */
        /* <DEDUP_REMOVED lines=98> */
.L_x_1885:
[----:B------:R-:W-:Y:S01]  /*59e0*/  @P0 ELECT P1, URZ, PT ;  /* 0x00000000003f082f */ /* 0x000fe20003820000 */
[----:B------:R2:W-:-:S12]  /*59f0*/  UBLKRED.G.S.ADD.F32.RN [UR6], [UR4], UR5, desc[UR8] ;  /* 0x00000806040073bb */ /* 0x0005d800080a1405 */
[----:B------:R-:W-:Y:S02]  /*5a00*/  @P1 PLOP3.LUT P0, PT, P1, PT, PT, 0x8, 0x0 ;  /* 0x000000000000181c */ /* 0x000fe40000f0e170 */
[----:B------:R-:W-:-:S11]  /*5a10*/  PLOP3.LUT P1, PT, PT, PT, PT, 0x8, 0x0 ;  /* 0x000000000000781c */ /* 0x000fd60003f2e170 */
[----:B--2---:R-:W-:Y:S05]  /*5a20*/  @P0 BRA.U.ANY `(.L_x_1885) ;  /* 0xfffffffd00ec0947 */ /* 0x004fea000393ffff */
[----:B------:R0:W-:Y:S01]  /*5a30*/  UTMACMDFLUSH ;  /* 0x00000000000079b7 */ /* 0x0001e20000000000 */
[----:B------:R-:W-:-:S04]  /*5a40*/  DEPBAR.LE SB0, 0x0 ;  /* 0x000080000000791a */ /* 0x000fc80000000000 */
.L_x_1884:
[----:B------:R-:W-:Y:S05]  /*5a50*/  BSYNC B0 ;  /* 0x0000000000007941 */ /* 0x000fea0003800000 */
.L_x_1883:
        /* <DEDUP_REMOVED lines=28> */
.L_x_1886:
        /* <DEDUP_REMOVED lines=8> */
.L_x_1852:
        /* <DEDUP_REMOVED lines=21> */
.L_x_1888:
        /* <DEDUP_REMOVED lines=13> */
.L_x_1890:
[----:B------:R-:W-:-:S05]  /*5ec0*/  ULDC UR4, c[0x0][0x8c4] ;  /* 0x0002310000047ab9 */ /* 0x000fca0000000800 */
.L_x_1889:
        /* <DEDUP_REMOVED lines=44> */
.L_x_1891:
        /* <DEDUP_REMOVED lines=13> */
.L_x_1892:
        /* <DEDUP_REMOVED lines=12> */
.L_x_1893:
[----:B------:R-:W-:Y:S01]  /*6320*/  UIADD3 UR7, -UR6, UR8, UR14 ;  /* 0x0000000806077290 */ /* 0x000fe2000fffe10e */
[----:B------:R-:W-:Y:S01]  /*6330*/  ISETP.LE.AND P0, PT, RZ, UR10, PT ;  /* 0x0000000aff007c0c */ /* 0x000fe2000bf03270 */
[----:B------:R-:W-:Y:S02]  /*6340*/  ULDC UR9, c[0x0][0x74c] ;  /* 0x0001d30000097ab9 */ /* 0x000fe40000000800 */
[----:B------:R-:W-:-:S04]  /*6350*/  UIADD3 UR7, UR7, -UR9, URZ ;  /* 0x8000000907077290 */ /* 0x000fc8000fffe03f */
        /* <DEDUP_REMOVED lines=18> */
.L_x_1894:
[----:B------:R-:W-:-:S06]  /*6480*/  UISETP.GT.AND UP1, UPT, UR12, UR7, UPT ;  /* 0x000000070c00728c */ /* 0x000fcc000bf24270 */
[----:B------:R-:W-:-:S13]  /*6490*/  PLOP3.LUT P0, PT, PT, PT, UP1, 0x80, 0x0 ;  /* 0x000000000000781c */ /* 0x000fda0003f0f018 */
[----:B------:R-:W-:Y:S05]  /*64a0*/  @!P0 BRA `(.L_x_1857) ;  /* 0x0000003800208947 */ /* 0x000fea0003800000 */
[----:B------:R-:W-:Y:S01]  /*64b0*/  ULDC.64 UR14, c[0x0][0x2d8] ;  /* 0x0000b600000e7ab9 */ /* 0x000fe20000000a00 */
[----:B------:R-:W-:Y:S01]  /*64c0*/  ULDC.64 UR28, c[0x0][0x2e0] ;  /* 0x0000b800001c7ab9 */ /* 0x000fe20000000a00 */
[----:B------:R-:W-:Y:S02]  /*64d0*/  UIMAD UR6, UR11, UR14, URZ ;  /* 0x0000000e0b0672a4 */ /* 0x000fe4000f8e023f */
[----:B------:R-:W-:Y:S02]  /*64e0*/  USHF.R.S32.HI UR11, URZ, 0x1f, UR13 ;  /* 0x0000001f3f0b7899 */ /* 0x000fe4000801140d */
[----:B------:R-:W-:Y:S02]  /*64f0*/  UIMAD UR15, UR16, UR15, UR6 ;  /* 0x0000000f100f72a4 */ /* 0x000fe4000f8e0206 */
[----:B------:R-:W-:Y:S02]  /*6500*/  UIADD3 UR6, -UR7, UR12, URZ ;  /* 0x0000000c07067290 */ /* 0x000fe4000fffe13f */
[----:B------:R-:W-:-:S02]  /*6510*/  UIMAD.WIDE.U32 UR8, UR16, UR14, URZ ;  /* 0x0000000e100872a5 */ /* 0x000fc4000f8e003f */
[----:B------:R-:W-:Y:S02]  /*6520*/  ULOP3.LUT UR6, UR6, 0x1, URZ, 0xc0, !UPT ;  /* 0x0000000106067892 */ /* 0x000fe4000f8ec03f */
[----:B------:R-:W-:Y:S02]  /*6530*/  USEL UR13, UR13, URZ, !UP0 ;  /* 0x0000003f0d0d7287 */ /* 0x000fe4000c000000 */
[----:B------:R-:W-:Y:S02]  /*6540*/  USEL UR14, UR11, URZ, !UP0 ;  /* 0x0000003f0b0e7287 */ /* 0x000fe4000c000000 */
[----:B------:R-:W-:Y:S02]  /*6550*/  UISETP.NE.U32.AND UP0, UPT, UR6, 0x1, UPT ;  /* 0x000000010600788c */ /* 0x000fe4000bf05070 */
[----:B------:R-:W-:Y:S02]  /*6560*/  UIADD3 UR10, UP1, UR4, UR8, URZ ;  /* 0x00000008040a7290 */ /* 0x000fe4000ff3e03f */
[----:B------:R-:W-:-:S02]  /*6570*/  UIADD3 UR15, UR9, UR15, URZ ;  /* 0x0000000f090f7290 */ /* 0x000fc4000fffe03f */
[----:B------:R-:W-:Y:S01]  /*6580*/  PLOP3.LUT P1, PT, PT, PT, UP0, 0x80, 0x0 ;  /* 0x000000000000781c */ /* 0x000fe20003f2f008 */
[----:B------:R-:W-:Y:S02]  /*6590*/  UIMAD UR14, UR14, UR28, URZ ;  /* 0x0000001c0e0e72a4 */ /* 0x000fe4000f8e023f */
[----:B------:R-:W-:Y:S02]  /*65a0*/  UIADD3.X UR11, UR5, UR15, URZ, UP1, !UPT ;  /* 0x0000000f050b7290 */ /* 0x000fe40008ffe43f */
[----:B------:R-:W-:Y:S02]  /*65b0*/  UIMAD UR14, UR13, UR29, UR14 ;  /* 0x0000001d0d0e72a4 */ /* 0x000fe4000f8e020e */
[----:B------:R-:W-:Y:S01]  /*65c0*/  UIMAD.WIDE.U32 UR10, UR13, UR28, UR10 ;  /* 0x0000001c0d0a72a5 */ /* 0x000fe2000f8e000a */
[----:B------:R-:W-:-:S03]  /*65d0*/  ELECT P0, URZ, PT ;  /* 0x00000000003f782f */ /* 0x000fc60003800000 */
[----:B------:R-:W-:Y:S02]  /*65e0*/  UIADD3 UR27, UR11, UR14, URZ ;  /* 0x0000000e0b1b7290 */ /* 0x000fe4000fffe03f */
[----:B------:R-:W-:Y:S10]  /*65f0*/  @P1 BRA `(.L_x_1895) ;  /* 0x0000000000bc1947 */ /* 0x000ff40003800000 */
        /* <DEDUP_REMOVED lines=18> */
.L_x_1897:
[----:B------:R-:W-:Y:S05]  /*6720*/  BSYNC B0 ;  /* 0x0000000000007941 */ /* 0x000fea0003800000 */
.L_x_1896:
        /* <DEDUP_REMOVED lines=19> */
.L_x_1899:
[----:B------:R-:W-:Y:S05]  /*6860*/  BSYNC B0 ;  /* 0x0000000000007941 */ /* 0x000fea0003800000 */
.L_x_1898:
[----:B------:R-:W-:Y:S06]  /*6870*/  BAR.ARV 0xa, 0xa0 ;  /* 0x0282800000007b1d */ /* 0x000fec0000002000 */
[----:B------:R-:W-:Y:S04]  /*6880*/  BSSY B0, `(.L_x_1900) ;  /* 0x0000003000007945 */ /* 0x000fe80003800000 */
[----:B------:R-:W-:Y:S05]  /*6890*/  @!P0 BRA `(.L_x_1901) ;  /* 0x0000000000048947 */ /* 0x000fea0003800000 */
[----:B------:R-:W-:-:S04]  /*68a0*/  DEPBAR.LE SB0, 0x0 ;  /* 0x000080000000791a */ /* 0x000fc80000000000 */
.L_x_1901:
[----:B------:R-:W-:Y:S05]  /*68b0*/  BSYNC B0 ;  /* 0x0000000000007941 */ /* 0x000fea0003800000 */
.L_x_1900:
[----:B------:R-:W-:Y:S06]  /*68c0*/  BAR.ARV 0xb, 0xa0 ;  /* 0x02c2800000007b1d */ /* 0x000fec0000002000 */
[----:B------:R-:W-:Y:S01]  /*68d0*/  UIADD3 UR18, UR7, 0x1, URZ ;  /* 0x0000000107127890 */ /* 0x000fe2000fffe03f */
[----:B------:R-:W-:Y:S11]  /*68e0*/  BRA `(.L_x_1902) ;  /* 0x0000000000047947 */ /* 0x000ff60003800000 */
.L_x_1895:
[----:B------:R-:W-:-:S05]  /*68f0*/  UMOV UR18, UR7 ;  /* 0x0000000700127c82 */ /* 0x000fca0008000000 */
.L_x_1902:
[----:B------:R-:W-:-:S04]  /*6900*/  UIADD3 UR6, UR7, 0x1, URZ ;  /* 0x0000000107067890 */ /* 0x000fc8000fffe03f */
[----:B------:R-:W-:-:S06]  /*6910*/  UISETP.NE.AND UP0, UPT, UR12, UR6, UPT ;  /* 0x000000060c00728c */ /* 0x000fcc000bf05270 */
[----:B------:R-:W-:-:S13]  /*6920*/  PLOP3.LUT P1, PT, PT, PT, UP0, 0x80, 0x0 ;  /* 0x000000000000781c */ /* 0x000fda0003f2f008 */
[----:B------:R-:W-:Y:S05]  /*6930*/  @!P1 BRA `(.L_x_1857) ;  /* 0x0000003000fc9947 */ /* 0x000fea0003800000 */
[----:B------:R-:W-:Y:S01]  /*6940*/  UMOV UR16, UR8 ;  /* 0x0000000800107c82 */ /* 0x000fe20008000000 */
[----:B------:R-:W-:Y:S01]  /*6950*/  UMOV UR17, UR15 ;  /* 0x0000000f00117c82 */ /* 0x000fe20008000000 */
[----:B------:R-:W-:Y:S01]  /*6960*/  ULDC.64 UR20, c[0x0][0x2c0] ;  /* 0x0000b00000147ab9 */ /* 0x000fe20000000a00 */
[----:B------:R-:W-:Y:S02]  /*6970*/  UIMAD.WIDE.U32 UR16, UR13, UR28, UR16 ;  /* 0x0000001c0d1072a5 */ /* 0x000fe4000f8e0010 */
[----:B------:R-:W-:Y:S02]  /*6980*/  UIMAD UR19, UR18, 0x1800, URZ ;  /* 0x00001800121378a4 */ /* 0x000fe4000f8e023f */
[----:B------:R-:W-:Y:S01]  /*6990*/  UIADD3 UR25, UP0, UR4, UR16, URZ ;  /* 0x0000001004197290 */ /* 0x000fe2000ff1e03f */
[----:B------:R-:W-:Y:S01]  /*69a0*/  UMOV UR6, URZ ;  /* 0x0000003f00067c82 */ /* 0x000fe20008000000 */
[----:B------:R-:W-:Y:S02]  /*69b0*/  ULDC.64 UR30, c[0x0][0x2c0] ;  /* 0x0000b000001e7ab9 */ /* 0x000fe40000000a00 */
[----:B------:R-:W-:-:S02]  /*69c0*/  UIADD3.X UR16, UR5, UR14, UR17, UP0, !UPT ;  /* 0x0000000e05107290 */ /* 0x000fc400087fe411 */
[----:B------:R-:W-:Y:S01]  /*69d0*/  ULEA UR24, UP0, UR25, UR20, 0x2 ;  /* 0x0000001419187291 */ /* 0x000fe2000f80103f */
[----:B------:R-:W-:-:S03]  /*69e0*/  UMOV UR26, UR19 ;  /* 0x00000013001a7c82 */ /* 0x000fc60008000000 */
[----:B------:R-:W-:Y:S02]  /*69f0*/  ULEA.HI.X UR25, UR25, UR21, UR16, 0x2, UP0 ;  /* 0x0000001519197291 */ /* 0x000fe400080f1410 */
[----:B------:R-:W-:Y:S02]  /*6a00*/  UIADD3 UR20, UP0, UR24, 0x3000, URZ ;  /* 0x0000300018147890 */ /* 0x000fe4000ff1e03f */
[----:B------:R-:W-:Y:S02]  /*6a10*/  UIADD3 UR22, UP1, UR24, 0x6000, URZ ;  /* 0x0000600018167890 */ /* 0x000fe4000ff3e03f */
[----:B------:R-:W-:Y:S02]  /*6a20*/  UIADD3 UR24, UP2, UR24, 0x9000, URZ ;  /* 0x0000900018187890 */ /* 0x000fe4000ff5e03f */
[----:B------:R-:W-:Y:S02]  /*6a30*/  UIADD3.X UR21, URZ, UR25, URZ, UP0, !UPT ;  /* 0x000000193f157290 */ /* 0x000fe400087fe43f */
[----:B------:R-:W-:-:S02]  /*6a40*/  UIADD3.X UR23, URZ, UR25, URZ, UP1, !UPT ;  /* 0x000000193f177290 */ /* 0x000fc40008ffe43f */
[----:B------:R-:W-:-:S12]  /*6a50*/  UIADD3.X UR25, URZ, UR25, URZ, UP2, !UPT ;  /* 0x000000193f197290 */ /* 0x000fd800097fe43f */
.L_x_1915:
        /* <DEDUP_REMOVED lines=20> */
.L_x_1904:
[----:B------:R-:W-:Y:S05]  /*6ba0*/  BSYNC B0 ;  /* 0x0000000000007941 */ /* 0x000fea0003800000 */
.L_x_1903:
        /* <DEDUP_REMOVED lines=13> */
.L_x_1906:
[----:B------:R-:W-:Y:S05]  /*6c80*/  BSYNC B0 ;  /* 0x0000000000007941 */ /* 0x000fea0003800000 */
.L_x_1905:
[----:B------:R-:W-:Y:S06]  /*6c90*/  BAR.ARV 0xa, 0xa0 ;  /* 0x0282800000007b1d */ /* 0x000fec0000002000 */
[----:B------:R-:W-:Y:S04]  /*6ca0*/  BSSY B0, `(.L_x_1907) ;  /* 0x0000003000007945 */ /* 0x000fe80003800000 */
[----:B------:R-:W-:Y:S05]  /*6cb0*/  @!P0 BRA `(.L_x_1908) ;  /* 0x0000000000048947 */ /* 0x000fea0003800000 */
[----:B------:R-:W-:-:S04]  /*6cc0*/  DEPBAR.LE SB0, 0x0 ;  /* 0x000080000000791a */ /* 0x000fc80000000000 */
.L_x_1908:
[----:B------:R-:W-:Y:S05]  /*6cd0*/  BSYNC B0 ;  /* 0x0000000000007941 */ /* 0x000fea0003800000 */
.L_x_1907:
        /* <DEDUP_REMOVED lines=13> */
.L_x_1910:
[----:B------:R-:W-:Y:S05]  /*6db0*/  BSYNC B0 ;  /* 0x0000000000007941 */ /* 0x000fea0003800000 */
.L_x_1909:
        /* <DEDUP_REMOVED lines=13> */
.L_x_1912:
[----:B------:R-:W-:Y:S05]  /*6e90*/  BSYNC B0 ;  /* 0x0000000000007941 */ /* 0x000fea0003800000 */
.L_x_1911:
[----:B------:R-:W-:Y:S01]  /*6ea0*/  UIADD3 UR18, UR18, 0x2, URZ ;  /* 0x0000000212127890 */ /* 0x000fe2000fffe03f */
[----:B------:R-:W-:Y:S06]  /*6eb0*/  BAR.ARV 0xa, 0xa0 ;  /* 0x0282800000007b1d */ /* 0x000fec0000002000 */
[----:B------:R-:W-:Y:S01]  /*6ec0*/  UISETP.GE.AND UP0, UPT, UR18, UR12, UPT ;  /* 0x0000000c1200728c */ /* 0x000fe2000bf06270 */
[----:B------:R-:W-:Y:S04]  /*6ed0*/  BSSY B0, `(.L_x_1913) ;  /* 0x0000003000007945 */ /* 0x000fe80003800000 */
[----:B------:R-:W-:Y:S06]  /*6ee0*/  @!P0 BRA `(.L_x_1914) ;  /* 0x0000000000048947 */ /* 0x000fec0003800000 */
[----:B------:R-:W-:-:S04]  /*6ef0*/  DEPBAR.LE SB0, 0x0 ;  /* 0x000080000000791a */ /* 0x000fc80000000000 */
.L_x_1914:
[----:B------:R-:W-:Y:S05]  /*6f00*/  BSYNC B0 ;  /* 0x0000000000007941 */ /* 0x000fea0003800000 */
.L_x_1913:
[----:B------:R-:W-:Y:S06]  /*6f10*/  BAR.ARV 0xb, 0xa0 ;  /* 0x02c2800000007b1d */ /* 0x000fec0000002000 */
[----:B------:R-:W-:Y:S01]  /*6f20*/  PLOP3.LUT P1, PT, PT, PT, UP0, 0x80, 0x0 ;  /* 0x000000000000781c */ /* 0x000fe20003f2f008 */
[----:B------:R-:W-:Y:S02]  /*6f30*/  UIADD3 UR26, UR26, 0x3000, URZ ;  /* 0x000030001a1a7890 */ /* 0x000fe4000fffe03f */
[----:B------:R-:W-:-:S10]  /*6f40*/  UIADD3 UR6, UR6, 0x3000, URZ ;  /* 0x0000300006067890 */ /* 0x000fd4000fffe03f */
[----:B------:R-:W-:Y:S05]  /*6f50*/  @!P1 BRA `(.L_x_1915) ;  /* 0xfffffff800c09947 */ /* 0x000fea000383ffff */
[----:B------:R-:W-:Y:S05]  /*6f60*/  BRA `(.L_x_1857) ;  /* 0x0000002c00707947 */ /* 0x000fea0003800000 */
.L_x_1887:
        /* <DEDUP_REMOVED lines=14> */
.L_x_1916:
        /* <DEDUP_REMOVED lines=14> */
.L_x_1918:
[----:B------:R-:W-:-:S05]  /*7130*/  ULDC UR4, c[0x0][0x8c4] ;  /* 0x0002310000047ab9 */ /* 0x000fca0000000800 */
.L_x_1917:
        /* <DEDUP_REMOVED lines=59> */
.L_x_1920:
        /* <DEDUP_REMOVED lines=13> */
.L_x_1921:
        /* <DEDUP_REMOVED lines=8> */
.L_x_1922:
        /* <DEDUP_REMOVED lines=21> */
.L_x_1923:
        /* <DEDUP_REMOVED lines=50> */
.L_x_1953:
        /* <DEDUP_REMOVED lines=15> */
.L_x_1926:
        /* <DEDUP_REMOVED lines=127> */
.L_x_1937:
[----:B-123--:R-:W-:-:S04]  /*8390*/  SHF.L.U32 R18, R10, 0x1f, RZ ;  /* 0x0000001f0a127819 */ /* 0x00efc800000006ff */
[----:B------:R-:W2:Y:S02]  /*83a0*/  SYNCS.PHASECHK.TRANS64.TRYWAIT P1, [R15+URZ+0x26840], R18 ;  /* 0x026840120f0075a7 */ /* 0x000ea4000802017f */
[----:B--2---:R-:W-:Y:S05]  /*83b0*/  @!P1 BRA `(.L_x_1929) ;  /* 0x0000001800dc9947 */ /* 0x004fea0003800000 */
.L_x_1954:
        /* <DEDUP_REMOVED lines=8> */
.L_x_1930:
        /* <DEDUP_REMOVED lines=44> */
.L_x_1955:
        /* <DEDUP_REMOVED lines=8> */
.L_x_1932:
        /* <DEDUP_REMOVED lines=44> */
.L_x_1956:
        /* <DEDUP_REMOVED lines=8> */
.L_x_1934:
        /* <DEDUP_REMOVED lines=38> */
.L_x_1958:
        /* <DEDUP_REMOVED lines=8> */
.L_x_1936:
        /* <DEDUP_REMOVED lines=44> */
.L_x_1928:
[----:B------:R-:W4:Y:S02]  /*9060*/  LDL.LU R4, [R1+0x8] ;  /* 0x0000080001047983 */ /* 0x000f240000300800 */
[----:B----4-:R-:W-:Y:S02]  /*9070*/  ISETP.NE.AND P1, PT, R4, RZ, PT ;  /* 0x000000ff0400720c */ /* 0x010fe40003f25270 */
[----:B------:R4:W5:Y:S11]  /*9080*/  LDL R4, [R1+0x4] ;  /* 0x0000040001047983 */ /* 0x0009760000100800 */
[----:B----4-:R-:W-:Y:S05]  /*9090*/  @!P1 BRA `(.L_x_1927) ;  /* 0x0000000400949947 */ /* 0x010fea0003800000 */
[----:B------:R-:W-:-:S04]  /*90a0*/  SHF.L.U32 R12, R10, 0x1f, RZ ;  /* 0x0000001f0a0c7819 */ /* 0x000fc800000006ff */
[----:B------:R-:W4:Y:S02]  /*90b0*/  SYNCS.PHASECHK.TRANS64.TRYWAIT P1, [R15+URZ+0x26840], R12 ;  /* 0x0268400c0f0075a7 */ /* 0x000f24000802017f */
[----:B----4-:R-:W-:Y:S05]  /*90c0*/  @!P1 BRA `(.L_x_1938) ;  /* 0x0000000c00ec9947 */ /* 0x010fea0003800000 */
.L_x_1959:
        /* <DEDUP_REMOVED lines=8> */
.L_x_1939:
        /* <DEDUP_REMOVED lines=41> */
.L_x_1960:
        /* <DEDUP_REMOVED lines=8> */
.L_x_1941:
        /* <DEDUP_REMOVED lines=41> */
.L_x_1927:
[----:B------:R-:W1:Y:S01]  /*96f0*/  S2R R0, SR_TID.X ;  /* 0x0000000000007919 */ /* 0x000e620000002100 */
[----:B------:R-:W-:Y:S01]  /*9700*/  IMAD R3, R16, 0x8, R15 ;  /* 0x0000000810037824 */ /* 0x000fe200078e020f */
[----:B-1----:R-:W-:Y:S02]  /*9710*/  LOP3.LUT R2, R0, 0x7f, RZ, 0xc0, !PT ;  /* 0x0000007f00027812 */ /* 0x002fe400078ec0ff */
[----:B------:R-:W-:Y:S02]  /*9720*/  SHF.L.U32 R0, R10, 0x1f, RZ ;  /* 0x0000001f0a007819 */ /* 0x000fe400000006ff */
[----:B------:R-:W-:Y:S02]  /*9730*/  ISETP.NE.AND P1, PT, R2, RZ, PT ;  /* 0x000000ff0200720c */ /* 0x000fe40003f25270 */
[----:B------:R-:W1:Y:S02]  /*9740*/  SYNCS.PHASECHK.TRANS64.TRYWAIT P0, [R3+URZ+0x26840], R0 ;  /* 0x02684000030075a7 */ /* 0x000e64000800017f */
[----:B-1----:R-:W-:Y:S09]  /*9750*/  @!P0 BRA `(.L_x_1942) ;  /* 0x0000000800708947 */ /* 0x002ff20003800000 */
.L_x_1961:
[----:B------:R-:W-:Y:S05]  /*9760*/  @P1 BRA `(.L_x_1943) ;  /* 0x0000000000181947 */ /* 0x000fea0003800000 */
[----:B------:R-:W1:Y:S01]  /*9770*/  S2R R2, SR_TID.X ;  /* 0x0000000000027919 */ /* 0x000e620000002100 */
[----:B------:R-:W-:-:S04]  /*9780*/  IMAD.MOV.U32 R0, RZ, RZ, 0x3100 ;  /* 0x00003100ff007424 */ /* 0x000fc800078e00ff */
[----:B------:R1:W-:Y:S02]  /*9790*/  SYNCS.ARRIVE.TRANS64 RZ, [R3+URZ+0x26830], R0 ;  /* 0x0268300003ff79a7 */ /* 0x0003e4000800003f */
[----:B-1----:R-:W-:-:S13]  /*97a0*/  LOP3.LUT P0, RZ, R2, 0x1f, RZ, 0xc0, !PT ;  /* 0x0000001f02ff7812 */ /* 0x002fda000780c0ff */
[----:B------:R-:W-:Y:S05]  /*97b0*/  @!P0 BRA `(.L_x_1943) ;  /* 0x0000000000048947 */ /* 0x000fea0003800000 */
[----:B------:R-:W-:Y:S01]  /*97c0*/  BPT.TRAP 0x1 ;  /* 0x000000040000795c */ /* 0x000fe20000300000 */
.L_x_1943:
        /* <DEDUP_REMOVED lines=48> */
.L_x_1924:
[----:B------:R-:W-:Y:S05]  /*9ad0*/  BSYNC B0 ;  /* 0x0000000000007941 */ /* 0x000fea0003800000 */
.L_x_1919:
[----:B------:R-:W-:-:S03]  /*9ae0*/  UMOV UR8, 0xffffffff ;  /* 0xffffffff00087882 */ /* 0x000fc60000000000 */
[----:B------:R-:W-:Y:S05]  /*9af0*/  BRA.DIV UR8, `(.L_x_1944) ;  /* 0x00000006089c7947 */ /* 0x000fea000b800000 */
[----:B------:R-:W-:-:S13]  /*9b00*/  ELECT P6, URZ, PT ;  /* 0x00000000003f782f */ /* 0x000fda00038c0000 */
.L_x_1964:
[----:B------:R-:W-:Y:S05]  /*9b10*/  @!P6 BRA `(.L_x_1857) ;  /* 0x000000000084e947 */ /* 0x000fea0003800000 */
[----:B------:R-:W-:-:S06]  /*9b20*/  ULOP3.LUT UR8, UR38, 0x2, URZ, 0xfc, !UPT ;  /* 0x0000000226087892 */ /* 0x000fcc000f8efc3f */
[----:B------:R-:W-:-:S05]  /*9b30*/  IMAD.U32 R2, RZ, RZ, UR8 ;  /* 0x00000008ff027e24 */ /* 0x000fca000f8e00ff */
[----:B------:R-:W-:-:S13]  /*9b40*/  ISETP.NE.AND P2, PT, R2, 0x3, PT ;  /* 0x000000030200780c */ /* 0x000fda0003f45270 */
[----:B------:R-:W-:Y:S05]  /*9b50*/  @!P2 BRA `(.L_x_1945) ;  /* 0x000000000004a947 */ /* 0x000fea0003800000 */
[----:B---3--:R-:W-:Y:S01]  /*9b60*/  BPT.TRAP 0x1 ;  /* 0x000000040000795c */ /* 0x008fe20000300000 */
.L_x_1945:
        /* <DEDUP_REMOVED lines=15> */
.L_x_1965:
[----:B------:R-:W2:Y:S02]  /*9c60*/  SYNCS.PHASECHK.TRANS64.TRYWAIT P0, [R3+URZ], R2 ;  /* 0x00000002030075a7 */ /* 0x000ea4000800017f */
[----:B--2---:R-:W-:Y:S05]  /*9c70*/  @!P0 BRA `(.L_x_1947) ;  /* 0x0000000400708947 */ /* 0x004fea0003800000 */
.L_x_1966:
[----:B------:R-:W-:Y:S05]  /*9c80*/  @!P2 BRA `(.L_x_1948) ;  /* 0x000000000004a947 */ /* 0x000fea0003800000 */
[----:B---3--:R-:W-:Y:S01]  /*9c90*/  BPT.TRAP 0x1 ;  /* 0x000000040000795c */ /* 0x008fe20000300000 */
.L_x_1948:
[----:B--2---:R-:W-:-:S04]  /*9ca0*/  VIADD R3, R8, 0x26840 ;  /* 0x0002684008037836 */ /* 0x004fc80000000000 */
[----:B------:R-:W-:-:S04]  /*9cb0*/  IMAD R5, R0, 0x8, R3 ;  /* 0x0000000800057824 */ /* 0x000fc800078e0203 */
[----:B------:R-:W2:Y:S02]  /*9cc0*/  SYNCS.PHASECHK.TRANS64.TRYWAIT P0, [R5+URZ], R4 ;  /* 0x00000004050075a7 */ /* 0x000ea4000800017f */
[----:B--2---:R-:W-:Y:S05]  /*9cd0*/  @!P0 BRA `(.L_x_1949) ;  /* 0x00000004006c8947 */ /* 0x004fea0003800000 */
.L_x_1967:
[----:B------:R-:W-:-:S07]  /*9ce0*/  IMAD R3, R6, 0x8, R3 ;  /* 0x0000000806037824 */ /* 0x000fce00078e0203 */
.L_x_1950:
[----:B----4-:R4:W1:Y:S02]  /*9cf0*/  SYNCS.PHASECHK.TRANS64.TRYWAIT P0, [R3+URZ], R2 ;  /* 0x00000002030075a7 */ /* 0x010864000800017f */
[----:B-1----:R-:W-:Y:S05]  /*9d00*/  @!P0 NANOSLEEP.SYNCS 0x989680 ;  /* 0x009896800000895d */ /* 0x002fea0003900000 */
[----:B------:R-:W1:Y:S02]  /*9d10*/  @!P0 SYNCS.PHASECHK.TRANS64 P0, [R3+URZ], R2 ;  /* 0x00000002030085a7 */ /* 0x000e64000800007f */
[----:B-1----:R-:W-:Y:S05]  /*9d20*/  @!P0 BRA `(.L_x_1950) ;  /* 0xfffffffc00f08947 */ /* 0x002fea000383ffff */
.L_x_1857:
[----:B---3--:R-:W-:Y:S05]  /*9d30*/  BSYNC B6 ;  /* 0x0000000000067941 */ /* 0x008fea0003800000 */
.L_x_1851:
[----:B------:R-:W-:Y:S05]  /*9d40*/  EXIT ;  /* 0x000000000000794d */ /* 0x000fea0003800000 */
.L_x_1868:
[----:B------:R-:W-:Y:S02]  /*9d50*/  IMAD.MOV.U32 R13, RZ, RZ, R17 ;  /* 0x000000ffff0d7224 */ /* 0x000fe400078e0011 */
[----:B------:R-:W-:Y:S02]  /*9d60*/  IMAD.MOV.U32 R12, RZ, RZ, RZ ;  /* 0x000000ffff0c7224 */ /* 0x000fe400078e00ff */
[----:B------:R-:W-:Y:S02]  /*9d70*/  IMAD.MOV.U32 R11, RZ, RZ, 0x1f ;  /* 0x0000001fff0b7424 */ /* 0x000fe400078e00ff */
[----:B------:R-:W-:-:S07]  /*9d80*/  IMAD.MOV.U32 R15, RZ, RZ, -0x1 ;  /* 0xffffffffff0f7424 */ /* 0x000fce00078e00ff */
[----:B------:R-:W-:Y:S05]  /*9d90*/  WARPSYNC.COLLECTIVE R15, `(.L_x_1951) ;  /* 0x000000000f087348 */ /* 0x000fea0003c00000 */
[----:B------:R1:W2:Y:S02]  /*9da0*/  SHFL.IDX P6, R14, R13, R12, R11 ;  /* 0x0000000c0d0e7389 */ /* 0x0002a400000c000b */
[----:B-12---:R-:W-:Y:S01]  /*9db0*/  ENDCOLLECTIVE ;  /* 0x000000000000791b */ /* 0x006fe20003800000 */
.L_x_1951:
[----:B------:R-:W-:Y:S05]  /*9dc0*/  BRA `(.L_x_1952) ;  /* 0xffffff7400d47947 */ /* 0x000fea000383ffff */
.L_x_1870:
[----:B--2---:R2:W3:Y:S02]  /*9dd0*/  SYNCS.PHASECHK.TRANS64.TRYWAIT P0, [R237+URZ+0x26800], R4 ;  /* 0x02680004ed0075a7 */ /* 0x0044e4000800017f */
[----:B---3--:R-:W-:Y:S05]  /*9de0*/  @!P0 NANOSLEEP.SYNCS 0x989680 ;  /* 0x009896800000895d */ /* 0x008fea0003900000 */
[----:B------:R-:W3:Y:S02]  /*9df0*/  @!P0 SYNCS.PHASECHK.TRANS64 P0, [R237+URZ+0x26800], R4 ;  /* 0x02680004ed0085a7 */ /* 0x000ee4000800007f */
[----:B---3--:R-:W-:Y:S05]  /*9e00*/  @!P0 BRA `(.L_x_1870) ;  /* 0xfffffffc00f08947 */ /* 0x008fea000383ffff */
[----:B------:R-:W-:Y:S05]  /*9e10*/  BRA `(.L_x_1869) ;  /* 0xffffff7400fc7947 */ /* 0x000fea000383ffff */
.L_x_1875:
[----:B--2---:R-:W-:-:S04]  /*9e20*/  IMAD.U32 R5, RZ, RZ, UR7 ;  /* 0x00000007ff057e24 */ /* 0x004fc8000f8e00ff */
[----:B------:R2:W3:Y:S03]  /*9e30*/  SYNCS.PHASECHK.TRANS64.TRYWAIT P0, [R5+URZ+0x26810], R120 ;  /* 0x02681078050075a7 */ /* 0x0004e6000800017f */
[----:B---3--:R-:W-:Y:S05]  /*9e40*/  @!P0 NANOSLEEP.SYNCS 0x989680 ;  /* 0x009896800000895d */ /* 0x008fea0003900000 */
[----:B------:R-:W3:Y:S02]  /*9e50*/  @!P0 SYNCS.PHASECHK.TRANS64 P0, [R5+URZ+0x26810], R120 ;  /* 0x02681078050085a7 */ /* 0x000ee4000800007f */
[----:B---3--:R-:W-:Y:S05]  /*9e60*/  @!P0 BRA `(.L_x_1875) ;  /* 0xfffffffc00ec8947 */ /* 0x008fea000383ffff */
[----:B------:R-:W-:Y:S05]  /*9e70*/  BRA `(.L_x_1874) ;  /* 0xffffff8000587947 */ /* 0x000fea000383ffff */
.L_x_1879:
[----:B------:R-:W-:-:S04]  /*9e80*/  IMAD.U32 R121, RZ, RZ, UR7 ;  /* 0x00000007ff797e24 */ /* 0x000fc8000f8e00ff */
[----:B------:R1:W1:Y:S03]  /*9e90*/  SYNCS.PHASECHK.TRANS64.TRYWAIT P0, [R121+URZ+0x26830], R120 ;  /* 0x02683078790075a7 */ /* 0x000266000800017f */
[----:B-1----:R-:W-:Y:S05]  /*9ea0*/  @!P0 NANOSLEEP.SYNCS 0x989680 ;  /* 0x009896800000895d */ /* 0x002fea0003900000 */
[----:B------:R-:W1:Y:S02]  /*9eb0*/  @!P0 SYNCS.PHASECHK.TRANS64 P0, [R121+URZ+0x26830], R120 ;  /* 0x02683078790085a7 */ /* 0x000e64000800007f */
[----:B-1----:R-:W-:Y:S05]  /*9ec0*/  @!P0 BRA `(.L_x_1879) ;  /* 0xfffffffc00ec8947 */ /* 0x002fea000383ffff */
[----:B------:R-:W-:Y:S05]  /*9ed0*/  BRA `(.L_x_1878) ;  /* 0xffffff88001c7947 */ /* 0x000fea000383ffff */
.L_x_1925:
[----:B-1----:R1:W2:Y:S02]  /*9ee0*/  SYNCS.PHASECHK.TRANS64.TRYWAIT P0, [R15+URZ+0x26820], R0 ;  /* 0x026820000f0075a7 */ /* 0x0022a4000800017f */
[----:B--2---:R-:W-:Y:S05]  /*9ef0*/  @!P0 NANOSLEEP.SYNCS 0x989680 ;  /* 0x009896800000895d */ /* 0x004fea0003900000 */
[----:B------:R-:W2:Y:S02]  /*9f00*/  @!P0 SYNCS.PHASECHK.TRANS64 P0, [R15+URZ+0x26820], R0 ;  /* 0x026820000f0085a7 */ /* 0x000ea4000800007f */
[----:B--2---:R-:W-:Y:S05]  /*9f10*/  @!P0 BRA `(.L_x_1925) ;  /* 0xfffffffc00f08947 */ /* 0x004fea000383ffff */
[----:B------:R-:W-:Y:S05]  /*9f20*/  BRA `(.L_x_1953) ;  /* 0xffffffd800e07947 */ /* 0x000fea000383ffff */
.L_x_1929:
[----:B--2---:R2:W3:Y:S02]  /*9f30*/  SYNCS.PHASECHK.TRANS64.TRYWAIT P1, [R15+URZ+0x26840], R18 ;  /* 0x026840120f0075a7 */ /* 0x0044e4000802017f */
[----:B---3--:R-:W-:Y:S05]  /*9f40*/  @!P1 NANOSLEEP.SYNCS 0x989680 ;  /* 0x009896800000995d */ /* 0x008fea0003900000 */
[----:B------:R-:W3:Y:S02]  /*9f50*/  @!P1 SYNCS.PHASECHK.TRANS64 P1, [R15+URZ+0x26840], R18 ;  /* 0x026840120f0095a7 */ /* 0x000ee4000802007f */
[----:B---3--:R-:W-:Y:S05]  /*9f60*/  @!P1 BRA `(.L_x_1929) ;  /* 0xfffffffc00f09947 */ /* 0x008fea000383ffff */
[----:B------:R-:W-:Y:S05]  /*9f70*/  BRA `(.L_x_1954) ;  /* 0xffffffe400107947 */ /* 0x000fea000383ffff */
.L_x_1931:
[----:B-1----:R1:W3:Y:S02]  /*9f80*/  SYNCS.PHASECHK.TRANS64.TRYWAIT P1, [R15+URZ+0x26828], R18 ;  /* 0x026828120f0075a7 */ /* 0x0022e4000802017f */
[----:B---3--:R-:W-:Y:S05]  /*9f90*/  @!P1 NANOSLEEP.SYNCS 0x989680 ;  /* 0x009896800000995d */ /* 0x008fea0003900000 */
[----:B------:R-:W3:Y:S02]  /*9fa0*/  @!P1 SYNCS.PHASECHK.TRANS64 P1, [R15+URZ+0x26828], R18 ;  /* 0x026828120f0095a7 */ /* 0x000ee4000802007f */
[----:B---3--:R-:W-:Y:S05]  /*9fb0*/  @!P1 BRA `(.L_x_1931) ;  /* 0xfffffffc00f09947 */ /* 0x008fea000383ffff */
[----:B------:R-:W-:Y:S05]  /*9fc0*/  BRA `(.L_x_1955) ;  /* 0xffffffe400cc7947 */ /* 0x000fea000383ffff */
.L_x_1933:
[----:B---3--:R3:W4:Y:S02]  /*9fd0*/  SYNCS.PHASECHK.TRANS64.TRYWAIT P1, [R15+URZ+0x26848], R18 ;  /* 0x026848120f0075a7 */ /* 0x008724000802017f */
[----:B----4-:R-:W-:Y:S05]  /*9fe0*/  @!P1 NANOSLEEP.SYNCS 0x989680 ;  /* 0x009896800000995d */ /* 0x010fea0003900000 */
[----:B------:R-:W4:Y:S02]  /*9ff0*/  @!P1 SYNCS.PHASECHK.TRANS64 P1, [R15+URZ+0x26848], R18 ;  /* 0x026848120f0095a7 */ /* 0x000f24000802007f */
[----:B----4-:R-:W-:Y:S05]  /*a000*/  @!P1 BRA `(.L_x_1933) ;  /* 0xfffffffc00f09947 */ /* 0x010fea000383ffff */
[----:B------:R-:W-:Y:S05]  /*a010*/  BRA `(.L_x_1956) ;  /* 0xffffffe800887947 */ /* 0x000fea000383ffff */
.L_x_1935:
[----:B------:R-:W-:-:S07]  /*a020*/  SHF.L.U32 R4, R10, 0x1f, RZ ;  /* 0x0000001f0a047819 */ /* 0x000fce00000006ff */
.L_x_1957:
[----:B----4-:R4:W1:Y:S02]  /*a030*/  SYNCS.PHASECHK.TRANS64.TRYWAIT P1, [R15+URZ+0x26820], R4 ;  /* 0x026820040f0075a7 */ /* 0x010864000802017f */
[----:B-1----:R-:W-:Y:S05]  /*a040*/  @!P1 NANOSLEEP.SYNCS 0x989680 ;  /* 0x009896800000995d */ /* 0x002fea0003900000 */
[----:B------:R-:W1:Y:S02]  /*a050*/  @!P1 SYNCS.PHASECHK.TRANS64 P1, [R15+URZ+0x26820], R4 ;  /* 0x026820040f0095a7 */ /* 0x000e64000802007f */
[----:B-1----:R-:W-:Y:S05]  /*a060*/  @!P1 BRA `(.L_x_1957) ;  /* 0xfffffffc00f09947 */ /* 0x002fea000383ffff */
[----:B------:R-:W-:Y:S05]  /*a070*/  BRA `(.L_x_1958) ;  /* 0xffffffec00287947 */ /* 0x000fea000383ffff */
.L_x_1938:
[----:B----4-:R4:W1:Y:S02]  /*a080*/  SYNCS.PHASECHK.TRANS64.TRYWAIT P1, [R15+URZ+0x26840], R12 ;  /* 0x0268400c0f0075a7 */ /* 0x010864000802017f */
[----:B-1----:R-:W-:Y:S05]  /*a090*/  @!P1 NANOSLEEP.SYNCS 0x989680 ;  /* 0x009896800000995d */ /* 0x002fea0003900000 */
[----:B------:R-:W1:Y:S02]  /*a0a0*/  @!P1 SYNCS.PHASECHK.TRANS64 P1, [R15+URZ+0x26840], R12 ;  /* 0x0268400c0f0095a7 */ /* 0x000e64000802007f */
[----:B-1----:R-:W-:Y:S05]  /*a0b0*/  @!P1 BRA `(.L_x_1938) ;  /* 0xfffffffc00f09947 */ /* 0x002fea000383ffff */
[----:B------:R-:W-:Y:S05]  /*a0c0*/  BRA `(.L_x_1959) ;  /* 0xfffffff000007947 */ /* 0x000fea000383ffff */
.L_x_1940:
[----:B-1----:R1:W2:Y:S02]  /*a0d0*/  SYNCS.PHASECHK.TRANS64.TRYWAIT P1, [R15+URZ+0x26828], R12 ;  /* 0x0268280c0f0075a7 */ /* 0x0022a4000802017f */
[----:B--2---:R-:W-:Y:S05]  /*a0e0*/  @!P1 NANOSLEEP.SYNCS 0x989680 ;  /* 0x009896800000995d */ /* 0x004fea0003900000 */
[----:B------:R-:W2:Y:S02]  /*a0f0*/  @!P1 SYNCS.PHASECHK.TRANS64 P1, [R15+URZ+0x26828], R12 ;  /* 0x0268280c0f0095a7 */ /* 0x000ea4000802007f */
[----:B--2---:R-:W-:Y:S05]  /*a100*/  @!P1 BRA `(.L_x_1940) ;  /* 0xfffffffc00f09947 */ /* 0x004fea000383ffff */
[----:B------:R-:W-:Y:S05]  /*a110*/  BRA `(.L_x_1960) ;  /* 0xfffffff000b07947 */ /* 0x000fea000383ffff */
.L_x_1942:
[----:B------:R1:W1:Y:S02]  /*a120*/  SYNCS.PHASECHK.TRANS64.TRYWAIT P0, [R3+URZ+0x26840], R0 ;  /* 0x02684000030075a7 */ /* 0x000264000800017f */
[----:B-1----:R-:W-:Y:S05]  /*a130*/  @!P0 NANOSLEEP.SYNCS 0x989680 ;  /* 0x009896800000895d */ /* 0x002fea0003900000 */
[----:B------:R-:W1:Y:S02]  /*a140*/  @!P0 SYNCS.PHASECHK.TRANS64 P0, [R3+URZ+0x26840], R0 ;  /* 0x02684000030085a7 */ /* 0x000e64000800007f */
[----:B-1----:R-:W-:Y:S05]  /*a150*/  @!P0 BRA `(.L_x_1942) ;  /* 0xfffffffc00f08947 */ /* 0x002fea000383ffff */
[----:B------:R-:W-:Y:S05]  /*a160*/  BRA `(.L_x_1961) ;  /* 0xfffffff4007c7947 */ /* 0x000fea000383ffff */
.L_x_1944:
[----:B------:R-:W-:Y:S01]  /*a170*/  BSSY B0, `(.L_x_1962) ;  /* 0x0000006000007945 */ /* 0x000fe20003800000 */
[----:B------:R-:W-:-:S07]  /*a180*/  IMAD.MOV.U32 R15, RZ, RZ, -0x1 ;  /* 0xffffffffff0f7424 */ /* 0x000fce00078e00ff */
[----:B---3--:R-:W-:Y:S05]  /*a190*/  WARPSYNC.COLLECTIVE R15, `(.L_x_1963) ;  /* 0x000000000f0c7348 */ /* 0x008fea0003c00000 */
[----:B------:R-:W-:Y:S02]  /*a1a0*/  ELECT P6, UR62, PT ;  /* 0x00000000003e782f */ /* 0x000fe400038c0000 */
[----:B------:R-:W-:Y:S01]  /*a1b0*/  MOV R14, UR62 ;  /* 0x0000003e000e7c02 */ /* 0x000fe20008000f00 */
[----:B---3--:R-:W-:Y:S10]  /*a1c0*/  ENDCOLLECTIVE ;  /* 0x000000000000791b */ /* 0x008ff40003800000 */
.L_x_1963:
[----:B------:R-:W-:Y:S05]  /*a1d0*/  BSYNC B0 ;  /* 0x0000000000007941 */ /* 0x000fea0003800000 */
.L_x_1962:
[----:B------:R-:W-:Y:S05]  /*a1e0*/  BRA `(.L_x_1964) ;  /* 0xfffffff800487947 */ /* 0x000fea000383ffff */
.L_x_1946:
[----:B-1----:R1:W2:Y:S02]  /*a1f0*/  SYNCS.PHASECHK.TRANS64.TRYWAIT P0, [R7+URZ], R4 ;  /* 0x00000004070075a7 */ /* 0x0022a4000800017f */
[----:B--2---:R-:W-:Y:S05]  /*a200*/  @!P0 NANOSLEEP.SYNCS 0x989680 ;  /* 0x009896800000895d */ /* 0x004fea0003900000 */
[----:B------:R-:W2:Y:S02]  /*a210*/  @!P0 SYNCS.PHASECHK.TRANS64 P0, [R7+URZ], R4 ;  /* 0x00000004070085a7 */ /* 0x000ea4000800007f */
[----:B--2---:R-:W-:Y:S05]  /*a220*/  @!P0 BRA `(.L_x_1946) ;  /* 0xfffffffc00f08947 */ /* 0x004fea000383ffff */
[----:B------:R-:W-:Y:S05]  /*a230*/  BRA `(.L_x_1965) ;  /* 0xfffffff800887947 */ /* 0x000fea000383ffff */
.L_x_1947:
[----:B--2---:R2:W4:Y:S02]  /*a240*/  SYNCS.PHASECHK.TRANS64.TRYWAIT P0, [R3+URZ], R2 ;  /* 0x00000002030075a7 */ /* 0x004524000800017f */
[----:B----4-:R-:W-:Y:S05]  /*a250*/  @!P0 NANOSLEEP.SYNCS 0x989680 ;  /* 0x009896800000895d */ /* 0x010fea0003900000 */
[----:B------:R-:W4:Y:S02]  /*a260*/  @!P0 SYNCS.PHASECHK.TRANS64 P0, [R3+URZ], R2 ;  /* 0x00000002030085a7 */ /* 0x000f24000800007f */
[----:B----4-:R-:W-:Y:S05]  /*a270*/  @!P0 BRA `(.L_x_1947) ;  /* 0xfffffffc00f08947 */ /* 0x010fea000383ffff */
[----:B------:R-:W-:Y:S05]  /*a280*/  BRA `(.L_x_1966) ;  /* 0xfffffff8007c7947 */ /* 0x000fea000383ffff */
.L_x_1949:
[----:B--2---:R2:W4:Y:S02]  /*a290*/  SYNCS.PHASECHK.TRANS64.TRYWAIT P0, [R5+URZ], R4 ;  /* 0x00000004050075a7 */ /* 0x004524000800017f */
[----:B----4-:R-:W-:Y:S05]  /*a2a0*/  @!P0 NANOSLEEP.SYNCS 0x989680 ;  /* 0x009896800000895d */ /* 0x010fea0003900000 */
[----:B------:R-:W4:Y:S02]  /*a2b0*/  @!P0 SYNCS.PHASECHK.TRANS64 P0, [R5+URZ], R4 ;  /* 0x00000004050085a7 */ /* 0x000f24000800007f */
[----:B----4-:R-:W-:Y:S05]  /*a2c0*/  @!P0 BRA `(.L_x_1949) ;  /* 0xfffffffc00f08947 */ /* 0x010fea000383ffff */
[----:B------:R-:W-:Y:S05]  /*a2d0*/  BRA `(.L_x_1967) ;  /* 0xfffffff800807947 */ /* 0x000fea000383ffff */
.L_x_1968:
        /* <DEDUP_REMOVED lines=10> */
.L_x_3307:


//--------------------- .text._ZN7cutlass13device_kernelIN5flash11enable_sm90INS1_16FlashAttnBwdSm90INS1_25CollectiveMainloopBwdSm90ILi2ELi2ELi2EN4cute5tupleIJNS5_1CILi1EEES8_S8_EEENS6_IJNS7_ILi64EEENS7_ILi128EEENS7_ILi96EEEEEENS_10bfloat16_tEfNS_4arch4Sm90ELb0ELb1ELb1ELb1ELb1ELb1ELb0ELb0ELi2ELi1ELi2ELi1ELb1EEENS1_24CollectiveEpilogueBwdGQAISD_fSG_Li256ELb1ELb1EEENS1_19SingleTileSchedulerILb1ELb0ELb0ELi128EEEEEEEEEvNT_6ParamsE --------------------------
	.section	.text._ZN7cutlass13device_kernelIN5flash11enable_sm90INS1_16FlashAttnBwdSm90INS1_25CollectiveMainloopBwdSm90ILi2ELi2ELi2EN4cute5tupleIJNS5_1CILi1EEES8_S8_EEENS6_IJNS7_ILi64EEENS7_ILi128EEENS7_ILi96EEEEEENS_10bfloat16_tEfNS_4arch4Sm90ELb0ELb1ELb1ELb1ELb1ELb1ELb0ELb0ELi2ELi1ELi2ELi1ELb1EEENS1_24CollectiveEpilogueBwdGQAISD_fSG_Li256ELb1ELb1EEENS1_19SingleTileSchedulerILb1ELb0ELb0ELi128EEEEEEEEEvNT_6ParamsE,"ax",@progbits
	.align	128
.text._ZN7cutlass13device_kernelIN5flash11enable_sm90INS1_16FlashAttnBwdSm90INS1_25CollectiveMainloopBwdSm90ILi2ELi2ELi2EN4cute5tupleIJNS5_1CILi1EEES8_S8_EEENS6_IJNS7_ILi64EEENS7_ILi128EEENS7_ILi96EEEEEENS_10bfloat16_tEfNS_4arch4Sm90ELb0ELb1ELb1ELb1ELb1ELb1ELb0ELb0ELi2ELi1ELi2ELi1ELb1EEENS1_24CollectiveEpilogueBwdGQAISD_fSG_Li256ELb1ELb1EEENS1_19SingleTileSchedulerILb1ELb0ELb0ELi128EEEEEEEEEvNT_6ParamsE:
        .type           _ZN7cutlass13device_kernelIN5flash11enable_sm90INS1_16FlashAttnBwdSm90INS1_25CollectiveMainloopBwdSm90ILi2ELi2ELi2EN4cute5tupleIJNS5_1CILi1EEES8_S8_EEENS6_IJNS7_ILi64EEENS7_ILi128EEENS7_ILi96EEEEEENS_10bfloat16_tEfNS_4arch4Sm90ELb0ELb1ELb1ELb1ELb1ELb1ELb0ELb0ELi2ELi1ELi2ELi1ELb1EEENS1_24CollectiveEpilogueBwdGQAISD_fSG_Li256ELb1ELb1EEENS1_19SingleTileSchedulerILb1ELb0ELb0ELi128EEEEEEEEEvNT_6ParamsE,@function
        .size           _ZN7cutlass13device_kernelIN5flash11enable_sm90INS1_16FlashAttnBwdSm90INS1_25CollectiveMainloopBwdSm90ILi2ELi2ELi2EN4cute5tupleIJNS5_1CILi1EEES8_S8_EEENS6_IJNS7_ILi64EEENS7_ILi128EEENS7_ILi96EEEEEENS_10bfloat16_tEfNS_4arch4Sm90ELb0ELb1ELb1ELb1ELb1ELb1ELb0ELb0ELi2ELi1ELi2ELi1ELb1EEENS1_24CollectiveEpilogueBwdGQAISD_fSG_Li256ELb1ELb1EEENS1_19SingleTileSchedulerILb1ELb0ELb0ELi128EEEEEEEEEvNT_6ParamsE,(.L_x_3308 - _ZN7cutlass13device_kernelIN5flash11enable_sm90INS1_16FlashAttnBwdSm90INS1_25CollectiveMainloopBwdSm90ILi2ELi2ELi2EN4cute5tupleIJNS5_1CILi1EEES8_S8_EEENS6_IJNS7_ILi64EEENS7_ILi128EEENS7_ILi96EEEEEENS_10bfloat16_tEfNS_4arch4Sm90ELb0ELb1ELb1ELb1ELb1ELb1ELb0ELb0ELi2ELi1ELi2ELi1ELb1EEENS1_24CollectiveEpilogueBwdGQAISD_fSG_Li256ELb1ELb1EEENS1_19SingleTileSchedulerILb1ELb0ELb0ELi128EEEEEEEEEvNT_6ParamsE)
        .other          _ZN7cutlass13device_kernelIN5flash11enable_sm90INS1_16FlashAttnBwdSm90INS1_25CollectiveMainloopBwdSm90ILi2ELi2ELi2EN4cute5tupleIJNS5_1CILi1EEES8_S8_EEENS6_IJNS7_ILi64EEENS7_ILi128EEENS7_ILi96EEEEEENS_10bfloat16_tEfNS_4arch4Sm90ELb0ELb1ELb1ELb1ELb1ELb1ELb0ELb0ELi2ELi1ELi2ELi1ELb1EEENS1_24CollectiveEpilogueBwdGQAISD_fSG_Li256ELb1ELb1EEENS1_19SingleTileSchedulerILb1ELb0ELb0ELi128EEEEEEEEEvNT_6ParamsE,@"STO_CUDA_ENTRY STV_DEFAULT"
_ZN7cutlass13device_kernelIN5flash11enable_sm90INS1_16FlashAttnBwdSm90INS1_25CollectiveMainloopBwdSm90ILi2ELi2ELi2EN4cute5tupleIJNS5_1CILi1EEES8_S8_EEENS6_IJNS7_ILi64EEENS7_ILi128EEENS7_ILi96EEEEEENS_10bfloat16_tEfNS_4arch4Sm90ELb0ELb1ELb1ELb1ELb1ELb1ELb0ELb0ELi2ELi1ELi2ELi1ELb1EEENS1_24CollectiveEpilogueBwdGQAISD_fSG_Li256ELb1ELb1EEENS1_19SingleTileSchedulerILb1ELb0ELb0ELi128EEEEEEEEEvNT_6ParamsE:
        /* <DEDUP_REMOVED lines=24> */
.L_x_1970:
[----:B------:R-:W-:Y:S05]  /*0180*/  BSYNC B0 ;  /* 0x0000000000007941 */ /* 0x000fea0003800000 */
.L_x_1969:
        /* <DEDUP_REMOVED lines=37> */
.L_x_1971:
        /* <DEDUP_REMOVED lines=22> */
.L_x_1972:
[----:B------:R-:W-:Y:S01]  /*0540*/  PLOP3.LUT P0, PT, PT, PT, UP0, 0x80, 0x0 ;  /* 0x000000000000781c */ /* 0x000fe20003f0f008 */
[----:B------:R-:W-:Y:S01]  /*0550*/  NOP ;  /* 0x0000000000007918 */ /* 0x000fe20000000000 */
[----:B------:R-:W-:Y:S01]  /*0560*/  ULDC.64 UR46, c[0x0][0x208] ;  /* 0x00008200002e7ab9 */ /* 0x000fe20000000a00 */
[----:B------:R-:W-:Y:S01]  /*0570*/  BSSY B6, `(.L_x_1973) ;  /* 0x0000abb000067945 */ /* 0x000fe20003800000 */
[----:B-12-4-:R-:W-:Y:S09]  /*0580*/  BAR.SYNC.DEFER_BLOCKING 0x0 ;  /* 0x0000000000007b1d */ /* 0x016ff20000010000 */
[----:B------:R-:W-:Y:S05]  /*0590*/  @!P0 BRA `(.L_x_1974) ;  /* 0x0000005800fc8947 */ /* 0x000fea0003800000 */
.L_x_1975:
        /* <DEDUP_REMOVED lines=24> */
.L_x_1976:
        /* <DEDUP_REMOVED lines=14> */
.L_x_1978:
[----:B------:R-:W-:-:S05]  /*0800*/  ULDC UR4, c[0x0][0x8c4] ;  /* 0x0002310000047ab9 */ /* 0x000fca0000000800 */
.L_x_1977:
        /* <DEDUP_REMOVED lines=19> */
.L_x_1980:
        /* <DEDUP_REMOVED lines=14> */
.L_x_1981:
        /* <DEDUP_REMOVED lines=11> */
.L_x_1982:
        /* <DEDUP_REMOVED lines=13> */
.L_x_1983:
        /* <DEDUP_REMOVED lines=66> */
.L_x_1984:
        /* <DEDUP_REMOVED lines=28> */
.L_x_1987:
        /* <DEDUP_REMOVED lines=15> */
.L_x_1986:
        /* <DEDUP_REMOVED lines=22> */
.L_x_1989:
        /* <DEDUP_REMOVED lines=15> */
.L_x_1988:
[----:B------:R-:W-:Y:S01]  /*14c0*/  SHF.R.S32.HI R19, RZ, 0x1f, R18 ;  /* 0x0000001fff137819 */ /* 0x000fe20000011412 */
[----:B------:R-:W-:-:S03]  /*14d0*/  UMOV UR4, 0xffffffff ;  /* 0xffffffff00047882 */ /* 0x000fc60000000000 */
[----:B------:R-:W-:-:S04]  /*14e0*/  LEA.HI R0, R19, R18, RZ, 0x7 ;  /* 0x0000001213007211 */ /* 0x000fc800078f38ff */
[----:B------:R-:W-:Y:S01]  /*14f0*/  SHF.R.S32.HI R17, RZ, 0x7, R0 ;  /* 0x00000007ff117819 */ /* 0x000fe20000011400 */
[----:B------:R-:W-:Y:S06]  /*1500*/  BRA.DIV UR4, `(.L_x_1990) ;  /* 0x0000009e040c7947 */ /* 0x000fec000b800000 */
[----:B------:R1:W2:Y:S02]  /*1510*/  SHFL.IDX PT, R14, R17, RZ, 0x1f ;  /* 0x00001fff110e7589 */ /* 0x0002a400000e0000 */
.L_x_2114:
        /* <DEDUP_REMOVED lines=15> */
.L_x_1991:
        /* <DEDUP_REMOVED lines=19> */
.L_x_1993:
        /* <DEDUP_REMOVED lines=124> */
.L_x_2004:
[----:B------:R-:W-:-:S06]  /*1f00*/  UISETP.NE.AND UP0, UPT, UR11, 0x3, UPT ;  /* 0x000000030b00788c */ /* 0x000fcc000bf05270 */
[----:B------:R-:W-:-:S13]  /*1f10*/  PLOP3.LUT P6, PT, PT, PT, UP0, 0x80, 0x0 ;  /* 0x000000000000781c */ /* 0x000fda0003fcf008 */
[----:B-1----:R-:W-:Y:S05]  /*1f20*/  @!P6 BRA `(.L_x_1994) ;  /* 0x000000000004e947 */ /* 0x002fea0003800000 */
[----:B------:R-:W-:Y:S01]  /*1f30*/  BPT.TRAP 0x1 ;  /* 0x000000040000795c */ /* 0x000fe20000300000 */
.L_x_1994:
[----:B------:R-:W-:Y:S01]  /*1f40*/  R2UR UR7, R237 ;  /* 0x00000000ed0772ca */ /* 0x000fe200000e0000 */
[----:B------:R-:W-:-:S05]  /*1f50*/  IMAD.U32 R120, RZ, RZ, UR9 ;  /* 0x00000009ff787e24 */ /* 0x000fca000f8e00ff */
[----:B------:R-:W-:-:S07]  /*1f60*/  SHF.L.U32 R120, R120, 0x1f, RZ ;  /* 0x0000001f78787819 */ /* 0x000fce00000006ff */
[----:B------:R-:W-:-:S09]  /*1f70*/  ULEA UR7, UR4, UR7, 0x3 ;  /* 0x0000000704077291 */ /* 0x000fd2000f8e183f */
[----:B------:R1:W2:Y:S01]  /*1f80*/  SYNCS.PHASECHK.TRANS64.TRYWAIT P0, [UR7+0x26810], R120 ;  /* 0x02681078ff0075a7 */ /* 0x0002a20008000147 */
[----:B------:R-:W-:Y:S05]  /*1f90*/  @!P6 BRA `(.L_x_1995) ;  /* 0x000000000004e947 */ /* 0x000fea0003800000 */
[----:B------:R-:W-:Y:S01]  /*1fa0*/  BPT.TRAP 0x1 ;  /* 0x000000040000795c */ /* 0x000fe20000300000 */
.L_x_1995:
[----:B--2---:R-:W-:Y:S05]  /*1fb0*/  @P0 BRA `(.L_x_1996) ;  /* 0x0000000000080947 */ /* 0x004fea0003800000 */
[----:B------:R-:W2:Y:S02]  /*1fc0*/  SYNCS.PHASECHK.TRANS64.TRYWAIT P0, [UR7+0x26810], R120 ;  /* 0x02681078ff0075a7 */ /* 0x000ea40008000147 */
[----:B--2---:R-:W-:Y:S05]  /*1fd0*/  @!P0 BRA `(.L_x_1997) ;  /* 0x00000090008c8947 */ /* 0x004fea0003800000 */
.L_x_1996:
        /* <DEDUP_REMOVED lines=66> */
.L_x_1998:
[----:B------:R1:W1:Y:S01]  /*2400*/  SYNCS.PHASECHK.TRANS64.TRYWAIT P0, [UR7+0x26830], R120 ;  /* 0x02683078ff0075a7 */ /* 0x0002620008000147 */
[----:B------:R-:W-:Y:S05]  /*2410*/  @!P6 BRA `(.L_x_1999) ;  /* 0x000000000004e947 */ /* 0x000fea0003800000 */
[----:B------:R-:W-:Y:S01]  /*2420*/  BPT.TRAP 0x1 ;  /* 0x000000040000795c */ /* 0x000fe20000300000 */
.L_x_1999:
        /* <DEDUP_REMOVED lines=50> */
.L_x_2000:
        /* <DEDUP_REMOVED lines=598> */
.L_x_2002:
        /* <DEDUP_REMOVED lines=48> */
.L_x_2003:
        /* <DEDUP_REMOVED lines=62> */
.L_x_1985:
[----:B------:R-:W-:Y:S05]  /*5390*/  @P0 BRA `(.L_x_1979) ;  /* 0x0000005c00600947 */ /* 0x000fea0003800000 */
[----:B------:R-:W-:Y:S01]  /*53a0*/  ULDC.64 UR4, c[0x0][0x878] ;  /* 0x00021e0000047ab9 */ /* 0x000fe20000000a00 */
[----:B-1----:R-:W1:Y:S01]  /*53b0*/  S2R R4, SR_TID.X ;  /* 0x0000000000047919 */ /* 0x002e620000002100 */
        /* <DEDUP_REMOVED lines=17> */
[----:B------:R-:W5:Y:S01]  /*54d0*/  S2UR UR4, SR_CTAID.Y ;  /* 0x00000000000479c3 */ /* 0x000f620000002600 */
        /* <DEDUP_REMOVED lines=12> */
[----:B-----5:R-:W-:Y:S02]  /*55a0*/  UIMAD.WIDE.U32 UR8, UR4, UR8, URZ ;  /* 0x00000008040872a5 */ /* 0x020fe4000f8e003f */
        /* <DEDUP_REMOVED lines=75> */
.L_x_2007:
[----:B------:R-:W2:Y:S04]  /*5a60*/  LDG.E.STRONG.GPU R4, desc[UR46][R2.64] ;  /* 0x0000002e02047981 */ /* 0x000ea8000c1ef900 */
[----:B--2---:R-:W-:Y:S01]  /*5a70*/  CCTL.IVALL ;  /* 0x00000000ff00798f */ /* 0x004fe20002000000 */
[----:B------:R-:W-:Y:S05]  /*5a80*/  YIELD ;  /* 0x0000000000007946 */ /* 0x000fea0003800000 */
[----:B------:R-:W-:-:S13]  /*5a90*/  ISETP.NE.AND P0, PT, R4, UR17, PT ;  /* 0x0000001104007c0c */ /* 0x000fda000bf05270 */
[----:B------:R-:W-:Y:S05]  /*5aa0*/  @P0 BRA `(.L_x_2007) ;  /* 0xfffffffc00ec0947 */ /* 0x000fea000383ffff */
.L_x_2006:
[----:B------:R-:W-:Y:S05]  /*5ab0*/  BSYNC B0 ;  /* 0x0000000000007941 */ /* 0x000fea0003800000 */
.L_x_2005:
[----:B------:R-:W-:-:S03]  /*5ac0*/  UMOV UR4, 0xffffffff ;  /* 0xffffffff00047882 */ /* 0x000fc60000000000 */
[----:B------:R-:W-:Y:S05]  /*5ad0*/  BRA.DIV UR4, `(.L_x_2008) ;  /* 0x0000005604fc7947 */ /* 0x000fea000b800000 */
[----:B------:R-:W-:Y:S01]  /*5ae0*/  NOP ;  /* 0x0000000000007918 */ /* 0x000fe20000000000 */
.L_x_2117:
        /* <DEDUP_REMOVED lines=16> */
.L_x_2011:
[----:B------:R-:W-:Y:S01]  /*5bf0*/  @P0 ELECT P2, URZ, PT ;  /* 0x00000000003f082f */ /* 0x000fe20003840000 */
[----:B------:R2:W-:-:S12]  /*5c00*/  UBLKRED.G.S.ADD.F32.RN [UR4], [UR9], UR6, desc[UR10] ;  /* 0x00000a04090073bb */ /* 0x0005d800080a1406 */
[----:B------:R-:W-:Y:S02]  /*5c10*/  @P2 PLOP3.LUT P0, PT, P2, PT, PT, 0x8, 0x0 ;  /* 0x000000000000281c */ /* 0x000fe4000170e170 */
[----:B------:R-:W-:-:S11]  /*5c20*/  PLOP3.LUT P2, PT, PT, PT, PT, 0x8, 0x0 ;  /* 0x000000000000781c */ /* 0x000fd60003f4e170 */
[----:B--2---:R-:W-:Y:S05]  /*5c30*/  @P0 BRA.U.ANY `(.L_x_2011) ;  /* 0xfffffffd00ec0947 */ /* 0x004fea000393ffff */
[----:B------:R0:W-:Y:S01]  /*5c40*/  UTMACMDFLUSH ;  /* 0x00000000000079b7 */ /* 0x0001e20000000000 */
[----:B------:R-:W-:-:S04]  /*5c50*/  DEPBAR.LE SB0, 0x0 ;  /* 0x000080000000791a */ /* 0x000fc80000000000 */
.L_x_2010:
[----:B------:R-:W-:Y:S05]  /*5c60*/  BSYNC B0 ;  /* 0x0000000000007941 */ /* 0x000fea0003800000 */
.L_x_2009:
        /* <DEDUP_REMOVED lines=14> */
.L_x_2013:
[----:B------:R-:W-:Y:S05]  /*5d50*/  BSYNC B0 ;  /* 0x0000000000007941 */ /* 0x000fea0003800000 */
.L_x_2012:
        /* <DEDUP_REMOVED lines=20> */
.L_x_2016:
[----:B-12---:R-:W2:Y:S04]  /*5ea0*/  LDG.E.STRONG.GPU R0, desc[UR46][R2.64] ;  /* 0x0000002e02007981 */ /* 0x006ea8000c1ef900 */
[----:B--2---:R-:W-:Y:S01]  /*5eb0*/  CCTL.IVALL ;  /* 0x00000000ff00798f */ /* 0x004fe20002000000 */
[----:B------:R-:W-:Y:S05]  /*5ec0*/  YIELD ;  /* 0x0000000000007946 */ /* 0x000fea0003800000 */
[----:B------:R-:W-:-:S13]  /*5ed0*/  ISETP.NE.AND P0, PT, R0, UR17, PT ;  /* 0x0000001100007c0c */ /* 0x000fda000bf05270 */
[----:B------:R-:W-:Y:S05]  /*5ee0*/  @P0 BRA `(.L_x_2016) ;  /* 0xfffffffc00ec0947 */ /* 0x000fea000383ffff */
.L_x_2015:
[----:B------:R-:W-:Y:S05]  /*5ef0*/  BSYNC B0 ;  /* 0x0000000000007941 */ /* 0x000fea0003800000 */
.L_x_2014:
[----:B------:R-:W-:-:S03]  /*5f00*/  UMOV UR4, 0xffffffff ;  /* 0xffffffff00047882 */ /* 0x000fc60000000000 */
[----:B------:R-:W-:Y:S05]  /*5f10*/  BRA.DIV UR4, `(.L_x_2017) ;  /* 0x0000005604087947 */ /* 0x000fea000b800000 */
[----:B------:R-:W-:Y:S01]  /*5f20*/  NOP ;  /* 0x0000000000007918 */ /* 0x000fe20000000000 */
.L_x_2120:
        /* <DEDUP_REMOVED lines=16> */
.L_x_2020:
[----:B------:R-:W-:Y:S01]  /*6030*/  @P0 ELECT P2, URZ, PT ;  /* 0x00000000003f082f */ /* 0x000fe20003840000 */
[----:B------:R3:W-:-:S12]  /*6040*/  UBLKRED.G.S.ADD.F32.RN [UR4], [UR9], UR6, desc[UR10] ;  /* 0x00000a04090073bb */ /* 0x0007d800080a1406 */
[----:B------:R-:W-:Y:S02]  /*6050*/  @P2 PLOP3.LUT P0, PT, P2, PT, PT, 0x8, 0x0 ;  /* 0x000000000000281c */ /* 0x000fe4000170e170 */
[----:B------:R-:W-:-:S11]  /*6060*/  PLOP3.LUT P2, PT, PT, PT, PT, 0x8, 0x0 ;  /* 0x000000000000781c */ /* 0x000fd60003f4e170 */
[----:B---3--:R-:W-:Y:S05]  /*6070*/  @P0 BRA.U.ANY `(.L_x_2020) ;  /* 0xfffffffd00ec0947 */ /* 0x008fea000393ffff */
[----:B------:R0:W-:Y:S01]  /*6080*/  UTMACMDFLUSH ;  /* 0x00000000000079b7 */ /* 0x0001e20000000000 */
[----:B------:R-:W-:-:S04]  /*6090*/  DEPBAR.LE SB0, 0x0 ;  /* 0x000080000000791a */ /* 0x000fc80000000000 */
.L_x_2019:
[----:B------:R-:W-:Y:S05]  /*60a0*/  BSYNC B0 ;  /* 0x0000000000007941 */ /* 0x000fea0003800000 */
.L_x_2018:
        /* <DEDUP_REMOVED lines=14> */
.L_x_1974:
        /* <DEDUP_REMOVED lines=21> */
.L_x_2022:
        /* <DEDUP_REMOVED lines=13> */
.L_x_2024:
[----:B------:R-:W-:-:S05]  /*63b0*/  ULDC UR4, c[0x0][0x8c4] ;  /* 0x0002310000047ab9 */ /* 0x000fca0000000800 */
.L_x_2023:
        /* <DEDUP_REMOVED lines=44> */
.L_x_2025:
        /* <DEDUP_REMOVED lines=13> */
.L_x_2026:
        /* <DEDUP_REMOVED lines=12> */
.L_x_2027:
        /* <DEDUP_REMOVED lines=27> */
.L_x_2028:
        /* <DEDUP_REMOVED lines=39> */
.L_x_2033:
[----:B------:R-:W2:Y:S04]  /*6c30*/  LDG.E.STRONG.GPU R0, desc[UR46][R2.64] ;  /* 0x0000002e02007981 */ /* 0x000ea8000c1ef900 */
[----:B--2---:R-:W-:Y:S01]  /*6c40*/  CCTL.IVALL ;  /* 0x00000000ff00798f */ /* 0x004fe20002000000 */
[----:B------:R-:W-:Y:S05]  /*6c50*/  YIELD ;  /* 0x0000000000007946 */ /* 0x000fea0003800000 */
[----:B------:R-:W-:-:S13]  /*6c60*/  ISETP.NE.AND P1, PT, R0, UR22, PT ;  /* 0x0000001600007c0c */ /* 0x000fda000bf25270 */
[----:B------:R-:W-:Y:S05]  /*6c70*/  @P1 BRA `(.L_x_2033) ;  /* 0xfffffffc00ec1947 */ /* 0x000fea000383ffff */
.L_x_2032:
[----:B------:R-:W-:Y:S05]  /*6c80*/  BSYNC B0 ;  /* 0x0000000000007941 */ /* 0x000fea0003800000 */
.L_x_2031:
[----:B------:R-:W-:-:S03]  /*6c90*/  UMOV UR17, 0xffffffff ;  /* 0xffffffff00117882 */ /* 0x000fc60000000000 */
[----:B------:R-:W-:Y:S05]  /*6ca0*/  BRA.DIV UR17, `(.L_x_2034) ;  /* 0x0000004611c07947 */ /* 0x000fea000b800000 */
[----:B------:R-:W-:Y:S01]  /*6cb0*/  NOP ;  /* 0x0000000000007918 */ /* 0x000fe20000000000 */
.L_x_2123:
        /* <DEDUP_REMOVED lines=22> */
.L_x_2036:
[----:B------:R-:W-:Y:S05]  /*6e20*/  BSYNC B0 ;  /* 0x0000000000007941 */ /* 0x000fea0003800000 */
.L_x_2035:
        /* <DEDUP_REMOVED lines=20> */
.L_x_2038:
[----:B------:R-:W-:Y:S05]  /*6f70*/  BSYNC B0 ;  /* 0x0000000000007941 */ /* 0x000fea0003800000 */
.L_x_2037:
[----:B------:R-:W-:Y:S06]  /*6f80*/  BAR.ARV 0xa, 0xa0 ;  /* 0x0282800000007b1d */ /* 0x000fec0000002000 */
[----:B------:R-:W-:Y:S04]  /*6f90*/  BSSY B0, `(.L_x_2039) ;  /* 0x0000003000007945 */ /* 0x000fe80003800000 */
[----:B------:R-:W-:Y:S05]  /*6fa0*/  @!P0 BRA `(.L_x_2040) ;  /* 0x0000000000048947 */ /* 0x000fea0003800000 */
[----:B------:R-:W-:-:S04]  /*6fb0*/  DEPBAR.LE SB0, 0x0 ;  /* 0x000080000000791a */ /* 0x000fc80000000000 */
.L_x_2040:
[----:B------:R-:W-:Y:S05]  /*6fc0*/  BSYNC B0 ;  /* 0x0000000000007941 */ /* 0x000fea0003800000 */
.L_x_2039:
        /* <DEDUP_REMOVED lines=19> */
.L_x_2042:
[----:B------:R-:W-:Y:S05]  /*7100*/  BSYNC B0 ;  /* 0x0000000000007941 */ /* 0x000fea0003800000 */
.L_x_2041:
[----:B------:R-:W-:Y:S01]  /*7110*/  UIADD3 UR17, UR9, 0x1, URZ ;  /* 0x0000000109117890 */ /* 0x000fe2000fffe03f */
[----:B------:R-:W-:Y:S11]  /*7120*/  BRA `(.L_x_2043) ;  /* 0x0000000000047947 */ /* 0x000ff60003800000 */
.L_x_2030:
[----:B------:R-:W-:-:S05]  /*7130*/  UMOV UR17, UR9 ;  /* 0x0000000900117c82 */ /* 0x000fca0008000000 */
.L_x_2043:
        /* <DEDUP_REMOVED lines=16> */
.L_x_2068:
        /* <DEDUP_REMOVED lines=11> */
.L_x_2046:
[----:B------:R-:W2:Y:S04]  /*72f0*/  LDG.E.STRONG.GPU R0, desc[UR46][R2.64] ;  /* 0x0000002e02007981 */ /* 0x000ea8000c1ef900 */
[----:B--2---:R-:W-:Y:S01]  /*7300*/  CCTL.IVALL ;  /* 0x00000000ff00798f */ /* 0x004fe20002000000 */
[----:B------:R-:W-:Y:S05]  /*7310*/  YIELD ;  /* 0x0000000000007946 */ /* 0x000fea0003800000 */
[----:B------:R-:W-:-:S13]  /*7320*/  ISETP.NE.AND P1, PT, R0, UR22, PT ;  /* 0x0000001600007c0c */ /* 0x000fda000bf25270 */
[----:B------:R-:W-:Y:S05]  /*7330*/  @P1 BRA `(.L_x_2046) ;  /* 0xfffffffc00ec1947 */ /* 0x000fea000383ffff */
.L_x_2045:
[----:B------:R-:W-:Y:S05]  /*7340*/  BSYNC B0 ;  /* 0x0000000000007941 */ /* 0x000fea0003800000 */
.L_x_2044:
[----:B------:R-:W-:-:S03]  /*7350*/  UMOV UR16, 0xffffffff ;  /* 0xffffffff00107882 */ /* 0x000fc60000000000 */
[----:B------:R-:W-:Y:S05]  /*7360*/  BRA.DIV UR16, `(.L_x_2047) ;  /* 0x00000042102c7947 */ /* 0x000fea000b800000 */
[----:B------:R-:W-:Y:S01]  /*7370*/  NOP ;  /* 0x0000000000007918 */ /* 0x000fe20000000000 */
.L_x_2126:
        /* <DEDUP_REMOVED lines=19> */
.L_x_2049:
[----:B------:R-:W-:Y:S05]  /*74b0*/  BSYNC B0 ;  /* 0x0000000000007941 */ /* 0x000fea0003800000 */
.L_x_2048:
        /* <DEDUP_REMOVED lines=17> */
.L_x_2051:
[----:B------:R-:W-:Y:S05]  /*75d0*/  BSYNC B0 ;  /* 0x0000000000007941 */ /* 0x000fea0003800000 */
.L_x_2050:
[----:B------:R-:W-:Y:S06]  /*75e0*/  BAR.ARV 0xa, 0xa0 ;  /* 0x0282800000007b1d */ /* 0x000fec0000002000 */
[----:B------:R-:W-:Y:S04]  /*75f0*/  BSSY B0, `(.L_x_2052) ;  /* 0x0000003000007945 */ /* 0x000fe80003800000 */
[----:B------:R-:W-:Y:S05]  /*7600*/  @!P0 BRA `(.L_x_2053) ;  /* 0x0000000000048947 */ /* 0x000fea0003800000 */
[----:B------:R-:W-:-:S04]  /*7610*/  DEPBAR.LE SB0, 0x0 ;  /* 0x000080000000791a */ /* 0x000fc80000000000 */
.L_x_2053:
[----:B------:R-:W-:Y:S05]  /*7620*/  BSYNC B0 ;  /* 0x0000000000007941 */ /* 0x000fea0003800000 */
.L_x_2052:
        /* <DEDUP_REMOVED lines=19> */
.L_x_2055:
[----:B------:R-:W-:Y:S05]  /*7760*/  BSYNC B0 ;  /* 0x0000000000007941 */ /* 0x000fea0003800000 */
.L_x_2054:
        /* <DEDUP_REMOVED lines=9> */
.L_x_2058:
[----:B------:R-:W2:Y:S04]  /*7800*/  LDG.E.STRONG.GPU R0, desc[UR46][R2.64] ;  /* 0x0000002e02007981 */ /* 0x000ea8000c1ef900 */
[----:B--2---:R-:W-:Y:S01]  /*7810*/  CCTL.IVALL ;  /* 0x00000000ff00798f */ /* 0x004fe20002000000 */
[----:B------:R-:W-:Y:S05]  /*7820*/  YIELD ;  /* 0x0000000000007946 */ /* 0x000fea0003800000 */
[----:B------:R-:W-:-:S13]  /*7830*/  ISETP.NE.AND P1, PT, R0, UR22, PT ;  /* 0x0000001600007c0c */ /* 0x000fda000bf25270 */
[----:B------:R-:W-:Y:S05]  /*7840*/  @P1 BRA `(.L_x_2058) ;  /* 0xfffffffc00ec1947 */ /* 0x000fea000383ffff */
.L_x_2057:
[----:B------:R-:W-:Y:S05]  /*7850*/  BSYNC B0 ;  /* 0x0000000000007941 */ /* 0x000fea0003800000 */
.L_x_2056:
[----:B------:R-:W-:-:S03]  /*7860*/  UMOV UR12, 0xffffffff ;  /* 0xffffffff000c7882 */ /* 0x000fc60000000000 */
[----:B------:R-:W-:Y:S05]  /*7870*/  BRA.DIV UR12, `(.L_x_2059) ;  /* 0x0000003e0c047947 */ /* 0x000fea000b800000 */
[----:B------:R-:W-:Y:S01]  /*7880*/  NOP ;  /* 0x0000000000007918 */ /* 0x000fe20000000000 */
.L_x_2129:
        /* <DEDUP_REMOVED lines=15> */
.L_x_2061:
[----:B------:R-:W-:Y:S05]  /*7980*/  BSYNC B0 ;  /* 0x0000000000007941 */ /* 0x000fea0003800000 */
.L_x_2060:
        /* <DEDUP_REMOVED lines=15> */
.L_x_2063:
[----:B------:R-:W-:Y:S05]  /*7a80*/  BSYNC B0 ;  /* 0x0000000000007941 */ /* 0x000fea0003800000 */
.L_x_2062:
[----:B------:R-:W-:Y:S06]  /*7a90*/  BAR.ARV 0xa, 0xa0 ;  /* 0x0282800000007b1d */ /* 0x000fec0000002000 */
[----:B------:R-:W-:Y:S04]  /*7aa0*/  BSSY B0, `(.L_x_2064) ;  /* 0x0000003000007945 */ /* 0x000fe80003800000 */
[----:B------:R-:W-:Y:S05]  /*7ab0*/  @!P0 BRA `(.L_x_2065) ;  /* 0x0000000000048947 */ /* 0x000fea0003800000 */
[----:B------:R-:W-:-:S04]  /*7ac0*/  DEPBAR.LE SB0, 0x0 ;  /* 0x000080000000791a */ /* 0x000fc80000000000 */
.L_x_2065:
[----:B------:R-:W-:Y:S05]  /*7ad0*/  BSYNC B0 ;  /* 0x0000000000007941 */ /* 0x000fea0003800000 */
.L_x_2064:
        /* <DEDUP_REMOVED lines=19> */
.L_x_2067:
[----:B------:R-:W-:Y:S05]  /*7c10*/  BSYNC B0 ;  /* 0x0000000000007941 */ /* 0x000fea0003800000 */
.L_x_2066:
[----:B------:R-:W-:Y:S02]  /*7c20*/  UIADD3 UR9, UR9, 0x2, URZ ;  /* 0x0000000209097890 */ /* 0x000fe4000fffe03f */
[----:B------:R-:W-:Y:S02]  /*7c30*/  UIADD3 UR4, UR4, 0x3000, URZ ;  /* 0x0000300004047890 */ /* 0x000fe4000fffe03f */
[----:B------:R-:W-:-:S06]  /*7c40*/  UISETP.GE.AND UP0, UPT, UR9, UR11, UPT ;  /* 0x0000000b0900728c */ /* 0x000fcc000bf06270 */
[----:B------:R-:W-:-:S13]  /*7c50*/  PLOP3.LUT P1, PT, PT, PT, UP0, 0x80, 0x0 ;  /* 0x000000000000781c */ /* 0x000fda0003f2f008 */
[----:B------:R-:W-:Y:S05]  /*7c60*/  @!P1 BRA `(.L_x_2068) ;  /* 0xfffffff400749947 */ /* 0x000fea000383ffff */
.L_x_2029:
        /* <DEDUP_REMOVED lines=41> */
.L_x_2071:
[----:B------:R-:W-:Y:S05]  /*7f00*/  BSYNC B0 ;  /* 0x0000000000007941 */ /* 0x000fea0003800000 */
.L_x_2070:
[----:B------:R-:W-:Y:S05]  /*7f10*/  BRA `(.L_x_2072) ;  /* 0x0000000000047947 */ /* 0x000fea0003800000 */
.L_x_2069:
[----:B------:R-:W-:-:S05]  /*7f20*/  UMOV UR4, UR9 ;  /* 0x0000000900047c82 */ /* 0x000fca0008000000 */
.L_x_2072:
        /* <DEDUP_REMOVED lines=11> */
.L_x_2077:
        /* <DEDUP_REMOVED lines=24> */
.L_x_2074:
[----:B------:R-:W-:Y:S05]  /*8160*/  BSYNC B0 ;  /* 0x0000000000007941 */ /* 0x000fea0003800000 */
.L_x_2073:
        /* <DEDUP_REMOVED lines=24> */
.L_x_2076:
[----:B------:R-:W-:Y:S05]  /*82f0*/  BSYNC B0 ;  /* 0x0000000000007941 */ /* 0x000fea0003800000 */
.L_x_2075:
[----:B------:R-:W-:Y:S02]  /*8300*/  UIADD3 UR7, UR7, 0x2, URZ ;  /* 0x0000000207077890 */ /* 0x000fe4000fffe03f */
[----:B------:R-:W-:Y:S02]  /*8310*/  ULEA UR5, UR19, UR5, 0x1 ;  /* 0x0000000513057291 */ /* 0x000fe4000f8e083f */
[----:B------:R-:W-:Y:S02]  /*8320*/  ULEA UR6, UR19, UR6, 0x1 ;  /* 0x0000000613067291 */ /* 0x000fe4000f8e083f */
[----:B------:R-:W-:-:S13]  /*8330*/  ISETP.NE.AND P0, PT, RZ, UR7, PT ;  /* 0x00000007ff007c0c */ /* 0x000fda000bf05270 */
[----:B------:R-:W-:Y:S05]  /*8340*/  @!P0 BRA `(.L_x_1979) ;  /* 0x0000002c00748947 */ /* 0x000fea0003800000 */
[----:B------:R-:W-:Y:S05]  /*8350*/  BRA `(.L_x_2077) ;  /* 0xfffffffc00207947 */ /* 0x000fea000383ffff */
.L_x_2021:
        /* <DEDUP_REMOVED lines=14> */
.L_x_2078:
        /* <DEDUP_REMOVED lines=14> */
.L_x_2080:
[----:B------:R-:W-:-:S05]  /*8520*/  ULDC UR4, c[0x0][0x8c4] ;  /* 0x0002310000047ab9 */ /* 0x000fca0000000800 */
.L_x_2079:
        /* <DEDUP_REMOVED lines=59> */
.L_x_2082:
        /* <DEDUP_REMOVED lines=13> */
.L_x_2083:
        /* <DEDUP_REMOVED lines=8> */
.L_x_2084:
        /* <DEDUP_REMOVED lines=21> */
.L_x_2085:
        /* <DEDUP_REMOVED lines=50> */
.L_x_2130:
        /* <DEDUP_REMOVED lines=15> */
.L_x_2088:
        /* <DEDUP_REMOVED lines=127> */
.L_x_2099:
[----:B-123--:R-:W-:-:S04]  /*9780*/  SHF.L.U32 R18, R10, 0x1f, RZ ;  /* 0x0000001f0a127819 */ /* 0x00efc800000006ff */
[----:B------:R-:W2:Y:S02]  /*9790*/  SYNCS.PHASECHK.TRANS64.TRYWAIT P1, [R15+URZ+0x26840], R18 ;  /* 0x026840120f0075a7 */ /* 0x000ea4000802017f */
[----:B--2---:R-:W-:Y:S05]  /*97a0*/  @!P1 BRA `(.L_x_2091) ;  /* 0x0000001c00689947 */ /* 0x004fea0003800000 */
.L_x_2131:
        /* <DEDUP_REMOVED lines=8> */
.L_x_2092:
        /* <DEDUP_REMOVED lines=44> */
.L_x_2132:
        /* <DEDUP_REMOVED lines=8> */
.L_x_2094:
        /* <DEDUP_REMOVED lines=44> */
.L_x_2133:
        /* <DEDUP_REMOVED lines=8> */
.L_x_2096:
        /* <DEDUP_REMOVED lines=38> */
.L_x_2135:
        /* <DEDUP_REMOVED lines=8> */
.L_x_2098:
        /* <DEDUP_REMOVED lines=44> */
.L_x_2090:
[----:B------:R-:W4:Y:S02]  /*a450*/  LDL.LU R4, [R1+0x8] ;  /* 0x0000080001047983 */ /* 0x000f240000300800 */
[----:B----4-:R-:W-:Y:S02]  /*a460*/  ISETP.NE.AND P1, PT, R4, RZ, PT ;  /* 0x000000ff0400720c */ /* 0x010fe40003f25270 */
[----:B------:R4:W5:Y:S11]  /*a470*/  LDL R4, [R1+0x4] ;  /* 0x0000040001047983 */ /* 0x0009760000100800 */
[----:B----4-:R-:W-:Y:S05]  /*a480*/  @!P1 BRA `(.L_x_2089) ;  /* 0x0000000400949947 */ /* 0x010fea0003800000 */
[----:B------:R-:W-:-:S04]  /*a490*/  SHF.L.U32 R12, R10, 0x1f, RZ ;  /* 0x0000001f0a0c7819 */ /* 0x000fc800000006ff */
[----:B------:R-:W4:Y:S02]  /*a4a0*/  SYNCS.PHASECHK.TRANS64.TRYWAIT P1, [R15+URZ+0x26840], R12 ;  /* 0x0268400c0f0075a7 */ /* 0x000f24000802017f */
[----:B----4-:R-:W-:Y:S05]  /*a4b0*/  @!P1 BRA `(.L_x_2100) ;  /* 0x0000001000789947 */ /* 0x010fea0003800000 */
.L_x_2136:
        /* <DEDUP_REMOVED lines=8> */
.L_x_2101:
        /* <DEDUP_REMOVED lines=41> */
.L_x_2137:
        /* <DEDUP_REMOVED lines=8> */
.L_x_2103:
        /* <DEDUP_REMOVED lines=41> */
.L_x_2089:
[----:B------:R-:W1:Y:S01]  /*aae0*/  S2R R0, SR_TID.X ;  /* 0x0000000000007919 */ /* 0x000e620000002100 */
[----:B------:R-:W-:Y:S01]  /*aaf0*/  IMAD R3, R16, 0x8, R15 ;  /* 0x0000000810037824 */ /* 0x000fe200078e020f */
[----:B-1----:R-:W-:Y:S02]  /*ab00*/  LOP3.LUT R2, R0, 0x7f, RZ, 0xc0, !PT ;  /* 0x0000007f00027812 */ /* 0x002fe400078ec0ff */
[----:B------:R-:W-:Y:S02]  /*ab10*/  SHF.L.U32 R0, R10, 0x1f, RZ ;  /* 0x0000001f0a007819 */ /* 0x000fe400000006ff */
[----:B------:R-:W-:Y:S02]  /*ab20*/  ISETP.NE.AND P1, PT, R2, RZ, PT ;  /* 0x000000ff0200720c */ /* 0x000fe40003f25270 */
[----:B------:R-:W1:Y:S02]  /*ab30*/  SYNCS.PHASECHK.TRANS64.TRYWAIT P0, [R3+URZ+0x26840], R0 ;  /* 0x02684000030075a7 */ /* 0x000e64000800017f */
[----:B-1----:R-:W-:Y:S09]  /*ab40*/  @!P0 BRA `(.L_x_2104) ;  /* 0x0000000800fc8947 */ /* 0x002ff20003800000 */
.L_x_2138:
[----:B------:R-:W-:Y:S05]  /*ab50*/  @P1 BRA `(.L_x_2105) ;  /* 0x0000000000181947 */ /* 0x000fea0003800000 */
[----:B------:R-:W1:Y:S01]  /*ab60*/  S2R R2, SR_TID.X ;  /* 0x0000000000027919 */ /* 0x000e620000002100 */
[----:B------:R-:W-:-:S04]  /*ab70*/  IMAD.MOV.U32 R0, RZ, RZ, 0x3100 ;  /* 0x00003100ff007424 */ /* 0x000fc800078e00ff */
[----:B------:R1:W-:Y:S02]  /*ab80*/  SYNCS.ARRIVE.TRANS64 RZ, [R3+URZ+0x26830], R0 ;  /* 0x0268300003ff79a7 */ /* 0x0003e4000800003f */
[----:B-1----:R-:W-:-:S13]  /*ab90*/  LOP3.LUT P0, RZ, R2, 0x1f, RZ, 0xc0, !PT ;  /* 0x0000001f02ff7812 */ /* 0x002fda000780c0ff */
[----:B------:R-:W-:Y:S05]  /*aba0*/  @!P0 BRA `(.L_x_2105) ;  /* 0x0000000000048947 */ /* 0x000fea0003800000 */
[----:B------:R-:W-:Y:S01]  /*abb0*/  BPT.TRAP 0x1 ;  /* 0x000000040000795c */ /* 0x000fe20000300000 */
.L_x_2105:
        /* <DEDUP_REMOVED lines=48> */
.L_x_2086:
[----:B------:R-:W-:Y:S05]  /*aec0*/  BSYNC B0 ;  /* 0x0000000000007941 */ /* 0x000fea0003800000 */
.L_x_2081:
[----:B------:R-:W-:-:S03]  /*aed0*/  UMOV UR8, 0xffffffff ;  /* 0xffffffff00087882 */ /* 0x000fc60000000000 */
[----:B------:R-:W-:Y:S05]  /*aee0*/  BRA.DIV UR8, `(.L_x_2106) ;  /* 0x0000000a08287947 */ /* 0x000fea000b800000 */
[----:B------:R-:W-:-:S13]  /*aef0*/  ELECT P6, URZ, PT ;  /* 0x00000000003f782f */ /* 0x000fda00038c0000 */
.L_x_2141:
[----:B------:R-:W-:Y:S05]  /*af00*/  @!P6 BRA `(.L_x_1979) ;  /* 0x000000000084e947 */ /* 0x000fea0003800000 */
[----:B------:R-:W-:-:S06]  /*af10*/  ULOP3.LUT UR8, UR38, 0x2, URZ, 0xfc, !UPT ;  /* 0x0000000226087892 */ /* 0x000fcc000f8efc3f */
[----:B------:R-:W-:-:S05]  /*af20*/  IMAD.U32 R2, RZ, RZ, UR8 ;  /* 0x00000008ff027e24 */ /* 0x000fca000f8e00ff */
[----:B------:R-:W-:-:S13]  /*af30*/  ISETP.NE.AND P2, PT, R2, 0x3, PT ;  /* 0x000000030200780c */ /* 0x000fda0003f45270 */
[----:B------:R-:W-:Y:S05]  /*af40*/  @!P2 BRA `(.L_x_2107) ;  /* 0x000000000004a947 */ /* 0x000fea0003800000 */
[----:B---3--:R-:W-:Y:S01]  /*af50*/  BPT.TRAP 0x1 ;  /* 0x000000040000795c */ /* 0x008fe20000300000 */
.L_x_2107:
        /* <DEDUP_REMOVED lines=15> */
.L_x_2142:
[----:B------:R-:W2:Y:S02]  /*b050*/  SYNCS.PHASECHK.TRANS64.TRYWAIT P0, [R3+URZ], R2 ;  /* 0x00000002030075a7 */ /* 0x000ea4000800017f */
[----:B--2---:R-:W-:Y:S05]  /*b060*/  @!P0 BRA `(.L_x_2109) ;  /* 0x0000000400fc8947 */ /* 0x004fea0003800000 */
.L_x_2143:
[----:B------:R-:W-:Y:S05]  /*b070*/  @!P2 BRA `(.L_x_2110) ;  /* 0x000000000004a947 */ /* 0x000fea0003800000 */
[----:B---3--:R-:W-:Y:S01]  /*b080*/  BPT.TRAP 0x1 ;  /* 0x000000040000795c */ /* 0x008fe20000300000 */
.L_x_2110:
[----:B--2---:R-:W-:-:S04]  /*b090*/  VIADD R3, R8, 0x26840 ;  /* 0x0002684008037836 */ /* 0x004fc80000000000 */
[----:B------:R-:W-:-:S04]  /*b0a0*/  IMAD R5, R0, 0x8, R3 ;  /* 0x0000000800057824 */ /* 0x000fc800078e0203 */
[----:B------:R-:W2:Y:S02]  /*b0b0*/  SYNCS.PHASECHK.TRANS64.TRYWAIT P0, [R5+URZ], R4 ;  /* 0x00000004050075a7 */ /* 0x000ea4000800017f */
[----:B--2---:R-:W-:Y:S05]  /*b0c0*/  @!P0 BRA `(.L_x_2111) ;  /* 0x0000000400f88947 */ /* 0x004fea0003800000 */
.L_x_2144:
[----:B------:R-:W-:-:S07]  /*b0d0*/  IMAD R3, R6, 0x8, R3 ;  /* 0x0000000806037824 */ /* 0x000fce00078e0203 */
.L_x_2112:
[----:B----4-:R4:W1:Y:S02]  /*b0e0*/  SYNCS.PHASECHK.TRANS64.TRYWAIT P0, [R3+URZ], R2 ;  /* 0x00000002030075a7 */ /* 0x010864000800017f */
[----:B-1----:R-:W-:Y:S05]  /*b0f0*/  @!P0 NANOSLEEP.SYNCS 0x989680 ;  /* 0x009896800000895d */ /* 0x002fea0003900000 */
[----:B------:R-:W1:Y:S02]  /*b100*/  @!P0 SYNCS.PHASECHK.TRANS64 P0, [R3+URZ], R2 ;  /* 0x00000002030085a7 */ /* 0x000e64000800007f */
[----:B-1----:R-:W-:Y:S05]  /*b110*/  @!P0 BRA `(.L_x_2112) ;  /* 0xfffffffc00f08947 */ /* 0x002fea000383ffff */
.L_x_1979:
[----:B---3--:R-:W-:Y:S05]  /*b120*/  BSYNC B6 ;  /* 0x0000000000067941 */ /* 0x008fea0003800000 */
.L_x_1973:
[----:B------:R-:W-:Y:S05]  /*b130*/  EXIT ;  /* 0x000000000000794d */ /* 0x000fea0003800000 */
.L_x_1990:
[----:B------:R-:W-:Y:S02]  /*b140*/  IMAD.MOV.U32 R13, RZ, RZ, R17 ;  /* 0x000000ffff0d7224 */ /* 0x000fe400078e0011 */
[----:B------:R-:W-:Y:S02]  /*b150*/  IMAD.MOV.U32 R12, RZ, RZ, RZ ;  /* 0x000000ffff0c7224 */ /* 0x000fe400078e00ff */
[----:B------:R-:W-:Y:S02]  /*b160*/  IMAD.MOV.U32 R11, RZ, RZ, 0x1f ;  /* 0x0000001fff0b7424 */ /* 0x000fe400078e00ff */
[----:B------:R-:W-:-:S07]  /*b170*/  IMAD.MOV.U32 R15, RZ, RZ, -0x1 ;  /* 0xffffffffff0f7424 */ /* 0x000fce00078e00ff */
[----:B------:R-:W-:Y:S05]  /*b180*/  WARPSYNC.COLLECTIVE R15, `(.L_x_2113) ;  /* 0x000000000f087348 */ /* 0x000fea0003c00000 */
[----:B------:R1:W2:Y:S02]  /*b190*/  SHFL.IDX P6, R14, R13, R12, R11 ;  /* 0x0000000c0d0e7389 */ /* 0x0002a400000c000b */
[----:B-12---:R-:W-:Y:S01]  /*b1a0*/  ENDCOLLECTIVE ;  /* 0x000000000000791b */ /* 0x006fe20003800000 */
.L_x_2113:
[----:B------:R-:W-:Y:S05]  /*b1b0*/  BRA `(.L_x_2114) ;  /* 0xffffff6000d87947 */ /* 0x000fea000383ffff */
.L_x_1992:
[----:B--2---:R2:W3:Y:S02]  /*b1c0*/  SYNCS.PHASECHK.TRANS64.TRYWAIT P0, [R237+URZ+0x26800], R4 ;  /* 0x02680004ed0075a7 */ /* 0x0044e4000800017f */
[----:B---3--:R-:W-:Y:S05]  /*b1d0*/  @!P0 NANOSLEEP.SYNCS 0x989680 ;  /* 0x009896800000895d */ /* 0x008fea0003900000 */
[----:B------:R-:W3:Y:S02]  /*b1e0*/  @!P0 SYNCS.PHASECHK.TRANS64 P0, [R237+URZ+0x26800], R4 ;  /* 0x02680004ed0085a7 */ /* 0x000ee4000800007f */
[----:B---3--:R-:W-:Y:S05]  /*b1f0*/  @!P0 BRA `(.L_x_1992) ;  /* 0xfffffffc00f08947 */ /* 0x008fea000383ffff */
[----:B------:R-:W-:Y:S05]  /*b200*/  BRA `(.L_x_1991) ;  /* 0xffffff6400007947 */ /* 0x000fea000383ffff */
.L_x_1997:
[----:B--2---:R-:W-:-:S04]  /*b210*/  IMAD.U32 R5, RZ, RZ, UR7 ;  /* 0x00000007ff057e24 */ /* 0x004fc8000f8e00ff */
[----:B------:R2:W3:Y:S03]  /*b220*/  SYNCS.PHASECHK.TRANS64.TRYWAIT P0, [R5+URZ+0x26810], R120 ;  /* 0x02681078050075a7 */ /* 0x0004e6000800017f */
[----:B---3--:R-:W-:Y:S05]  /*b230*/  @!P0 NANOSLEEP.SYNCS 0x989680 ;  /* 0x009896800000895d */ /* 0x008fea0003900000 */
[----:B------:R-:W3:Y:S02]  /*b240*/  @!P0 SYNCS.PHASECHK.TRANS64 P0, [R5+URZ+0x26810], R120 ;  /* 0x02681078050085a7 */ /* 0x000ee4000800007f */
[----:B---3--:R-:W-:Y:S05]  /*b250*/  @!P0 BRA `(.L_x_1997) ;  /* 0xfffffffc00ec8947 */ /* 0x008fea000383ffff */
[----:B------:R-:W-:Y:S05]  /*b260*/  BRA `(.L_x_1996) ;  /* 0xffffff6c005c7947 */ /* 0x000fea000383ffff */
.L_x_2001:
[----:B------:R-:W-:-:S04]  /*b270*/  IMAD.U32 R121, RZ, RZ, UR7 ;  /* 0x00000007ff797e24 */ /* 0x000fc8000f8e00ff */
[----:B------:R1:W1:Y:S03]  /*b280*/  SYNCS.PHASECHK.TRANS64.TRYWAIT P0, [R121+URZ+0x26830], R120 ;  /* 0x02683078790075a7 */ /* 0x000266000800017f */
[----:B-1----:R-:W-:Y:S05]  /*b290*/  @!P0 NANOSLEEP.SYNCS 0x989680 ;  /* 0x009896800000895d */ /* 0x002fea0003900000 */
[----:B------:R-:W1:Y:S02]  /*b2a0*/  @!P0 SYNCS.PHASECHK.TRANS64 P0, [R121+URZ+0x26830], R120 ;  /* 0x02683078790085a7 */ /* 0x000e64000800007f */
[----:B-1----:R-:W-:Y:S05]  /*b2b0*/  @!P0 BRA `(.L_x_2001) ;  /* 0xfffffffc00ec8947 */ /* 0x002fea000383ffff */
[----:B------:R-:W-:Y:S05]  /*b2c0*/  BRA `(.L_x_2000) ;  /* 0xffffff7400207947 */ /* 0x000fea000383ffff */
.L_x_2008:
[----:B------:R-:W-:Y:S01]  /*b2d0*/  BSSY B0, `(.L_x_2115) ;  /* 0x0000005000007945 */ /* 0x000fe20003800000 */
[----:B------:R-:W-:-:S07]  /*b2e0*/  IMAD.MOV.U32 R15, RZ, RZ, -0x1 ;  /* 0xffffffffff0f7424 */ /* 0x000fce00078e00ff */
[----:B-1----:R-:W-:Y:S05]  /*b2f0*/  WARPSYNC.COLLECTIVE R15, `(.L_x_2116) ;  /* 0x000000000f087348 */ /* 0x002fea0003c00000 */
[----:B------:R-:W-:Y:S01]  /*b300*/  NOP ;  /* 0x0000000000007918 */ /* 0x000fe20000000000 */
[----:B-1----:R-:W-:Y:S01]  /*b310*/  ENDCOLLECTIVE ;  /* 0x000000000000791b */ /* 0x002fe20003800000 */
.L_x_2116:
[----:B------:R-:W-:Y:S05]  /*b320*/  BSYNC B0 ;  /* 0x0000000000007941 */ /* 0x000fea0003800000 */
.L_x_2115:
[----:B------:R-:W-:Y:S05]  /*b330*/  BRA `(.L_x_2117) ;  /* 0xffffffa400ec7947 */ /* 0x000fea000383ffff */
.L_x_2017:
[----:B------:R-:W-:Y:S01]  /*b340*/  BSSY B0, `(.L_x_2118) ;  /* 0x0000005000007945 */ /* 0x000fe20003800000 */
[----:B------:R-:W-:-:S07]  /*b350*/  IMAD.MOV.U32 R15, RZ, RZ, -0x1 ;  /* 0xffffffffff0f7424 */ /* 0x000fce00078e00ff */
[----:B-12---:R-:W-:Y:S05]  /*b360*/  WARPSYNC.COLLECTIVE R15, `(.L_x_2119) ;  /* 0x000000000f087348 */ /* 0x006fea0003c00000 */
[----:B------:R-:W-:Y:S01]  /*b370*/  NOP ;  /* 0x0000000000007918 */ /* 0x000fe20000000000 */
[----:B-12---:R-:W-:Y:S01]  /*b380*/  ENDCOLLECTIVE ;  /* 0x000000000000791b */ /* 0x006fe20003800000 */
.L_x_2119:
[----:B------:R-:W-:Y:S05]  /*b390*/  BSYNC B0 ;  /* 0x0000000000007941 */ /* 0x000fea0003800000 */
.L_x_2118:
[----:B------:R-:W-:Y:S05]  /*b3a0*/  BRA `(.L_x_2120) ;  /* 0xffffffa800e07947 */ /* 0x000fea000383ffff */
.L_x_2034:
[----:B------:R-:W-:Y:S01]  /*b3b0*/  BSSY B0, `(.L_x_2121) ;  /* 0x0000005000007945 */ /* 0x000fe20003800000 */
[----:B------:R-:W-:-:S07]  /*b3c0*/  IMAD.MOV.U32 R15, RZ, RZ, -0x1 ;  /* 0xffffffffff0f7424 */ /* 0x000fce00078e00ff */
[----:B------:R-:W-:Y:S05]  /*b3d0*/  WARPSYNC.COLLECTIVE R15, `(.L_x_2122) ;  /* 0x000000000f087348 */ /* 0x000fea0003c00000 */
[----:B------:R-:W-:Y:S01]  /*b3e0*/  NOP ;  /* 0x0000000000007918 */ /* 0x000fe20000000000 */
[----:B------:R-:W-:Y:S01]  /*b3f0*/  ENDCOLLECTIVE ;  /* 0x000000000000791b */ /* 0x000fe20003800000 */
.L_x_2122:
[----:B------:R-:W-:Y:S05]  /*b400*/  BSYNC B0 ;  /* 0x0000000000007941 */ /* 0x000fea0003800000 */
.L_x_2121:
[----:B------:R-:W-:Y:S05]  /*b410*/  BRA `(.L_x_2123) ;  /* 0xffffffb800287947 */ /* 0x000fea000383ffff */
.L_x_2047:
[----:B------:R-:W-:Y:S01]  /*b420*/  BSSY B0, `(.L_x_2124) ;  /* 0x0000005000007945 */ /* 0x000fe20003800000 */
[----:B------:R-:W-:-:S07]  /*b430*/  IMAD.MOV.U32 R15, RZ, RZ, -0x1 ;  /* 0xffffffffff0f7424 */ /* 0x000fce00078e00ff */
[----:B------:R-:W-:Y:S05]  /*b440*/  WARPSYNC.COLLECTIVE R15, `(.L_x_2125) ;  /* 0x000000000f087348 */ /* 0x000fea0003c00000 */
[----:B------:R-:W-:Y:S01]  /*b450*/  NOP ;  /* 0x0000000000007918 */ /* 0x000fe20000000000 */
[----:B------:R-:W-:Y:S01]  /*b460*/  ENDCOLLECTIVE ;  /* 0x000000000000791b */ /* 0x000fe20003800000 */
.L_x_2125:
[----:B------:R-:W-:Y:S05]  /*b470*/  BSYNC B0 ;  /* 0x0000000000007941 */ /* 0x000fea0003800000 */
.L_x_2124:
[----:B------:R-:W-:Y:S05]  /*b480*/  BRA `(.L_x_2126) ;  /* 0xffffffbc00bc7947 */ /* 0x000fea000383ffff */
.L_x_2059:
[----:B------:R-:W-:Y:S01]  /*b490*/  BSSY B0, `(.L_x_2127) ;  /* 0x0000005000007945 */ /* 0x000fe20003800000 */
[----:B------:R-:W-:-:S07]  /*b4a0*/  IMAD.MOV.U32 R15, RZ, RZ, -0x1 ;  /* 0xffffffffff0f7424 */ /* 0x000fce00078e00ff */
[----:B------:R-:W-:Y:S05]  /*b4b0*/  WARPSYNC.COLLECTIVE R15, `(.L_x_2128) ;  /* 0x000000000f087348 */ /* 0x000fea0003c00000 */
[----:B------:R-:W-:Y:S01]  /*b4c0*/  NOP ;  /* 0x0000000000007918 */ /* 0x000fe20000000000 */
[----:B------:R-:W-:Y:S01]  /*b4d0*/  ENDCOLLECTIVE ;  /* 0x000000000000791b */ /* 0x000fe20003800000 */
.L_x_2128:
[----:B------:R-:W-:Y:S05]  /*b4e0*/  BSYNC B0 ;  /* 0x0000000000007941 */ /* 0x000fea0003800000 */
.L_x_2127:
[----:B------:R-:W-:Y:S05]  /*b4f0*/  BRA `(.L_x_2129) ;  /* 0xffffffc000e47947 */ /* 0x000fea000383ffff */
.L_x_2087:
[----:B-1----:R1:W2:Y:S02]  /*b500*/  SYNCS.PHASECHK.TRANS64.TRYWAIT P0, [R15+URZ+0x26820], R0 ;  /* 0x026820000f0075a7 */ /* 0x0022a4000800017f */
[----:B--2---:R-:W-:Y:S05]  /*b510*/  @!P0 NANOSLEEP.SYNCS 0x989680 ;  /* 0x009896800000895d */ /* 0x004fea0003900000 */
[----:B------:R-:W2:Y:S02]  /*b520*/  @!P0 SYNCS.PHASECHK.TRANS64 P0, [R15+URZ+0x26820], R0 ;  /* 0x026820000f0085a7 */ /* 0x000ea4000800007f */
[----:B--2---:R-:W-:Y:S05]  /*b530*/  @!P0 BRA `(.L_x_2087) ;  /* 0xfffffffc00f08947 */ /* 0x004fea000383ffff */
[----:B------:R-:W-:Y:S05]  /*b540*/  BRA `(.L_x_2130) ;  /* 0xffffffd800547947 */ /* 0x000fea000383ffff */
.L_x_2091:
[----:B--2---:R2:W3:Y:S02]  /*b550*/  SYNCS.PHASECHK.TRANS64.TRYWAIT P1, [R15+URZ+0x26840], R18 ;  /* 0x026840120f0075a7 */ /* 0x0044e4000802017f */
[----:B---3--:R-:W-:Y:S05]  /*b560*/  @!P1 NANOSLEEP.SYNCS 0x989680 ;  /* 0x009896800000995d */ /* 0x008fea0003900000 */
[----:B------:R-:W3:Y:S02]  /*b570*/  @!P1 SYNCS.PHASECHK.TRANS64 P1, [R15+URZ+0x26840], R18 ;  /* 0x026840120f0095a7 */ /* 0x000ee4000802007f */
[----:B---3--:R-:W-:Y:S05]  /*b580*/  @!P1 BRA `(.L_x_2091) ;  /* 0xfffffffc00f09947 */ /* 0x008fea000383ffff */
[----:B------:R-:W-:Y:S05]  /*b590*/  BRA `(.L_x_2131) ;  /* 0xffffffe000847947 */ /* 0x000fea000383ffff */
.L_x_2093:
[----:B-1----:R1:W3:Y:S02]  /*b5a0*/  SYNCS.PHASECHK.TRANS64.TRYWAIT P1, [R15+URZ+0x26828], R18 ;  /* 0x026828120f0075a7 */ /* 0x0022e4000802017f */
[----:B---3--:R-:W-:Y:S05]  /*b5b0*/  @!P1 NANOSLEEP.SYNCS 0x989680 ;  /* 0x009896800000995d */ /* 0x008fea0003900000 */
[----:B------:R-:W3:Y:S02]  /*b5c0*/  @!P1 SYNCS.PHASECHK.TRANS64 P1, [R15+URZ+0x26828], R18 ;  /* 0x026828120f0095a7 */ /* 0x000ee4000802007f */
[----:B---3--:R-:W-:Y:S05]  /*b5d0*/  @!P1 BRA `(.L_x_2093) ;  /* 0xfffffffc00f09947 */ /* 0x008fea000383ffff */
[----:B------:R-:W-:Y:S05]  /*b5e0*/  BRA `(.L_x_2132) ;  /* 0xffffffe400407947 */ /* 0x000fea000383ffff */
.L_x_2095:
[----:B---3--:R3:W4:Y:S02]  /*b5f0*/  SYNCS.PHASECHK.TRANS64.TRYWAIT P1, [R15+URZ+0x26848], R18 ;  /* 0x026848120f0075a7 */ /* 0x008724000802017f */
[----:B----4-:R-:W-:Y:S05]  /*b600*/  @!P1 NANOSLEEP.SYNCS 0x989680 ;  /* 0x009896800000995d */ /* 0x010fea0003900000 */
[----:B------:R-:W4:Y:S02]  /*b610*/  @!P1 SYNCS.PHASECHK.TRANS64 P1, [R15+URZ+0x26848], R18 ;  /* 0x026848120f0095a7 */ /* 0x000f24000802007f */
[----:B----4-:R-:W-:Y:S05]  /*b620*/  @!P1 BRA `(.L_x_2095) ;  /* 0xfffffffc00f09947 */ /* 0x010fea000383ffff */
[----:B------:R-:W-:Y:S05]  /*b630*/  BRA `(.L_x_2133) ;  /* 0xffffffe400fc7947 */ /* 0x000fea000383ffff */
.L_x_2097:
[----:B------:R-:W-:-:S07]  /*b640*/  SHF.L.U32 R4, R10, 0x1f, RZ ;  /* 0x0000001f0a047819 */ /* 0x000fce00000006ff */
.L_x_2134:
[----:B----4-:R4:W1:Y:S02]  /*b650*/  SYNCS.PHASECHK.TRANS64.TRYWAIT P1, [R15+URZ+0x26820], R4 ;  /* 0x026820040f0075a7 */ /* 0x010864000802017f */
[----:B-1----:R-:W-:Y:S05]  /*b660*/  @!P1 NANOSLEEP.SYNCS 0x989680 ;  /* 0x009896800000995d */ /* 0x002fea0003900000 */
[----:B------:R-:W1:Y:S02]  /*b670*/  @!P1 SYNCS.PHASECHK.TRANS64 P1, [R15+URZ+0x26820], R4 ;  /* 0x026820040f0095a7 */ /* 0x000e64000802007f */
[----:B-1----:R-:W-:Y:S05]  /*b680*/  @!P1 BRA `(.L_x_2134) ;  /* 0xfffffffc00f09947 */ /* 0x002fea000383ffff */
[----:B------:R-:W-:Y:S05]  /*b690*/  BRA `(.L_x_2135) ;  /* 0xffffffe8009c7947 */ /* 0x000fea000383ffff */
.L_x_2100:
[----:B----4-:R4:W1:Y:S02]  /*b6a0*/  SYNCS.PHASECHK.TRANS64.TRYWAIT P1, [R15+URZ+0x26840], R12 ;  /* 0x0268400c0f0075a7 */ /* 0x010864000802017f */
[----:B-1----:R-:W-:Y:S05]  /*b6b0*/  @!P1 NANOSLEEP.SYNCS 0x989680 ;  /* 0x009896800000995d */ /* 0x002fea0003900000 */
[----:B------:R-:W1:Y:S02]  /*b6c0*/  @!P1 SYNCS.PHASECHK.TRANS64 P1, [R15+URZ+0x26840], R12 ;  /* 0x0268400c0f0095a7 */ /* 0x000e64000802007f */
[----:B-1----:R-:W-:Y:S05]  /*b6d0*/  @!P1 BRA `(.L_x_2100) ;  /* 0xfffffffc00f09947 */ /* 0x002fea000383ffff */
[----:B------:R-:W-:Y:S05]  /*b6e0*/  BRA `(.L_x_2136) ;  /* 0xffffffec00747947 */ /* 0x000fea000383ffff */
.L_x_2102:
[----:B-1----:R1:W2:Y:S02]  /*b6f0*/  SYNCS.PHASECHK.TRANS64.TRYWAIT P1, [R15+URZ+0x26828], R12 ;  /* 0x0268280c0f0075a7 */ /* 0x0022a4000802017f */
[----:B--2---:R-:W-:Y:S05]  /*b700*/  @!P1 NANOSLEEP.SYNCS 0x989680 ;  /* 0x009896800000995d */ /* 0x004fea0003900000 */
[----:B------:R-:W2:Y:S02]  /*b710*/  @!P1 SYNCS.PHASECHK.TRANS64 P1, [R15+URZ+0x26828], R12 ;  /* 0x0268280c0f0095a7 */ /* 0x000ea4000802007f */
[----:B--2---:R-:W-:Y:S05]  /*b720*/  @!P1 BRA `(.L_x_2102) ;  /* 0xfffffffc00f09947 */ /* 0x004fea000383ffff */
[----:B------:R-:W-:Y:S05]  /*b730*/  BRA `(.L_x_2137) ;  /* 0xfffffff000247947 */ /* 0x000fea000383ffff */
.L_x_2104:
[----:B------:R1:W1:Y:S02]  /*b740*/  SYNCS.PHASECHK.TRANS64.TRYWAIT P0, [R3+URZ+0x26840], R0 ;  /* 0x02684000030075a7 */ /* 0x000264000800017f */
[----:B-1----:R-:W-:Y:S05]  /*b750*/  @!P0 NANOSLEEP.SYNCS 0x989680 ;  /* 0x009896800000895d */ /* 0x002fea0003900000 */
[----:B------:R-:W1:Y:S02]  /*b760*/  @!P0 SYNCS.PHASECHK.TRANS64 P0, [R3+URZ+0x26840], R0 ;  /* 0x02684000030085a7 */ /* 0x000e64000800007f */
[----:B-1----:R-:W-:Y:S05]  /*b770*/  @!P0 BRA `(.L_x_2104) ;  /* 0xfffffffc00f08947 */ /* 0x002fea000383ffff */
[----:B------:R-:W-:Y:S05]  /*b780*/  BRA `(.L_x_2138) ;  /* 0xfffffff000f07947 */ /* 0x000fea000383ffff */
.L_x_2106:
[----:B------:R-:W-:Y:S01]  /*b790*/  BSSY B0, `(.L_x_2139) ;  /* 0x0000006000007945 */ /* 0x000fe20003800000 */
[----:B------:R-:W-:-:S07]  /*b7a0*/  IMAD.MOV.U32 R15, RZ, RZ, -0x1 ;  /* 0xffffffffff0f7424 */ /* 0x000fce00078e00ff */
[----:B---3--:R-:W-:Y:S05]  /*b7b0*/  WARPSYNC.COLLECTIVE R15, `(.L_x_2140) ;  /* 0x000000000f0c7348 */ /* 0x008fea0003c00000 */
[----:B------:R-:W-:Y:S02]  /*b7c0*/  ELECT P6, UR62, PT ;  /* 0x00000000003e782f */ /* 0x000fe400038c0000 */
[----:B------:R-:W-:Y:S01]  /*b7d0*/  MOV R14, UR62 ;  /* 0x0000003e000e7c02 */ /* 0x000fe20008000f00 */
[----:B---3--:R-:W-:Y:S10]  /*b7e0*/  ENDCOLLECTIVE ;  /* 0x000000000000791b */ /* 0x008ff40003800000 */
.L_x_2140:
[----:B------:R-:W-:Y:S05]  /*b7f0*/  BSYNC B0 ;  /* 0x0000000000007941 */ /* 0x000fea0003800000 */
.L_x_2139:
[----:B------:R-:W-:Y:S05]  /*b800*/  BRA `(.L_x_2141) ;  /* 0xfffffff400bc7947 */ /* 0x000fea000383ffff */
.L_x_2108:
[----:B-1----:R1:W2:Y:S02]  /*b810*/  SYNCS.PHASECHK.TRANS64.TRYWAIT P0, [R7+URZ], R4 ;  /* 0x00000004070075a7 */ /* 0x0022a4000800017f */
[----:B--2---:R-:W-:Y:S05]  /*b820*/  @!P0 NANOSLEEP.SYNCS 0x989680 ;  /* 0x009896800000895d */ /* 0x004fea0003900000 */
[----:B------:R-:W2:Y:S02]  /*b830*/  @!P0 SYNCS.PHASECHK.TRANS64 P0, [R7+URZ], R4 ;  /* 0x00000004070085a7 */ /* 0x000ea4000800007f */
[----:B--2---:R-:W-:Y:S05]  /*b840*/  @!P0 BRA `(.L_x_2108) ;  /* 0xfffffffc00f08947 */ /* 0x004fea000383ffff */
[----:B------:R-:W-:Y:S05]  /*b850*/  BRA `(.L_x_2142) ;  /* 0xfffffff400fc7947 */ /* 0x000fea000383ffff */
.L_x_2109:
[----:B--2---:R2:W4:Y:S02]  /*b860*/  SYNCS.PHASECHK.TRANS64.TRYWAIT P0, [R3+URZ], R2 ;  /* 0x00000002030075a7 */ /* 0x004524000800017f */
[----:B----4-:R-:W-:Y:S05]  /*b870*/  @!P0 NANOSLEEP.SYNCS 0x989680 ;  /* 0x009896800000895d */ /* 0x010fea0003900000 */
[----:B------:R-:W4:Y:S02]  /*b880*/  @!P0 SYNCS.PHASECHK.TRANS64 P0, [R3+URZ], R2 ;  /* 0x00000002030085a7 */ /* 0x000f24000800007f */
[----:B----4-:R-:W-:Y:S05]  /*b890*/  @!P0 BRA `(.L_x_2109) ;  /* 0xfffffffc00f08947 */ /* 0x010fea000383ffff */
[----:B------:R-:W-:Y:S05]  /*b8a0*/  BRA `(.L_x_2143) ;  /* 0xfffffff400f07947 */ /* 0x000fea000383ffff */
.L_x_2111:
[----:B--2---:R2:W4:Y:S02]  /*b8b0*/  SYNCS.PHASECHK.TRANS64.TRYWAIT P0, [R5+URZ], R4 ;  /* 0x00000004050075a7 */ /* 0x004524000800017f */
[----:B----4-:R-:W-:Y:S05]  /*b8c0*/  @!P0 NANOSLEEP.SYNCS 0x989680 ;  /* 0x009896800000895d */ /* 0x010fea0003900000 */
[----:B------:R-:W4:Y:S02]  /*b8d0*/  @!P0 SYNCS.PHASECHK.TRANS64 P0, [R5+URZ], R4 ;  /* 0x00000004050085a7 */ /* 0x000f24000800007f */
[----:B----4-:R-:W-:Y:S05]  /*b8e0*/  @!P0 BRA `(.L_x_2111) ;  /* 0xfffffffc00f08947 */ /* 0x010fea000383ffff */
[----:B------:R-:W-:Y:S05]  /*b8f0*/  BRA `(.L_x_2144) ;  /* 0xfffffff400f47947 */ /* 0x000fea000383ffff */
.L_x_2145:
        /* <DEDUP_REMOVED lines=16> */
.L_x_3308:


//--------------------- .text._ZN7cutlass13device_kernelIN5flash11enable_sm90INS1_16FlashAttnBwdSm90INS1_25CollectiveMainloopBwdSm90ILi2ELi2ELi2EN4cute5tupleIJNS5_1CILi1EEES8_S8_EEENS6_IJNS7_ILi64EEENS7_ILi128EEENS7_ILi96EEEEEENS_10bfloat16_tEfNS_4arch4Sm90ELb1ELb0ELb1ELb0ELb0ELb1ELb0ELb0ELi2ELi1ELi2ELi1ELb1EEENS1_21CollectiveEpilogueBwdISD_SE_SG_Li256ELb0ELb0ELi1EEENS1_25SingleTileBwdLPTSchedulerILb0ELi128ELb0EEEEEEEEEvNT_6ParamsE --------------------------
	.section	.text._ZN7cutlass13device_kernelIN5flash11enable_sm90INS1_16FlashAttnBwdSm90INS1_25CollectiveMainloopBwdSm90ILi2ELi2ELi2EN4cute5tupleIJNS5_1CILi1EEES8_S8_EEENS6_IJNS7_ILi64EEENS7_ILi128EEENS7_ILi96EEEEEENS_10bfloat16_tEfNS_4arch4Sm90ELb1ELb0ELb1ELb0ELb0ELb1ELb0ELb0ELi2ELi1ELi2ELi1ELb1EEENS1_21CollectiveEpilogueBwdISD_SE_SG_Li256ELb0ELb0ELi1EEENS1_25SingleTileBwdLPTSchedulerILb0ELi128ELb0EEEEEEEEEvNT_6ParamsE,"ax",@progbits
	.align	128
.text._ZN7cutlass13device_kernelIN5flash11enable_sm90INS1_16FlashAttnBwdSm90INS1_25CollectiveMainloopBwdSm90ILi2ELi2ELi2EN4cute5tupleIJNS5_1CILi1EEES8_S8_EEENS6_IJNS7_ILi64EEENS7_ILi128EEENS7_ILi96EEEEEENS_10bfloat16_tEfNS_4arch4Sm90ELb1ELb0ELb1ELb0ELb0ELb1ELb0ELb0ELi2ELi1ELi2ELi1ELb1EEENS1_21CollectiveEpilogueBwdISD_SE_SG_Li256ELb0ELb0ELi1EEENS1_25SingleTileBwdLPTSchedulerILb0ELi128ELb0EEEEEEEEEvNT_6ParamsE:
        .type           _ZN7cutlass13device_kernelIN5flash11enable_sm90INS1_16FlashAttnBwdSm90INS1_25CollectiveMainloopBwdSm90ILi2ELi2ELi2EN4cute5tupleIJNS5_1CILi1EEES8_S8_EEENS6_IJNS7_ILi64EEENS7_ILi128EEENS7_ILi96EEEEEENS_10bfloat16_tEfNS_4arch4Sm90ELb1ELb0ELb1ELb0ELb0ELb1ELb0ELb0ELi2ELi1ELi2ELi1ELb1EEENS1_21CollectiveEpilogueBwdISD_SE_SG_Li256ELb0ELb0ELi1EEENS1_25SingleTileBwdLPTSchedulerILb0ELi128ELb0EEEEEEEEEvNT_6ParamsE,@function
        .size           _ZN7cutlass13device_kernelIN5flash11enable_sm90INS1_16FlashAttnBwdSm90INS1_25CollectiveMainloopBwdSm90ILi2ELi2ELi2EN4cute5tupleIJNS5_1CILi1EEES8_S8_EEENS6_IJNS7_ILi64EEENS7_ILi128EEENS7_ILi96EEEEEENS_10bfloat16_tEfNS_4arch4Sm90ELb1ELb0ELb1ELb0ELb0ELb1ELb0ELb0ELi2ELi1ELi2ELi1ELb1EEENS1_21CollectiveEpilogueBwdISD_SE_SG_Li256ELb0ELb0ELi1EEENS1_25SingleTileBwdLPTSchedulerILb0ELi128ELb0EEEEEEEEEvNT_6ParamsE,(.L_x_3309 - _ZN7cutlass13device_kernelIN5flash11enable_sm90INS1_16FlashAttnBwdSm90INS1_25CollectiveMainloopBwdSm90ILi2ELi2ELi2EN4cute5tupleIJNS5_1CILi1EEES8_S8_EEENS6_IJNS7_ILi64EEENS7_ILi128EEENS7_ILi96EEEEEENS_10bfloat16_tEfNS_4arch4Sm90ELb1ELb0ELb1ELb0ELb0ELb1ELb0ELb0ELi2ELi1ELi2ELi1ELb1EEENS1_21CollectiveEpilogueBwdISD_SE_SG_Li256ELb0ELb0ELi1EEENS1_25SingleTileBwdLPTSchedulerILb0ELi128ELb0EEEEEEEEEvNT_6ParamsE)
        .other          _ZN7cutlass13device_kernelIN5flash11enable_sm90INS1_16FlashAttnBwdSm90INS1_25CollectiveMainloopBwdSm90ILi2ELi2ELi2EN4cute5tupleIJNS5_1CILi1EEES8_S8_EEENS6_IJNS7_ILi64EEENS7_ILi128EEENS7_ILi96EEEEEENS_10bfloat16_tEfNS_4arch4Sm90ELb1ELb0ELb1ELb0ELb0ELb1ELb0ELb0ELi2ELi1ELi2ELi1ELb1EEENS1_21CollectiveEpilogueBwdISD_SE_SG_Li256ELb0ELb0ELi1EEENS1_25SingleTileBwdLPTSchedulerILb0ELi128ELb0EEEEEEEEEvNT_6ParamsE,@"STO_CUDA_ENTRY STV_DEFAULT"
_ZN7cutlass13device_kernelIN5flash11enable_sm90INS1_16FlashAttnBwdSm90INS1_25CollectiveMainloopBwdSm90ILi2ELi2ELi2EN4cute5tupleIJNS5_1CILi1EEES8_S8_EEENS6_IJNS7_ILi64EEENS7_ILi128EEENS7_ILi96EEEEEENS_10bfloat16_tEfNS_4arch4Sm90ELb1ELb0ELb1ELb0ELb0ELb1ELb0ELb0ELi2ELi1ELi2ELi1ELb1EEENS1_21CollectiveEpilogueBwdISD_SE_SG_Li256ELb0ELb0ELi1EEENS1_25SingleTileBwdLPTSchedulerILb0ELi128ELb0EEEEEEEEEvNT_6ParamsE:
        /* <DEDUP_REMOVED lines=30> */
.L_x_2147:
[----:B------:R-:W-:Y:S05]  /*01e0*/  BSYNC B0 ;  /* 0x0000000000007941 */ /* 0x000fea0003800000 */
.L_x_2146:
        /* <DEDUP_REMOVED lines=37> */
.L_x_2148:
        /* <DEDUP_REMOVED lines=22> */
.L_x_2149:
[----:B------:R-:W-:Y:S01]  /*05a0*/  PLOP3.LUT P0, PT, PT, PT, UP0, 0x80, 0x0 ;  /* 0x000000000000781c */ /* 0x000fe20003f0f008 */
[----:B------:R-:W-:Y:S01]  /*05b0*/  NOP ;  /* 0x0000000000007918 */ /* 0x000fe20000000000 */
[----:B-12-4-:R-:W-:Y:S11]  /*05c0*/  BAR.SYNC.DEFER_BLOCKING 0x0 ;  /* 0x0000000000007b1d */ /* 0x016ff60000010000 */
[----:B------:R-:W-:Y:S05]  /*05d0*/  @!P0 BRA `(.L_x_2150) ;  /* 0x0000005c00908947 */ /* 0x000fea0003800000 */
.L_x_2151:
[----:B------:R-:W-:-:S08]  /*05e0*/  NOP ;  /* 0x0000000000007918 */ /* 0x000fd00000000000 */
[----:B------:R-:W1:Y:S02]  /*05f0*/  USETMAXREG.TRY_ALLOC.CTAPOOL UP0, 0xf0 ;  /* 0x000000f0000079c8 */ /* 0x000e640008000600 */
[----:B-1----:R-:W-:-:S13]  /*0600*/  PLOP3.LUT P0, PT, PT, PT, UP0, 0x80, 0x0 ;  /* 0x000000000000781c */ /* 0x002fda0003f0f008 */
[----:B------:R-:W-:Y:S05]  /*0610*/  @!P0 BRA `(.L_x_2151) ;  /* 0xfffffffc00f08947 */ /* 0x000fea000383ffff */
[----:B------:R-:W-:Y:S01]  /*0620*/  LOP3.LUT R0, R0, 0x3, RZ, 0xc0, !PT ;  /* 0x0000000300007812 */ /* 0x000fe200078ec0ff */
[----:B------:R-:W1:Y:S01]  /*0630*/  S2R R2, SR_TID.X ;  /* 0x0000000000027919 */ /* 0x000e620000002100 */
[----:B------:R-:W2:Y:S01]  /*0640*/  S2UR UR7, SR_CTAID.X ;  /* 0x00000000000779c3 */ /* 0x000ea20000002500 */
[----:B------:R-:W-:Y:S02]  /*0650*/  ULDC UR8, c[0x0][0xb50] ;  /* 0x0002d40000087ab9 */ /* 0x000fe40000000800 */
[----:B------:R-:W-:Y:S01]  /*0660*/  UISETP.NE.AND UP0, UPT, UR8, 0x1, UPT ;  /* 0x000000010800788c */ /* 0x000fe2000bf05270 */
[----:B------:R-:W3:Y:S04]  /*0670*/  SHFL.IDX PT, R0, R0, RZ, 0x1f ;  /* 0x00001fff00007589 */ /* 0x000ee800000e0000 */
[----:B------:R-:W4:Y:S06]  /*0680*/  LDC R3, c[0x0][0xb68] ;  /* 0x0002da00ff037b82 */ /* 0x000f2c0000000800 */
[----:B------:R-:W-:Y:S01]  /*0690*/  @UP0 ULDC UR4, c[0x0][0xb54] ;  /* 0x0002d50000040ab9 */ /* 0x000fe20000000800 */
[----:B------:R-:W-:Y:S01]  /*06a0*/  @UP0 ULDC UR9, c[0x0][0xb58] ;  /* 0x0002d60000090ab9 */ /* 0x000fe20000000800 */
[----:B--2---:R-:W-:-:S02]  /*06b0*/  UIMAD.WIDE.U32 UR4, UR7, UR4, URZ ;  /* 0x00000004070472a5 */ /* 0x004fc4000f8e003f */
[----:B------:R-:W-:Y:S01]  /*06c0*/  UMOV UR6, UR7 ;  /* 0x0000000700067c82 */ /* 0x000fe20008000000 */
[----:B---3--:R-:W-:Y:S01]  /*06d0*/  ISETP.NE.AND P0, PT, R0, RZ, PT ;  /* 0x000000ff0000720c */ /* 0x008fe20003f05270 */
[----:B------:R-:W-:Y:S01]  /*06e0*/  @UP0 USHF.R.U32.HI UR6, URZ, UR9, UR5 ;  /* 0x000000093f060299 */ /* 0x000fe20008011605 */
[----:B-1----:R-:W-:-:S03]  /*06f0*/  SHF.R.U32.HI R2, RZ, 0x7, R2 ;  /* 0x00000007ff027819 */ /* 0x002fc60000011602 */
[----:B------:R-:W-:-:S04]  /*0700*/  UIADD3 UR4, -UR6, URZ, URZ ;  /* 0x0000003f06047290 */ /* 0x000fc8000fffe13f */
[----:B------:R-:W-:-:S04]  /*0710*/  UIMAD UR10, UR8, UR4, UR7 ;  /* 0x00000004080a72a4 */ /* 0x000fc8000f8e0207 */
[----:B------:R-:W-:-:S05]  /*0720*/  @!P0 VIADD R2, R2, 0x9 ;  /* 0x0000000902028836 */ /* 0x000fca0000000000 */
[----:B------:R1:W-:Y:S06]  /*0730*/  @!P0 BAR.ARV R2, 0xa0 ;  /* 0x000280020000851d */ /* 0x0003ec0000002000 */
[----:B----4-:R-:W-:-:S13]  /*0740*/  ISETP.LE.AND P0, PT, R3, UR6, PT ;  /* 0x0000000603007c0c */ /* 0x010fda000bf03270 */
[----:B-1----:R-:W-:Y:S05]  /*0750*/  @!P0 BRA `(.L_x_2152) ;  /* 0x0000000000208947 */ /* 0x002fea0003800000 */
[----:B------:R-:W-:Y:S01]  /*0760*/  ULDC UR7, c[0x0][0xb5c] ;  /* 0x0002d70000077ab9 */ /* 0x000fe20000000800 */
[----:B------:R-:W-:Y:S01]  /*0770*/  UMOV UR37, UR10 ;  /* 0x0000000a00257c82 */ /* 0x000fe20008000000 */
[----:B------:R-:W-:-:S11]  /*0780*/  UISETP.NE.AND UP0, UPT, UR7, 0x1, UPT ;  /* 0x000000010700788c */ /* 0x000fd6000bf05270 */
[----:B------:R-:W-:Y:S02]  /*0790*/  @UP0 ULDC.64 UR8, c[0x0][0xb60] ;  /* 0x0002d80000080ab9 */ /* 0x000fe40000000a00 */
[----:B------:R-:W-:-:S04]  /*07a0*/  UIMAD.WIDE.U32 UR4, UR10, UR8, URZ ;  /* 0x000000080a0472a5 */ /* 0x000fc8000f8e003f */
[----:B------:R-:W-:-:S04]  /*07b0*/  @UP0 USHF.R.U32.HI UR37, URZ, UR9, UR5 ;  /* 0x000000093f250299 */ /* 0x000fc80008011605 */
[----:B------:R-:W-:Y:S01]  /*07c0*/  UIMAD UR4, UR37, UR7, URZ ;  /* 0x00000007250472a4 */ /* 0x000fe2000f8e023f */
[----:B------:R-:W-:Y:S11]  /*07d0*/  BRA `(.L_x_2153) ;  /* 0x00000000001c7947 */ /* 0x000ff60003800000 */
.L_x_2152:
[----:B------:R-:W-:Y:S01]  /*07e0*/  ULDC UR7, c[0x0][0xb44] ;  /* 0x0002d10000077ab9 */ /* 0x000fe20000000800 */
[----:B------:R-:W-:Y:S01]  /*07f0*/  UMOV UR37, UR10 ;  /* 0x0000000a00257c82 */ /* 0x000fe20008000000 */
[----:B------:R-:W-:-:S11]  /*0800*/  UISETP.NE.AND UP0, UPT, UR7, 0x1, UPT ;  /* 0x000000010700788c */ /* 0x000fd6000bf05270 */
[----:B------:R-:W-:Y:S02]  /*0810*/  @UP0 ULDC.64 UR8, c[0x0][0xb48] ;  /* 0x0002d20000080ab9 */ /* 0x000fe40000000a00 */
[----:B------:R-:W-:-:S04]  /*0820*/  UIMAD.WIDE.U32 UR4, UR10, UR8, URZ ;  /* 0x000000080a0472a5 */ /* 0x000fc8000f8e003f */
[----:B------:R-:W-:-:S04]  /*0830*/  @UP0 USHF.R.U32.HI UR37, URZ, UR9, UR5 ;  /* 0x000000093f250299 */ /* 0x000fc80008011605 */
[----:B------:R-:W-:-:S12]  /*0840*/  UIMAD UR4, UR37, UR7, URZ ;  /* 0x00000007250472a4 */ /* 0x000fd8000f8e023f */
.L_x_2153:
[----:B------:R-:W-:Y:S01]  /*0850*/  ULDC UR43, c[0x0][0xb38] ;  /* 0x0002ce00002b7ab9 */ /* 0x000fe20000000800 */
[----:B------:R-:W-:Y:S02]  /*0860*/  UIADD3 UR4, UR10, -UR4, URZ ;  /* 0x800000040a047290 */ /* 0x000fe4000fffe03f */
[----:B------:R-:W-:Y:S01]  /*0870*/  UISETP.NE.AND UP0, UPT, UR43, 0x1, UPT ;  /* 0x000000012b00788c */ /* 0x000fe2000bf05270 */
[----:B------:R-:W-:Y:S02]  /*0880*/  ULDC UR5, c[0x0][0xb44] ;  /* 0x0002d10000057ab9 */ /* 0x000fe40000000800 */
[----:B------:R-:W-:-:S08]  /*0890*/  UIMAD UR6, UR6, UR5, UR4 ;  /* 0x00000005060672a4 */ /* 0x000fd0000f8e0204 */
[----:B------:R-:W-:Y:S01]  /*08a0*/  @UP0 ULDC UR4, c[0x0][0xb3c] ;  /* 0x0002cf0000040ab9 */ /* 0x000fe20000000800 */
[----:B------:R-:W-:Y:S01]  /*08b0*/  @UP0 ULDC UR7, c[0x0][0xb40] ;  /* 0x0002d00000070ab9 */ /* 0x000fe20000000800 */
[----:B------:R-:W-:Y:S02]  /*08c0*/  UIMAD.WIDE.U32 UR4, UR6, UR4, URZ ;  /* 0x00000004060472a5 */ /* 0x000fe4000f8e003f */
[----:B------:R-:W-:Y:S02]  /*08d0*/  UMOV UR44, UR6 ;  /* 0x00000006002c7c82 */ /* 0x000fe40008000000 */
[----:B------:R-:W-:-:S04]  /*08e0*/  @UP0 USHF.R.U32.HI UR44, URZ, UR7, UR5 ;  /* 0x000000073f2c0299 */ /* 0x000fc80008011605 */
[----:B------:R-:W-:Y:S02]  /*08f0*/  UIADD3 UR4, -UR44, URZ, URZ ;  /* 0x0000003f2c047290 */ /* 0x000fe4000fffe13f */
[----:B------:R-:W-:Y:S02]  /*0900*/  ISETP.LE.AND P0, PT, RZ, UR44, PT ;  /* 0x0000002cff007c0c */ /* 0x000fe4000bf03270 */
[----:B------:R-:W-:-:S11]  /*0910*/  UIMAD UR43, UR43, UR4, UR6 ;  /* 0x000000042b2b72a4 */ /* 0x000fd6000f8e0206 */
[----:B------:R-:W-:Y:S05]  /*0920*/  @!P0 EXIT ;  /* 0x000000000000894d */ /* 0x000fea0003800000 */
[----:B------:R-:W-:Y:S01]  /*0930*/  ULDC UR7, c[0x0][0x280] ;  /* 0x0000a00000077ab9 */ /* 0x000fe20000000800 */
[----:B------:R-:W-:Y:S01]  /*0940*/  ULDC UR5, c[0x0][0x290] ;  /* 0x0000a40000057ab9 */ /* 0x000fe20000000800 */
[----:B------:R-:W-:Y:S01]  /*0950*/  ULEA UR4, UR37, UR7, 0x7 ;  /* 0x0000000725047291 */ /* 0x000fe2000f8e383f */
[----:B------:R-:W-:Y:S01]  /*0960*/  PLOP3.LUT P0, PT, PT, PT, PT, 0x80, 0x0 ;  /* 0x000000000000781c */ /* 0x000fe20003f0f070 */
[----:B------:R-:W-:Y:S01]  /*0970*/  ULDC UR6, c[0x0][0x74c] ;  /* 0x0001d30000067ab9 */ /* 0x000fe20000000800 */
[----:B------:R-:W-:Y:S01]  /*0980*/  CS2R R70, SRZ ;  /* 0x0000000000467805 */ /* 0x000fe2000001ff00 */
[----:B------:R-:W-:Y:S01]  /*0990*/  UIADD3 UR5, -UR6, UR4, -UR5 ;  /* 0x0000000406057290 */ /* 0x000fe2000fffe905 */
[----:B------:R-:W-:Y:S01]  /*09a0*/  CS2R R68, SRZ ;  /* 0x0000000000447805 */ /* 0x000fe2000001ff00 */
[----:B------:R-:W-:Y:S01]  /*09b0*/  UIADD3 UR4, UR7, 0x3f, URZ ;  /* 0x0000003f07047890 */ /* 0x000fe2000fffe03f */
        /* <DEDUP_REMOVED lines=20> */
[----:B------:R-:W-:Y:S01]  /*0b00*/  CS2R R42, SRZ ;  /* 0x00000000002a7805 */ /* 0x000fe2000001ff00 */
[----:B------:R-:W-:Y:S01]  /*0b10*/  UISETP.GT.AND UP0, UPT, UR36, UR39, UPT ;  /* 0x000000272400728c */ /* 0x000fe2000bf04270 */
[----:B------:R-:W-:Y:S02]  /*0b20*/  CS2R R40, SRZ ;  /* 0x0000000000287805 */ /* 0x000fe4000001ff00 */
[----:B------:R-:W-:Y:S02]  /*0b30*/  CS2R R38, SRZ ;  /* 0x0000000000267805 */ /* 0x000fe4000001ff00 */
[----:B------:R-:W-:Y:S02]  /*0b40*/  CS2R R36, SRZ ;  /* 0x0000000000247805 */ /* 0x000fe4000001ff00 */
[----:B------:R-:W-:-:S02]  /*0b50*/  CS2R R34, SRZ ;  /* 0x0000000000227805 */ /* 0x000fc4000001ff00 */
[----:B------:R-:W-:Y:S02]  /*0b60*/  CS2R R32, SRZ ;  /* 0x0000000000207805 */ /* 0x000fe4000001ff00 */
[----:B------:R-:W-:Y:S02]  /*0b70*/  PLOP3.LUT P1, PT, PT, PT, UP0, 0x80, 0x0 ;  /* 0x000000000000781c */ /* 0x000fe40003f2f008 */
        /* <DEDUP_REMOVED lines=28> */
[----:B------:R-:W-:Y:S06]  /*0d40*/  @!P1 BRA `(.L_x_2154) ;  /* 0x00000040002c9947 */ /* 0x000fec0003800000 */
        /* <DEDUP_REMOVED lines=21> */
.L_x_2156:
        /* <DEDUP_REMOVED lines=15> */
.L_x_2155:
        /* <DEDUP_REMOVED lines=22> */
.L_x_2158:
        /* <DEDUP_REMOVED lines=15> */
.L_x_2157:
[----:B------:R-:W-:Y:S01]  /*11e0*/  SHF.R.S32.HI R19, RZ, 0x1f, R18 ;  /* 0x0000001fff137819 */ /* 0x000fe20000011412 */
[----:B------:R-:W-:-:S03]  /*11f0*/  UMOV UR4, 0xffffffff ;  /* 0xffffffff00047882 */ /* 0x000fc60000000000 */
[----:B------:R-:W-:-:S04]  /*1200*/  LEA.HI R0, R19, R18, RZ, 0x7 ;  /* 0x0000001213007211 */ /* 0x000fc800078f38ff */
[----:B------:R-:W-:Y:S01]  /*1210*/  SHF.R.S32.HI R17, RZ, 0x7, R0 ;  /* 0x00000007ff117819 */ /* 0x000fe20000011400 */
[----:B------:R-:W-:Y:S06]  /*1220*/  BRA.DIV UR4, `(.L_x_2159) ;  /* 0x0000008a04207947 */ /* 0x000fec000b800000 */
[----:B------:R1:W2:Y:S02]  /*1230*/  SHFL.IDX PT, R14, R17, RZ, 0x1f ;  /* 0x00001fff110e7589 */ /* 0x0002a400000e0000 */
.L_x_2246:
        /* <DEDUP_REMOVED lines=15> */
.L_x_2160:
        /* <DEDUP_REMOVED lines=19> */
.L_x_2162:
        /* <DEDUP_REMOVED lines=35> */
[----:B------:R-:W-:Y:S01]  /*1690*/  ULDC UR4, c[0x0][0x290] ;  /* 0x0000a40000047ab9 */ /* 0x000fe20000000800 */
[----:B------:R-:W-:Y:S01]  /*16a0*/  LEA.HI R23, R23, R22, RZ, 0x5 ;  /* 0x0000001617177211 */ /* 0x000fe200078f28ff */
[----:B------:R-:W-:Y:S01]  /*16b0*/  UIMAD UR4, UR37, -0x80, UR4 ;  /* 0xffffff80250478a4 */ /* 0x000fe2000f8e0204 */
[----:B------:R-:W-:Y:S01]  /*16c0*/  IMAD.SHL.U32 R7, R7, 0x10, RZ ;  /* 0x0000001007077824 */ /* 0x000fe200078e00ff */
[C---:B------:R-:W-:Y:S01]  /*16d0*/  LEA.HI R5, R17.reuse, R17, RZ, 0x1 ;  /* 0x0000001111057211 */ /* 0x040fe200078f08ff */
[----:B------:R2:W3:Y:S01]  /*16e0*/  LDSM.16.M88.4 R164, [R6+0x6000] ;  /* 0x0060000006a4783b */ /* 0x0004e20000000200 */
[----:B------:R-:W-:Y:S01]  /*16f0*/  SHF.R.S32.HI R23, RZ, 0x5, R23 ;  /* 0x00000005ff177819 */ /* 0x000fe20000011417 */
[----:B------:R-:W-:Y:S01]  /*1700*/  IMAD R236, R17, 0x8, R4 ;  /* 0x0000000811ec7824 */ /* 0x000fe200078e0204 */
[----:B------:R-:W-:Y:S01]  /*1710*/  LOP3.LUT R7, R0, 0x30, R7, 0xf8, !PT ;  /* 0x0000003000077812 */ /* 0x000fe200078ef807 */
[----:B------:R-:W-:Y:S01]  /*1720*/  IMAD.U32 R8, RZ, RZ, UR4 ;  /* 0x00000004ff087e24 */ /* 0x000fe2000f8e00ff */
[----:B------:R2:W4:Y:S01]  /*1730*/  LDSM.16.M88.4 R168, [R6+0x8000] ;  /* 0x0080000006a8783b */ /* 0x0005220000000200 */
[----:B------:R-:W-:-:S02]  /*1740*/  SHF.R.S32.HI R3, RZ, 0x2, R24 ;  /* 0x00000002ff037819 */ /* 0x000fc40000011418 */
[----:B------:R-:W-:Y:S01]  /*1750*/  CS2R R70, SRZ ;  /* 0x0000000000467805 */ /* 0x000fe2000001ff00 */
[----:B------:R-:W-:Y:S01]  /*1760*/  IMAD R23, R23, -0x10, R8 ;  /* 0xfffffff017177824 */ /* 0x000fe200078e0208 */
[----:B------:R-:W-:Y:S01]  /*1770*/  SHF.R.U32.HI R8, RZ, 0x3, R0 ;  /* 0x00000003ff087819 */ /* 0x000fe20000011600 */
[----:B------:R2:W2:Y:S01]  /*1780*/  LDSM.16.M88.4 R172, [R6+0xa000] ;  /* 0x00a0000006ac783b */ /* 0x0004a20000000200 */
[----:B------:R-:W-:Y:S01]  /*1790*/  LOP3.LUT R0, R5, 0xfffffffe, RZ, 0xc0, !PT ;  /* 0xfffffffe05007812 */ /* 0x000fe200078ec0ff */
[----:B------:R-:W-:Y:S01]  /*17a0*/  IMAD.MOV.U32 R5, RZ, RZ, 0x20 ;  /* 0x00000020ff057424 */ /* 0x000fe200078e00ff */
[----:B------:R-:W-:Y:S02]  /*17b0*/  SHF.R.S32.HI R24, RZ, 0x1f, R24 ;  /* 0x0000001fff187819 */ /* 0x000fe40000011418 */
[----:B------:R-:W-:Y:S02]  /*17c0*/  CS2R R68, SRZ ;  /* 0x0000000000447805 */ /* 0x000fe4000001ff00 */
[----:B------:R-:W-:Y:S01]  /*17d0*/  LEA.HI R18, R19, R18, RZ, 0x3 ;  /* 0x0000001213127211 */ /* 0x000fe200078f18ff */
[----:B------:R-:W-:Y:S01]  /*17e0*/  IMAD.IADD R0, R17, 0x1, -R0 ;  /* 0x0000000111007824 */ /* 0x000fe200078e0a00 */
[----:B------:R-:W-:Y:S01]  /*17f0*/  SEL R5, R5, 0xffffffe0, !P0 ;  /* 0xffffffe005057807 */ /* 0x000fe20004000000 */
[----:B-1----:R-:W-:Y:S01]  /*1800*/  IMAD R17, R17, 0x300, R22 ;  /* 0x0000030011117824 */ /* 0x002fe200078e0216 */
[----:B------:R-:W-:-:S02]  /*1810*/  LEA.HI R24, R24, R3, RZ, 0x3 ;  /* 0x0000000318187211 */ /* 0x000fc400078f18ff */
[----:B------:R-:W-:Y:S02]  /*1820*/  CS2R R66, SRZ ;  /* 0x0000000000427805 */ /* 0x000fe4000001ff00 */
[----:B------:R-:W-:Y:S01]  /*1830*/  LOP3.LUT R7, R7, 0x8, R18, 0xf8, !PT ;  /* 0x0000000807077812 */ /* 0x000fe200078ef812 */
[----:B------:R-:W-:Y:S01]  /*1840*/  IMAD.IADD R5, R6, 0x1, R5 ;  /* 0x0000000106057824 */ /* 0x000fe200078e0205 */
[----:B------:R-:W-:Y:S02]  /*1850*/  LOP3.LUT R24, R24, 0xfffffff8, RZ, 0xc0, !PT ;  /* 0xfffffff818187812 */ /* 0x000fe400078ec0ff */
[----:B------:R-:W-:Y:S02]  /*1860*/  CS2R R64, SRZ ;  /* 0x0000000000407805 */ /* 0x000fe4000001ff00 */
[----:B------:R-:W-:Y:S02]  /*1870*/  LOP3.LUT R7, R7, R8, RZ, 0x3c, !PT ;  /* 0x0000000807077212 */ /* 0x000fe400078e3cff */
[----:B------:R-:W-:Y:S01]  /*1880*/  CS2R R62, SRZ ;  /* 0x00000000003e7805 */ /* 0x000fe2000001ff00 */
[----:B------:R1:W1:Y:S01]  /*1890*/  LDSM.16.M88.4 R176, [R5+0x6000] ;  /* 0x0060000005b0783b */ /* 0x0002620000000200 */
[----:B------:R-:W-:-:S02]  /*18a0*/  IADD3 R3, R23, R24, -R3 ;  /* 0x0000001817037210 */ /* 0x000fc40007ffe803 */
[----:B------:R-:W-:Y:S01]  /*18b0*/  CS2R R60, SRZ ;  /* 0x00000000003c7805 */ /* 0x000fe2000001ff00 */
[----:B------:R-:W-:Y:S01]  /*18c0*/  IMAD.U32 R236, R236, 0x200, R7 ;  /* 0x00000200ecec7824 */ /* 0x000fe200078e0007 */
[----:B------:R1:W1:Y:S01]  /*18d0*/  LDSM.16.M88.4 R180, [R5+0x8000] ;  /* 0x0080000005b4783b */ /* 0x0002620000000200 */
[----:B------:R-:W-:Y:S01]  /*18e0*/  CS2R R58, SRZ ;  /* 0x00000000003a7805 */ /* 0x000fe2000001ff00 */
[----:B------:R-:W-:Y:S01]  /*18f0*/  IMAD R3, R0, -0x40, R3 ;  /* 0xffffffc000037824 */ /* 0x000fe200078e0203 */
[----:B------:R-:W-:Y:S01]  /*1900*/  CS2R R56, SRZ ;  /* 0x0000000000387805 */ /* 0x000fe2000001ff00 */
[----:B------:R1:W1:Y:S01]  /*1910*/  LDSM.16.M88.4 R184, [R5+0xa000] ;  /* 0x00a0000005b8783b */ /* 0x0002620000000200 */
[----:B------:R-:W-:Y:S01]  /*1920*/  IMAD.SHL.U32 R0, R17, 0x4, RZ ;  /* 0x0000000411007824 */ /* 0x000fe200078e00ff */
        /* <DEDUP_REMOVED lines=40> */
[----:B------:R-:W-:Y:S01]  /*1bb0*/  IMAD R0, R0, 0x4, R235 ;  /* 0x0000000400007824 */ /* 0x000fe200078e02eb */
[----:B------:R-:W-:Y:S01]  /*1bc0*/  ULOP3.LUT UR11, UR38, 0x1, URZ, 0xfc, !UPT ;  /* 0x00000001260b7892 */ /* 0x000fe2000f8efc3f */
[----:B------:R-:W-:Y:S01]  /*1bd0*/  UMOV UR4, URZ ;  /* 0x0000003f00047c82 */ /* 0x000fe20008000000 */
[----:B------:R-:W-:Y:S01]  /*1be0*/  UMOV UR5, URZ ;  /* 0x0000003f00057c82 */ /* 0x000fe20008000000 */
[----:B------:R-:W-:Y:S01]  /*1bf0*/  ULDC UR6, c[0x0][0x280] ;  /* 0x0000a00000067ab9 */ /* 0x000fe20000000800 */
[----:B------:R-:W-:Y:S01]  /*1c00*/  ULDC UR7, c[0x0][0x75c] ;  /* 0x0001d70000077ab9 */ /* 0x000fe20000000800 */
[----:B-1234-:R-:W-:-:S07]  /*1c10*/  ULDC UR8, c[0x0][0x744] ;  /* 0x0001d10000087ab9 */ /* 0x01efce0000000800 */
.L_x_2173:
[----:B------:R-:W-:-:S06]  /*1c20*/  UISETP.NE.AND UP0, UPT, UR11, 0x3, UPT ;  /* 0x000000030b00788c */ /* 0x000fcc000bf05270 */
[----:B------:R-:W-:-:S13]  /*1c30*/  PLOP3.LUT P0, PT, PT, PT, UP0, 0x80, 0x0 ;  /* 0x000000000000781c */ /* 0x000fda0003f0f008 */
[----:B-1----:R-:W-:Y:S05]  /*1c40*/  @!P0 BRA `(.L_x_2163) ;  /* 0x0000000000048947 */ /* 0x002fea0003800000 */
[----:B------:R-:W-:Y:S01]  /*1c50*/  BPT.TRAP 0x1 ;  /* 0x000000040000795c */ /* 0x000fe20000300000 */
.L_x_2163:
[----:B------:R-:W-:Y:S01]  /*1c60*/  R2UR UR9, R235 ;  /* 0x00000000eb0972ca */ /* 0x000fe200000e0000 */
[----:B------:R-:W-:-:S05]  /*1c70*/  IMAD.U32 R120, RZ, RZ, UR4 ;  /* 0x00000004ff787e24 */ /* 0x000fca000f8e00ff */
[----:B------:R-:W-:-:S07]  /*1c80*/  SHF.L.U32 R120, R120, 0x1f, RZ ;  /* 0x0000001f78787819 */ /* 0x000fce00000006ff */
[----:B------:R-:W-:-:S09]  /*1c90*/  ULEA UR9, UR5, UR9, 0x3 ;  /* 0x0000000905097291 */ /* 0x000fd2000f8e183f */
[----:B------:R1:W2:Y:S01]  /*1ca0*/  SYNCS.PHASECHK.TRANS64.TRYWAIT P1, [UR9+0x26810], R120 ;  /* 0x02681078ff0075a7 */ /* 0x0002a20008020149 */
[----:B------:R-:W-:Y:S05]  /*1cb0*/  @!P0 BRA `(.L_x_2164) ;  /* 0x0000000000048947 */ /* 0x000fea0003800000 */
[----:B------:R-:W-:Y:S01]  /*1cc0*/  BPT.TRAP 0x1 ;  /* 0x000000040000795c */ /* 0x000fe20000300000 */
.L_x_2164:
[----:B--2---:R-:W-:Y:S05]  /*1cd0*/  @P1 BRA `(.L_x_2165) ;  /* 0x0000000000081947 */ /* 0x004fea0003800000 */
[----:B------:R-:W2:Y:S02]  /*1ce0*/  SYNCS.PHASECHK.TRANS64.TRYWAIT P1, [UR9+0x26810], R120 ;  /* 0x02681078ff0075a7 */ /* 0x000ea40008020149 */
[----:B--2---:R-:W-:Y:S05]  /*1cf0*/  @!P1 BRA `(.L_x_2166) ;  /* 0x0000007c00a09947 */ /* 0x004fea0003800000 */
.L_x_2165:
[----:B------:R-:W-:Y:S01]  /*1d00*/  R2UR UR10, R235 ;  /* 0x00000000eb0a72ca */ /* 0x000fe200000e0000 */
[----:B------:R-:W-:Y:S01]  /*1d10*/  IMAD R4, R16, 0x800, R235 ;  /* 0x0000080010047824 */ /* 0x000fe200078e02eb */
[----:B------:R-:W-:Y:S01]  /*1d20*/  WARPGROUP.ARRIVE ;  /* 0x00000000000079c5 */ /* 0x000fe20000000000 */
[----:B------:R-:W-:Y:S01]  /*1d30*/  UMOV UR13, 0xc0000010 ;  /* 0xc0000010000d7882 */ /* 0x000fe20000000000 */
[----:B------:R-:W-:Y:S01]  /*1d40*/  UMOV UR15, 0x80000020 ;  /* 0x80000020000f7882 */ /* 0x000fe20000000000 */
[----:B--2---:R-:W-:Y:S01]  /*1d50*/  IMAD.U32 R5, RZ, RZ, UR5 ;  /* 0x00000005ff057e24 */ /* 0x004fe2000f8e00ff */
[----:B------:R-:W-:-:S03]  /*1d60*/  R2UR UR12, R4 ;  /* 0x00000000040c72ca */ /* 0x000fc600000e0000 */
[----:B------:R-:W-:-:S04]  /*1d70*/  IMAD R4, R5, 0x40, R2 ;  /* 0x0000004005047824 */ /* 0x000fc800078e0202 */
[----:B------:R-:W-:Y:S01]  /*1d80*/  UIADD3 UR10, UR10, 0x12000, URZ ;  /* 0x000120000a0a7890 */ /* 0x000fe2000fffe03f */
[----:B------:R-:W-:-:S03]  /*1d90*/  IMAD R4, R4, 0x4, R235 ;  /* 0x0000000404047824 */ /* 0x000fc600078e02eb */
[----:B------:R-:W-:Y:S02]  /*1da0*/  USHF.R.U32.HI UR10, URZ, 0x4, UR10 ;  /* 0x000000043f0a7899 */ /* 0x000fe4000801160a */
        /* <DEDUP_REMOVED lines=55> */
.L_x_2167:
[----:B------:R1:W1:Y:S01]  /*2120*/  SYNCS.PHASECHK.TRANS64.TRYWAIT P1, [UR9+0x26830], R120 ;  /* 0x02683078ff0075a7 */ /* 0x0002620008020149 */
[----:B------:R-:W-:Y:S05]  /*2130*/  @!P0 BRA `(.L_x_2168) ;  /* 0x0000000000048947 */ /* 0x000fea0003800000 */
[----:B------:R-:W-:Y:S01]  /*2140*/  BPT.TRAP 0x1 ;  /* 0x000000040000795c */ /* 0x000fe20000300000 */
.L_x_2168:
        /* <DEDUP_REMOVED lines=23> */
[----:B------:R-:W1:Y:S01]  /*22c0*/  MUFU.TANH R5, R5 ;  /* 0x0000000500057308 */ /* 0x000e620000002400 */
[----:B------:R-:W-:-:S07]  /*22d0*/  FMUL.FTZ R156, R156, UR7 ;  /* 0x000000079c9c7c20 */ /* 0x000fce0008410000 */
        /* <DEDUP_REMOVED lines=25> */
.L_x_2169:
[----:B------:R-:W-:Y:S01]  /*2470*/  UIMAD UR13, UR39, -0x40, UR6 ;  /* 0xffffffc0270d78a4 */ /* 0x000fe2000f8e0206 */
[----:B------:R-:W-:Y:S01]  /*2480*/  ISETP.GT.AND P2, PT, R3, RZ, PT ;  /* 0x000000ff0300720c */ /* 0x000fe20003f44270 */
[----:B------:R-:W-:Y:S01]  /*2490*/  FMUL.FTZ R234, R157, UR7 ;  /* 0x000000079dea7c20 */ /* 0x000fe20008410000 */
[----:B------:R-:W-:Y:S01]  /*24a0*/  R2UR UR12, R235 ;  /* 0x00000000eb0c72ca */ /* 0x000fe200000e0000 */
[----:B------:R-:W-:Y:S01]  /*24b0*/  FMUL.FTZ R233, R160, UR7 ;  /* 0x00000007a0e97c20 */ /* 0x000fe20008410000 */
[C---:B------:R-:W-:Y:S01]  /*24c0*/  ISETP.GT.AND P1, PT, R3.reuse, 0x8, PT ;  /* 0x000000080300780c */ /* 0x040fe20003f24270 */
[----:B------:R-:W1:Y:S01]  /*24d0*/  MUFU.TANH R156, R156 ;  /* 0x0000009c009c7308 */ /* 0x000e620000002400 */
[----:B------:R-:W-:Y:S01]  /*24e0*/  IADD3 R120, -R3, UR13, -R2 ;  /* 0x0000000d03787c10 */ /* 0x000fe2000fffe902 */
[----:B------:R-:W-:Y:S01]  /*24f0*/  UMOV UR15, 0x80000020 ;  /* 0x80000020000f7882 */ /* 0x000fe20000000000 */
[----:B------:R-:W-:Y:S01]  /*2500*/  FMUL.FTZ R219, R158, UR7 ;  /* 0x000000079edb7c20 */ /* 0x000fe20008410000 */
[----:B------:R-:W-:Y:S01]  /*2510*/  FMUL.FTZ R221, R159, UR7 ;  /* 0x000000079fdd7c20 */ /* 0x000fe20008410000 */
[C---:B------:R-:W-:Y:S01]  /*2520*/  SEL R121, R120.reuse, 0x40, P2 ;  /* 0x0000004078797807 */ /* 0x040fe20001000000 */
[----:B------:R-:W-:-:S02]  /*2530*/  VIADD R120, R120, 0x8 ;  /* 0x0000000878787836 */ /* 0x000fc40000000000 */
[----:B------:R-:W-:Y:S01]  /*2540*/  FMUL.FTZ R161, R161, UR7 ;  /* 0x00000007a1a17c20 */ /* 0x000fe20008410000 */
[----:B------:R-:W5:Y:S01]  /*2550*/  MUFU.TANH R234, R234 ;  /* 0x000000ea00ea7308 */ /* 0x000f620000002400 */
[----:B------:R-:W-:Y:S01]  /*2560*/  ISETP.GT.AND P6, PT, R121, RZ, PT ;  /* 0x000000ff7900720c */ /* 0x000fe20003fc4270 */
[----:B------:R-:W-:Y:S01]  /*2570*/  UIADD3 UR12, UR12, 0x18000, URZ ;  /* 0x000180000c0c7890 */ /* 0x000fe2000fffe03f */
[----:B------:R-:W-:Y:S01]  /*2580*/  SEL R120, R120, 0x40, P1 ;  /* 0x0000004078787807 */ /* 0x000fe20000800000 */
[----:B------:R-:W-:Y:S01]  /*2590*/  FMUL.FTZ R215, R155, UR7 ;  /* 0x000000079bd77c20 */ /* 0x000fe20008410000 */
[C---:B------:R-:W-:Y:S01]  /*25a0*/  ISETP.GT.AND P1, PT, R121.reuse, 0x1, PT ;  /* 0x000000017900780c */ /* 0x040fe20003f24270 */
[----:B------:R-:W-:Y:S01]  /*25b0*/  USHF.R.U32.HI UR12, URZ, 0x4, UR12 ;  /* 0x000000043f0c7899 */ /* 0x000fe2000801160c */
[----:B------:R-:W-:Y:S01]  /*25c0*/  ISETP.GT.AND P3, PT, R121, 0x8, PT ;  /* 0x000000087900780c */ /* 0x000fe20003f64270 */
[----:B------:R-:W5:Y:S01]  /*25d0*/  MUFU.TANH R233, R233 ;  /* 0x000000e900e97308 */ /* 0x000f620000002400 */
[----:B------:R-:W-:Y:S01]  /*25e0*/  FSEL R123, R5, -INF , !P6 ;  /* 0xff800000057b7808 */ /* 0x000fe20007000000 */
[----:B------:R-:W-:Y:S01]  /*25f0*/  ULOP3.LUT UR12, UR12, 0x3fff, URZ, 0xc0, !UPT ;  /* 0x00003fff0c0c7892 */ /* 0x000fe2000f8ec03f */
[----:B------:R-:W-:Y:S01]  /*2600*/  FSEL R227, R6, -INF , !P1 ;  /* 0xff80000006e37808 */ /* 0x000fe20004800000 */
[----:B------:R-:W-:Y:S01]  /*2610*/  FMUL.FTZ R225, R163, UR7 ;  /* 0x00000007a3e17c20 */ /* 0x000fe20008410000 */
[----:B------:R-:W-:Y:S01]  /*2620*/  FSEL R223, R9, -INF , !P3 ;  /* 0xff80000009df7808 */ /* 0x000fe20005800000 */
[----:B------:R-:W-:Y:S01]  /*2630*/  ULOP3.LUT UR13, UR12, 0x10000, URZ, 0xfc, !UPT ;  /* 0x000100000c0d7892 */ /* 0x000fe2000f8efc3f */
[----:B------:R-:W-:Y:S01]  /*2640*/  ISETP.GT.AND P2, PT, R121, 0x9, PT ;  /* 0x000000097900780c */ /* 0x000fe20003f44270 */
[----:B---3--:R-:W-:Y:S01]  /*2650*/  FFMA.FTZ R226, R123, UR8, -R198 ;  /* 0x000000087be27c23 */ /* 0x008fe200080108c6 */
[C---:B------:R-:W-:Y:S01]  /*2660*/  ISETP.GT.AND P5, PT, R120.reuse, RZ, PT ;  /* 0x000000ff7800720c */ /* 0x040fe20003fa4270 */
[----:B------:R-:W-:Y:S01]  /*2670*/  UIMAD UR13, UR5, 0x300, UR13 ;  /* 0x00000300050d78a4 */ /* 0x000fe2000f8e020d */
[C---:B------:R-:W-:Y:S01]  /*2680*/  ISETP.GT.AND P6, PT, R120.reuse, 0x1, PT ;  /* 0x000000017800780c */ /* 0x040fe20003fc4270 */
[----:B----4-:R-:W-:Y:S01]  /*2690*/  FFMA.FTZ R155, R223, UR8, -R196 ;  /* 0x00000008df9b7c23 */ /* 0x010fe200080108c4 */
[C---:B------:R-:W-:Y:S01]  /*26a0*/  ISETP.GT.AND P1, PT, R120.reuse, 0x8, PT ;  /* 0x000000087800780c */ /* 0x040fe20003f24270 */
[----:B------:R3:W-:Y:S01]  /*26b0*/  MUFU.TANH R223, R161 ;  /* 0x000000a100df7308 */ /* 0x0007e20000002400 */
[----:B------:R-:W-:Y:S01]  /*26c0*/  ISETP.GT.AND P3, PT, R120, 0x9, PT ;  /* 0x000000097800780c */ /* 0x000fe20003f64270 */
[--C-:B------:R-:W-:Y:S01]  /*26d0*/  FFMA.FTZ R227, R227, UR8, -R199.reuse ;  /* 0x00000008e3e37c23 */ /* 0x100fe200080108c7 */
[----:B------:R-:W-:Y:S01]  /*26e0*/  FSEL R125, R7, -INF , !P5 ;  /* 0xff800000077d7808 */ /* 0x000fe20006800000 */
[----:B------:R-:W-:Y:S01]  /*26f0*/  UMOV UR14, UR13 ;  /* 0x0000000d000e7c82 */ /* 0x000fe20008000000 */
[----:B------:R-:W-:Y:S01]  /*2700*/  FSEL R224, R8, -INF , !P6 ;  /* 0xff80000008e07808 */ /* 0x000fe20007000000 */
[----:B------:R-:W-:Y:S01]  /*2710*/  FFMA.FTZ R9, -R9, R9, 1 ;  /* 0x3f80000009097423 */ /* 0x000fe20000010109 */
[----:B------:R-:W-:Y:S01]  /*2720*/  FSEL R228, R11, -INF , !P1 ;  /* 0xff8000000be47808 */ /* 0x000fe20004800000 */
[----:B------:R-:W-:Y:S01]  /*2730*/  FFMA.FTZ R198, R125, UR8, -R198 ;  /* 0x000000087dc67c23 */ /* 0x000fe200080108c6 */
[----:B------:R-:W-:Y:S01]  /*2740*/  FSEL R232, R10, -INF , !P2 ;  /* 0xff8000000ae87808 */ /* 0x000fe20005000000 */
[----:B------:R-:W-:Y:S01]  /*2750*/  FFMA.FTZ R199, R224, UR8, -R199 ;  /* 0x00000008e0c77c23 */ /* 0x000fe200080108c7 */
[----:B------:R-:W-:Y:S01]  /*2760*/  FSEL R217, R12, -INF , !P3 ;  /* 0xff8000000cd97808 */ /* 0x000fe20005800000 */
[----:B------:R-:W-:Y:S01]  /*2770*/  FFMA.FTZ R228, R228, UR8, -R196 ;  /* 0x00000008e4e47c23 */ /* 0x000fe200080108c4 */
[C---:B------:R-:W-:Y:S01]  /*2780*/  ISETP.GT.AND P4, PT, R121.reuse, 0x10, PT ;  /* 0x000000107900780c */ /* 0x040fe20003f84270 */
[--C-:B---3--:R-:W-:Y:S01]  /*2790*/  FFMA.FTZ R161, R232, UR8, -R197.reuse ;  /* 0x00000008e8a17c23 */ /* 0x108fe200080108c5 */
[C---:B------:R-:W-:Y:S01]  /*27a0*/  ISETP.GT.AND P5, PT, R121.reuse, 0x11, PT ;  /* 0x000000117900780c */ /* 0x040fe20003fa4270 */
[----:B------:R-:W-:Y:S01]  /*27b0*/  FMUL.FTZ R224, R162, UR7 ;  /* 0x00000007a2e07c20 */ /* 0x000fe20008410000 */
[C---:B------:R-:W-:Y:S01]  /*27c0*/  ISETP.GT.AND P6, PT, R121.reuse, 0x18, PT ;  /* 0x000000187900780c */ /* 0x040fe20003fc4270 */
[----:B------:R-:W3:Y:S01]  /*27d0*/  MUFU.EX2 R227, R227 ;  /* 0x000000e300e37308 */ /* 0x000ee20000000800 */
[----:B------:R-:W-:Y:S01]  /*27e0*/  ISETP.GT.AND P1, PT, R121, 0x19, PT ;  /* 0x000000197900780c */ /* 0x000fe20003f24270 */
[----:B------:R-:W-:Y:S01]  /*27f0*/  FFMA.FTZ R217, R217, UR8, -R197 ;  /* 0x00000008d9d97c23 */ /* 0x000fe200080108c5 */
[----:B------:R-:W-:Y:S01]  /*2800*/  ISETP.GT.AND P2, PT, R120, 0x10, PT ;  /* 0x000000107800780c */ /* 0x000fe20003f44270 */
[----:B------:R-:W-:Y:S01]  /*2810*/  ULOP3.LUT UR12, UR12, 0x1000000, URZ, 0xfc, !UPT ;  /* 0x010000000c0c7892 */ /* 0x000fe2000f8efc3f */
[----:B------:R-:W-:-:S02]  /*2820*/  ISETP.GT.AND P3, PT, R121, 0x20, PT ;  /* 0x000000207900780c */ /* 0x000fc40003f64270 */
[----:B------:R-:W-:Y:S01]  /*2830*/  FSEL R231, R13, -INF , !P4 ;  /* 0xff8000000de77808 */ /* 0x000fe20006000000 */
[----:B------:R-:W-:Y:S01]  /*2840*/  MUFU.EX2 R155, R155 ;  /* 0x0000009b009b7308 */ /* 0x000fe20000000800 */
[----:B------:R-:W-:Y:S01]  /*2850*/  FSEL R214, R15, -INF , !P2 ;  /* 0xff8000000fd67808 */ /* 0x000fe20005000000 */
[----:B------:R-:W-:Y:S01]  /*2860*/  UIMAD UR12, UR5, 0x300, UR12 ;  /* 0x00000300050c78a4 */ /* 0x000fe2000f8e020c */
[----:B------:R-:W-:Y:S01]  /*2870*/  FSEL R230, R14, -INF , !P5 ;  /* 0xff8000000ee67808 */ /* 0x000fe20006800000 */
[----:B------:R-:W-:Y:S01]  /*2880*/  FFMA.FTZ R162, R231, UR8, -R194 ;  /* 0x00000008e7a27c23 */ /* 0x000fe200080108c2 */
[----:B------:R-:W-:Y:S01]  /*2890*/  FSEL R229, R18, -INF , !P6 ;  /* 0xff80000012e57808 */ /* 0x000fe20007000000 */
[----:B------:R-:W-:Y:S01]  /*28a0*/  FFMA.FTZ R14, -R14, R14, 1 ;  /* 0x3f8000000e0e7423 */ /* 0x000fe2000001010e */
[----:B------:R-:W-:Y:S01]  /*28b0*/  FSEL R222, R19, -INF , !P1 ;  /* 0xff80000013de7808 */ /* 0x000fe20004800000 */
[----:B------:R-:W-:Y:S01]  /*28c0*/  FFMA.FTZ R163, R230, UR8, -R195 ;  /* 0x00000008e6a37c23 */ /* 0x000fe200080108c3 */
[----:B------:R-:W-:Y:S01]  /*28d0*/  FSEL R220, R202, -INF , !P3 ;  /* 0xff800000cadc7808 */ /* 0x000fe20005800000 */
[----:B------:R-:W-:Y:S01]  /*28e0*/  FFMA.FTZ R196, R229, UR8, -R192 ;  /* 0x00000008e5c47c23 */ /* 0x000fe200080108c0 */
[----:B------:R-:W-:Y:S01]  /*28f0*/  ISETP.GT.AND P4, PT, R120, 0x11, PT ;  /* 0x000000117800780c */ /* 0x000fe20003f84270 */
[----:B------:R-:W-:Y:S01]  /*2900*/  MUFU.TANH R215, R215 ;  /* 0x000000d700d77308 */ /* 0x000fe20000002400 */
[----:B------:R-:W-:-:S02]  /*2910*/  ISETP.GT.AND P2, PT, R121, 0x21, PT ;  /* 0x000000217900780c */ /* 0x000fc40003f44270 */
[C---:B------:R-:W-:Y:S02]  /*2920*/  ISETP.GT.AND P5, PT, R120.reuse, 0x18, PT ;  /* 0x000000187800780c */ /* 0x040fe40003fa4270 */
[C---:B------:R-:W-:Y:S02]  /*2930*/  ISETP.GT.AND P6, PT, R120.reuse, 0x19, PT ;  /* 0x000000197800780c */ /* 0x040fe40003fc4270 */
[C---:B------:R-:W-:Y:S01]  /*2940*/  ISETP.GT.AND P1, PT, R120.reuse, 0x20, PT ;  /* 0x000000207800780c */ /* 0x040fe20003f24270 */
[----:B------:R-:W-:Y:S01]  /*2950*/  MUFU.TANH R219, R219 ;  /* 0x000000db00db7308 */ /* 0x000fe20000002400 */
[----:B------:R-:W-:Y:S02]  /*2960*/  ISETP.GT.AND P3, PT, R120, 0x21, PT ;  /* 0x000000217800780c */ /* 0x000fe40003f64270 */
[----:B------:R-:W-:Y:S02]  /*2970*/  FSEL R213, R17, -INF , !P4 ;  /* 0xff80000011d57808 */ /* 0x000fe40006000000 */
[----:B------:R-:W-:-:S02]  /*2980*/  FSEL R212, R200, -INF , !P5 ;  /* 0xff800000c8d47808 */ /* 0x000fc40006800000 */
[----:B------:R-:W-:Y:S01]  /*2990*/  FSEL R211, R201, -INF , !P6 ;  /* 0xff800000c9d37808 */ /* 0x000fe20007000000 */
[----:B------:R-:W-:Y:S01]  /*29a0*/  MUFU.EX2 R162, R162 ;  /* 0x000000a200a27308 */ /* 0x000fe20000000800 */
[----:B------:R-:W-:Y:S01]  /*29b0*/  FSEL R210, R204, -INF , !P1 ;  /* 0xff800000ccd27808 */ /* 0x000fe20004800000 */
[----:B------:R-:W-:Y:S01]  /*29c0*/  FFMA.FTZ R212, R212, UR8, -R192 ;  /* 0x00000008d4d47c23 */ /* 0x000fe200080108c0 */
[----:B------:R-:W-:Y:S01]  /*29d0*/  FSEL R218, R203, -INF , !P2 ;  /* 0xff800000cbda7808 */ /* 0x000fe20005000000 */
[----:B------:R-:W-:Y:S01]  /*29e0*/  FFMA.FTZ R211, R211, UR8, -R193 ;  /* 0x00000008d3d37c23 */ /* 0x000fe200080108c1 */
[----:B------:R-:W-:Y:S01]  /*29f0*/  FSEL R209, R205, -INF , !P3 ;  /* 0xff800000cdd17808 */ /* 0x000fe20005800000 */
[----:B------:R-:W-:Y:S01]  /*2a00*/  FFMA.FTZ R213, R213, UR8, -R195 ;  /* 0x00000008d5d57c23 */ /* 0x000fe200080108c3 */
[C---:B------:R-:W-:Y:S01]  /*2a10*/  ISETP.GT.AND P4, PT, R121.reuse, 0x28, PT ;  /* 0x000000287900780c */ /* 0x040fe20003f84270 */
[----:B------:R-:W-:Y:S01]  /*2a20*/  MUFU.TANH R224, R224 ;  /* 0x000000e000e07308 */ /* 0x000fe20000002400 */
[----:B------:R-:W-:Y:S01]  /*2a30*/  ISETP.GT.AND P5, PT, R121, 0x29, PT ;  /* 0x000000297900780c */ /* 0x000fe20003fa4270 */
[----:B------:R-:W-:Y:S01]  /*2a40*/  FFMA.FTZ R209, R209, UR8, -R191 ;  /* 0x00000008d1d17c23 */ /* 0x000fe200080108bf */
[C---:B------:R-:W-:Y:S01]  /*2a50*/  ISETP.GT.AND P6, PT, R121.reuse, 0x30, PT ;  /* 0x000000307900780c */ /* 0x040fe20003fc4270 */
[----:B------:R-:W-:Y:S01]  /*2a60*/  FFMA.FTZ R210, R210, UR8, -R190 ;  /* 0x00000008d2d27c23 */ /* 0x000fe200080108be */
[----:B------:R-:W-:-:S02]  /*2a70*/  ISETP.GT.AND P1, PT, R121, 0x31, PT ;  /* 0x000000317900780c */ /* 0x000fc40003f24270 */
[----:B------:R-:W-:Y:S01]  /*2a80*/  ISETP.GT.AND P2, PT, R121, 0x38, PT ;  /* 0x000000387900780c */ /* 0x000fe20003f44270 */
[----:B------:R-:W-:Y:S01]  /*2a90*/  MUFU.TANH R225, R225 ;  /* 0x000000e100e17308 */ /* 0x000fe20000002400 */
[----:B------:R-:W-:Y:S02]  /*2aa0*/  ISETP.GT.AND P3, PT, R120, 0x28, PT ;  /* 0x000000287800780c */ /* 0x000fe40003f64270 */
[----:B------:R-:W-:Y:S02]  /*2ab0*/  FSEL R216, R152, -INF , !P4 ;  /* 0xff80000098d87808 */ /* 0x000fe40006000000 */
[----:B--2---:R-:W-:Y:S02]  /*2ac0*/  FSEL R208, R154, -INF , !P3 ;  /* 0xff8000009ad07808 */ /* 0x004fe40005800000 */
[----:B------:R-:W-:Y:S01]  /*2ad0*/  FSEL R207, R153, -INF , !P5 ;  /* 0xff80000099cf7808 */ /* 0x000fe20006800000 */
[----:B------:R-:W-:Y:S01]  /*2ae0*/  MUFU.TANH R221, R221 ;  /* 0x000000dd00dd7308 */ /* 0x000fe20000002400 */
[----:B-1----:R-:W-:Y:S01]  /*2af0*/  FSEL R157, R156, -INF , !P6 ;  /* 0xff8000009c9d7808 */ /* 0x002fe20007000000 */
[----:B------:R-:W-:Y:S01]  /*2b00*/  FFMA.FTZ R208, R208, UR8, -R188 ;  /* 0x00000008d0d07c23 */ /* 0x000fe200080108bc */
[C---:B-----5:R-:W-:Y:S01]  /*2b10*/  FSEL R160, R234.reuse, -INF , !P1 ;  /* 0xff800000eaa07808 */ /* 0x060fe20004800000 */
[----:B------:R-:W-:Y:S01]  /*2b20*/  FFMA.FTZ R234, -R234, R234, 1 ;  /* 0x3f800000eaea7423 */ /* 0x000fe200000101ea */
[----:B------:R-:W-:Y:S01]  /*2b30*/  FSEL R206, R233, -INF , !P2 ;  /* 0xff800000e9ce7808 */ /* 0x000fe20005000000 */
[----:B------:R-:W-:Y:S01]  /*2b40*/  FFMA.FTZ R197, R157, UR8, -R22 ;  /* 0x000000089dc57c23 */ /* 0x000fe20008010816 */
[----:B------:R-:W-:Y:S01]  /*2b50*/  ISETP.GT.AND P4, PT, R121, 0x39, PT ;  /* 0x000000397900780c */ /* 0x000fe20003f84270 */
[----:B------:R-:W-:Y:S01]  /*2b60*/  FFMA.FTZ R157, -R12, R12, 1 ;  /* 0x3f8000000c9d7423 */ /* 0x000fe2000001010c */
[----:B------:R-:W-:Y:S01]  /*2b70*/  ISETP.GT.AND P3, PT, R120, 0x29, PT ;  /* 0x000000297800780c */ /* 0x000fe20003f64270 */
[----:B------:R-:W-:Y:S01]  /*2b80*/  FFMA.FTZ R12, R160, UR8, -R23 ;  /* 0x00000008a00c7c23 */ /* 0x000fe20008010817 */
[----:B------:R-:W-:Y:S01]  /*2b90*/  ISETP.GT.AND P5, PT, R120, 0x30, PT ;  /* 0x000000307800780c */ /* 0x000fe20003fa4270 */
[----:B------:R-:W-:Y:S01]  /*2ba0*/  FFMA.FTZ R160, R214, UR8, -R194 ;  /* 0x00000008d6a07c23 */ /* 0x000fe200080108c2 */
[C---:B------:R-:W-:Y:S01]  /*2bb0*/  ISETP.GT.AND P6, PT, R120.reuse, 0x31, PT ;  /* 0x000000317800780c */ /* 0x040fe20003fc4270 */
[----:B------:R-:W-:Y:S01]  /*2bc0*/  MUFU.EX2 R163, R163 ;  /* 0x000000a300a37308 */ /* 0x000fe20000000800 */
[----:B------:R-:W-:Y:S01]  /*2bd0*/  ISETP.GT.AND P1, PT, R120, 0x38, PT ;  /* 0x000000387800780c */ /* 0x000fe20003f24270 */
[----:B------:R-:W-:Y:S01]  /*2be0*/  FFMA.FTZ R156, -R156, R156, 1 ;  /* 0x3f8000009c9c7423 */ /* 0x000fe2000001019c */
[----:B------:R-:W-:Y:S01]  /*2bf0*/  ISETP.GT.AND P2, PT, R120, 0x39, PT ;  /* 0x000000397800780c */ /* 0x000fe20003f44270 */
[----:B------:R-:W-:Y:S01]  /*2c00*/  FFMA.FTZ R233, -R233, R233, 1 ;  /* 0x3f800000e9e97423 */ /* 0x000fe200000101e9 */
[----:B------:R-:W-:-:S03]  /*2c10*/  WARPGROUP.ARRIVE ;  /* 0x00000000000079c5 */ /* 0x000fc60000000000 */
[----:B------:R-:W-:Y:S03]  /*2c20*/  MUFU.EX2 R160, R160 ;  /* 0x000000a000a07308 */ /* 0x000fe60000000800 */
[----:B------:R-:W-:Y:S01]  /*2c30*/  HGMMA.64x64x16.F32.BF16 R120, R164, gdesc[UR12], RZ, !UPT, gsb0 ;  /* 0x00e0000ca4787df0 */ /* 0x000fe2000c0018ff */
[----:B------:R-:W-:Y:S01]  /*2c40*/  UIADD3 UR14, UR13, 0x2, URZ ;  /* 0x000000020d0e7890 */ /* 0x000fe2000fffe03f */
[----:B------:R-:W-:-:S03]  /*2c50*/  UMOV UR15, 0x80000020 ;  /* 0x80000020000f7882 */ /* 0x000fc60000000000 */
[----:B------:R-:W1:Y:S08]  /*2c60*/  MUFU.EX2 R226, R226 ;  /* 0x000000e200e27308 */ /* 0x000e700000000800 */
[----:B------:R-:W-:Y:S08]  /*2c70*/  MUFU.EX2 R196, R196 ;  /* 0x000000c400c47308 */ /* 0x000ff00000000800 */
[----:B------:R-:W-:Y:S08]  /*2c80*/  MUFU.EX2 R12, R12 ;  /* 0x0000000c000c7308 */ /* 0x000ff00000000800 */
[----:B------:R-:W-:Y:S08]  /*2c90*/  MUFU.EX2 R197, R197 ;  /* 0x000000c500c57308 */ /* 0x000ff00000000800 */
[----:B------:R-:W-:Y:S01]  /*2ca0*/  MUFU.EX2 R161, R161 ;  /* 0x000000a100a17308 */ /* 0x000fe20000000800 */
        /* <DEDUP_REMOVED lines=19> */
[----:B------:R-:W-:Y:S01]  /*2de0*/  R2UR UR13, R237 ;  /* 0x00000000ed0d72ca */ /* 0x000fe200000e0000 */
[----:B------:R-:W-:-:S12]  /*2df0*/  UMOV UR15, 0x80000020 ;  /* 0x80000020000f7882 */ /* 0x000fd80000000000 */
[----:B------:R-:W-:-:S04]  /*2e00*/  USHF.R.U32.HI UR13, URZ, 0x4, UR13 ;  /* 0x000000043f0d7899 */ /* 0x000fc8000801160d */
[----:B------:R-:W-:-:S04]  /*2e10*/  ULOP3.LUT UR13, UR13, 0x3fff, URZ, 0xc0, !UPT ;  /* 0x00003fff0d0d7892 */ /* 0x000fc8000f8ec03f */
[----:B------:R-:W-:-:S04]  /*2e20*/  ULOP3.LUT UR13, UR13, 0x10000, URZ, 0xfc, !UPT ;  /* 0x000100000d0d7892 */ /* 0x000fc8000f8efc3f */
[----:B------:R-:W-:-:S03]  /*2e30*/  ULEA UR17, UR5, UR13, 0xa ;  /* 0x0000000d05117291 */ /* 0x000fc6000f8e503f */
[----:B------:R-:W-:Y:S01]  /*2e40*/  UMOV UR13, 0x40000040 ;  /* 0x40000040000d7882 */ /* 0x000fe20000000000 */
[----:B------:R-:W-:Y:S02]  /*2e50*/  WARPGROUP.DEPBAR.LE gsb0, 0x0 ;  /* 0x00008000000079c5 */ /* 0x000fe40000010000 */
[----:B------:R-:W-:-:S06]  /*2e60*/  WARPGROUP.ARRIVE ;  /* 0x00000000000079c5 */ /* 0x000fcc0000000000 */
[----:B------:R-:W-:Y:S01]  /*2e70*/  HGMMA.64x64x16.F32.BF16 R120, R184, gdesc[UR12], R120, gsb0 ;  /* 0x00e0000cb8787df0 */ /* 0x000fe20008001878 */
[----:B------:R-:W-:Y:S01]  /*2e80*/  UMOV UR14, UR12 ;  /* 0x0000000c000e7c82 */ /* 0x000fe20008000000 */
[----:B------:R-:W-:Y:S01]  /*2e90*/  UMOV UR15, 0x80000020 ;  /* 0x80000020000f7882 */ /* 0x000fe20000000000 */
[----:B------:R-:W-:Y:S02]  /*2ea0*/  WARPGROUP.DEPBAR.LE gsb0, 0x0 ;  /* 0x00008000000079c5 */ /* 0x000fe40000010000 */
[----:B------:R-:W2:Y:S02]  /*2eb0*/  LDS.64 R158, [R4+0x1e200] ;  /* 0x01e20000049e7984 */ /* 0x000ea40000000a00 */
[--C-:B--2---:R-:W-:Y:S01]  /*2ec0*/  FADD.FTZ R232, R123, -R159.reuse ;  /* 0x8000009f7be87221 */ /* 0x104fe20000010000 */
[--C-:B------:R-:W-:Y:S01]  /*2ed0*/  FADD.FTZ R230, R120, -R158.reuse ;  /* 0x8000009e78e67221 */ /* 0x100fe20000010000 */
[----:B------:R-:W2:Y:S01]  /*2ee0*/  MUFU.EX2 R123, R198 ;  /* 0x000000c6007b7308 */ /* 0x000ea20000000800 */
[----:B------:R-:W-:Y:S01]  /*2ef0*/  FADD.FTZ R229, R121, -R159 ;  /* 0x8000009f79e57221 */ /* 0x000fe20000010000 */
[----:B------:R-:W-:Y:S01]  /*2f00*/  FADD.FTZ R231, R122, -R158 ;  /* 0x8000009e7ae77221 */ /* 0x000fe20000010000 */
[----:B------:R-:W4:Y:S01]  /*2f10*/  LDS.64 R120, [R4+0x1e220] ;  /* 0x01e2200004787984 */ /* 0x000f220000000a00 */
[----:B------:R-:W-:Y:S01]  /*2f20*/  FFMA.FTZ R159, -R7, R7, 1 ;  /* 0x3f800000079f7423 */ /* 0x000fe20000010107 */
[----:B------:R-:W-:Y:S01]  /*2f30*/  FFMA.FTZ R7, R220, UR8, -R190 ;  /* 0x00000008dc077c23 */ /* 0x000fe200080108be */
[----:B---3--:R-:W-:Y:S01]  /*2f40*/  FMUL.FTZ R229, R227, R229 ;  /* 0x000000e5e3e57220 */ /* 0x008fe20000410000 */
[----:B------:R-:W-:Y:S01]  /*2f50*/  FFMA.FTZ R122, R222, UR8, -R193 ;  /* 0x00000008de7a7c23 */ /* 0x000fe200080108c1 */
[----:B------:R-:W-:Y:S01]  /*2f60*/  FFMA.FTZ R222, R218, UR8, -R191 ;  /* 0x00000008dade7c23 */ /* 0x000fe200080108bf */
[----:B------:R3:W-:Y:S01]  /*2f70*/  MUFU.EX2 R198, R7 ;  /* 0x0000000700c67308 */ /* 0x0007e20000000800 */
[----:B------:R-:W-:Y:S01]  /*2f80*/  FFMA.FTZ R158, -R5, R5, 1 ;  /* 0x3f800000059e7423 */ /* 0x000fe20000010105 */
[----:B-1----:R-:W-:Y:S01]  /*2f90*/  FMUL.FTZ R5, R226, R230 ;  /* 0x000000e6e2057220 */ /* 0x002fe20000410000 */
[----:B------:R-:W-:-:S03]  /*2fa0*/  FFMA.FTZ R218, -R8, R8, 1 ;  /* 0x3f80000008da7423 */ /* 0x000fc60000010108 */
[----:B------:R-:W-:Y:S01]  /*2fb0*/  FMUL.FTZ R158, R158, R5 ;  /* 0x000000059e9e7220 */ /* 0x000fe20000410000 */
[----:B--2---:R-:W-:Y:S01]  /*2fc0*/  FMUL.FTZ R220, R123, R231 ;  /* 0x000000e77bdc7220 */ /* 0x004fe20000410000 */
[----:B------:R-:W-:Y:S03]  /*2fd0*/  MUFU.EX2 R122, R122 ;  /* 0x0000007a007a7308 */ /* 0x000fe60000000800 */
[----:B------:R-:W-:Y:S01]  /*2fe0*/  FMUL.FTZ R159, R159, R220 ;  /* 0x000000dc9f9f7220 */ /* 0x000fe20000410000 */
[----:B------:R-:W-:Y:S02]  /*2ff0*/  FFMA.FTZ R220, -R6, R6, 1 ;  /* 0x3f80000006dc7423 */ /* 0x000fe40000010106 */
[----:B---3--:R-:W1:Y:S02]  /*3000*/  LDS.64 R6, [R4+0x1e240] ;  /* 0x01e2400004067984 */ /* 0x008e640000000a00 */
[----:B------:R-:W-:Y:S01]  /*3010*/  FMUL.FTZ R220, R220, R229 ;  /* 0x000000e5dcdc7220 */ /* 0x000fe20000410000 */
[----:B------:R-:W2:Y:S08]  /*3020*/  MUFU.EX2 R5, R199 ;  /* 0x000000c700057308 */ /* 0x000eb00000000800 */
[----:B------:R-:W-:Y:S01]  /*3030*/  MUFU.EX2 R199, R222 ;  /* 0x000000de00c77308 */ /* 0x000fe20000000800 */
[--C-:B----4-:R-:W-:Y:S01]  /*3040*/  FADD.FTZ R124, R124, -R120.reuse ;  /* 0x800000787c7c7221 */ /* 0x110fe20000010000 */
[----:B------:R-:W-:Y:S01]  /*3050*/  FADD.FTZ R229, R126, -R120 ;  /* 0x800000787ee57221 */ /* 0x000fe20000010000 */
[----:B------:R-:W-:Y:S01]  /*3060*/  FFMA.FTZ R120, R216, UR8, -R188 ;  /* 0x00000008d8787c23 */ /* 0x000fe200080108bc */
[--C-:B------:R-:W-:Y:S01]  /*3070*/  FADD.FTZ R216, R125, -R121.reuse ;  /* 0x800000797dd87221 */ /* 0x100fe20000010000 */
[----:B------:R-:W-:Y:S01]  /*3080*/  FMUL.FTZ R126, R155, R124 ;  /* 0x0000007c9b7e7220 */ /* 0x000fe20000410000 */
[----:B------:R-:W-:Y:S01]  /*3090*/  FADD.FTZ R124, R127, -R121 ;  /* 0x800000797f7c7221 */ /* 0x000fe20000010000 */
[----:B------:R-:W-:Y:S01]  /*30a0*/  FFMA.FTZ R127, -R10, R10, 1 ;  /* 0x3f8000000a7f7423 */ /* 0x000fe2000001010a */
[----:B------:R-:W-:Y:S01]  /*30b0*/  FFMA.FTZ R121, R207, UR8, -R189 ;  /* 0x00000008cf797c23 */ /* 0x000fe200080108bd */
[----:B------:R-:W-:Y:S01]  /*30c0*/  FMUL.FTZ R125, R9, R126 ;  /* 0x0000007e097d7220 */ /* 0x000fe20000410000 */
[----:B------:R-:W-:Y:S01]  /*30d0*/  FFMA.FTZ R126, -R11, R11, 1 ;  /* 0x3f8000000b7e7423 */ /* 0x000fe2000001010b */
[----:B------:R-:W3:Y:S01]  /*30e0*/  MUFU.EX2 R9, R217 ;  /* 0x000000d900097308 */ /* 0x000ee20000000800 */
[----:B------:R-:W4:Y:S01]  /*30f0*/  LDS.64 R10, [R4+0x1e260] ;  /* 0x01e26000040a7984 */ /* 0x000f220000000a00 */
[----:B--2---:R-:W-:Y:S01]  /*3100*/  FMUL.FTZ R231, R5, R232 ;  /* 0x000000e805e77220 */ /* 0x004fe20000410000 */
[----:B------:R-:W-:-:S03]  /*3110*/  FMUL.FTZ R216, R161, R216 ;  /* 0x000000d8a1d87220 */ /* 0x000fc60000410000 */
[----:B------:R-:W-:Y:S01]  /*3120*/  FMUL.FTZ R218, R218, R231 ;  /* 0x000000e7dada7220 */ /* 0x000fe20000410000 */
[----:B------:R-:W-:Y:S01]  /*3130*/  FMUL.FTZ R127, R127, R216 ;  /* 0x000000d87f7f7220 */ /* 0x000fe20000410000 */
[----:B------:R-:W-:Y:S01]  /*3140*/  MUFU.EX2 R121, R121 ;  /* 0x0000007900797308 */ /* 0x000fe20000000800 */
[--C-:B-1----:R-:W-:Y:S01]  /*3150*/  FADD.FTZ R191, R128, -R6.reuse ;  /* 0x8000000680bf7221 */ /* 0x102fe20000010000 */
[----:B------:R-:W-:Y:S01]  /*3160*/  FADD.FTZ R193, R130, -R6 ;  /* 0x8000000682c17221 */ /* 0x000fe20000010000 */
[----:B------:R-:W-:Y:S01]  /*3170*/  FSEL R6, R215, -INF , !P3 ;  /* 0xff800000d7067808 */ /* 0x000fe20005800000 */
[--C-:B------:R-:W-:Y:S01]  /*3180*/  FADD.FTZ R192, R131, -R7.reuse ;  /* 0x8000000783c07221 */ /* 0x100fe20000010000 */
[----:B------:R-:W-:Y:S01]  /*3190*/  FFMA.FTZ R131, -R13, R13, 1 ;  /* 0x3f8000000d837423 */ /* 0x000fe2000001010d */
[----:B------:R-:W-:Y:S01]  /*31a0*/  FADD.FTZ R190, R129, -R7 ;  /* 0x8000000781be7221 */ /* 0x000fe20000010000 */
[----:B---3--:R-:W-:Y:S01]  /*31b0*/  FMUL.FTZ R124, R9, R124 ;  /* 0x0000007c097c7220 */ /* 0x008fe20000410000 */
[----:B------:R-:W-:Y:S01]  /*31c0*/  FFMA.FTZ R189, R6, UR8, -R189 ;  /* 0x0000000806bd7c23 */ /* 0x000fe200080108bd */
[----:B------:R-:W-:Y:S01]  /*31d0*/  FSEL R6, R223, -INF , !P4 ;  /* 0xff800000df067808 */ /* 0x000fe20006000000 */
[----:B------:R-:W1:Y:S01]  /*31e0*/  MUFU.EX2 R129, R213 ;  /* 0x000000d500817308 */ /* 0x000e620000000800 */
[----:B------:R-:W-:Y:S01]  /*31f0*/  FMUL.FTZ R157, R157, R124 ;  /* 0x0000007c9d9d7220 */ /* 0x000fe20000410000 */
[----:B------:R-:W-:Y:S01]  /*3200*/  FFMA.FTZ R130, -R15, R15, 1 ;  /* 0x3f8000000f827423 */ /* 0x000fe2000001010f */
[----:B------:R-:W-:Y:S01]  /*3210*/  FMUL.FTZ R124, R162, R191 ;  /* 0x000000bfa27c7220 */ /* 0x000fe20000410000 */
[----:B------:R-:W-:Y:S01]  /*3220*/  FFMA.FTZ R13, R6, UR8, -R21 ;  /* 0x00000008060d7c23 */ /* 0x000fe20008010815 */
[----:B------:R-:W-:Y:S01]  /*3230*/  FSEL R15, R219, -INF , !P5 ;  /* 0xff800000db0f7808 */ /* 0x000fe20006800000 */
[----:B------:R-:W2:Y:S01]  /*3240*/  LDS.64 R6, [R4+0x1e280] ;  /* 0x01e2800004067984 */ /* 0x000ea20000000a00 */
[----:B------:R-:W-:Y:S01]  /*3250*/  FMUL.FTZ R131, R131, R124 ;  /* 0x0000007c83837220 */ /* 0x000fe20000410000 */
[----:B------:R-:W-:Y:S01]  /*3260*/  FFMA.FTZ R128, R206, UR8, -R20 ;  /* 0x00000008ce807c23 */ /* 0x000fe20008010814 */
[----:B------:R-:W-:Y:S01]  /*3270*/  FMUL.FTZ R191, R163, R190 ;  /* 0x000000bea3bf7220 */ /* 0x000fe20000410000 */
[----:B------:R-:W-:Y:S01]  /*3280*/  FFMA.FTZ R124, R15, UR8, -R22 ;  /* 0x000000080f7c7c23 */ /* 0x000fe20008010816 */
[----:B------:R-:W-:Y:S01]  /*3290*/  FSEL R15, R224, -INF , !P1 ;  /* 0xff800000e00f7808 */ /* 0x000fe20004800000 */
[----:B------:R-:W-:Y:S01]  /*32a0*/  FMUL.FTZ R193, R160, R193 ;  /* 0x000000c1a0c17220 */ /* 0x000fe20000410000 */
[C---:B------:R-:W-:Y:S01]  /*32b0*/  FSEL R22, R221.reuse, -INF , !P6 ;  /* 0xff800000dd167808 */ /* 0x040fe20007000000 */
[----:B------:R-:W3:Y:S01]  /*32c0*/  MUFU.EX2 R8, R228 ;  /* 0x000000e400087308 */ /* 0x000ee20000000800 */
[----:B------:R-:W-:Y:S01]  /*32d0*/  FFMA.FTZ R221, -R221, R221, 1 ;  /* 0x3f800000dddd7423 */ /* 0x000fe200000101dd */
[----:B------:R-:W-:Y:S01]  /*32e0*/  FFMA.FTZ R188, R15, UR8, -R20 ;  /* 0x000000080fbc7c23 */ /* 0x000fe20008010814 */
[----:B------:R-:W-:Y:S01]  /*32f0*/  FSEL R20, R225, -INF , !P2 ;  /* 0xff800000e1147808 */ /* 0x000fe20005000000 */
[----:B------:R-:W-:Y:S01]  /*3300*/  FFMA.FTZ R15, -R17, R17, 1 ;  /* 0x3f800000110f7423 */ /* 0x000fe20000010111 */
[----:B-1----:R-:W-:Y:S01]  /*3310*/  FMUL.FTZ R194, R129, R192 ;  /* 0x000000c081c27220 */ /* 0x002fe20000410000 */
[----:B------:R-:W-:Y:S01]  /*3320*/  FFMA.FTZ R23, R22, UR8, -R23 ;  /* 0x0000000816177c23 */ /* 0x000fe20008010817 */
[----:B------:R-:W-:Y:S01]  /*3330*/  FMUL.FTZ R192, R14, R191 ;  /* 0x000000bf0ec07220 */ /* 0x000fe20000410000 */
[----:B------:R-:W-:Y:S01]  /*3340*/  FFMA.FTZ R190, R20, UR8, -R21 ;  /* 0x0000000814be7c23 */ /* 0x000fe20008010815 */
[----:B------:R-:W-:Y:S01]  /*3350*/  FMUL.FTZ R21, R15, R194 ;  /* 0x000000c20f157220 */ /* 0x000fe20000410000 */
[----:B------:R-:W1:Y:S01]  /*3360*/  MUFU.EX2 R22, R212 ;  /* 0x000000d400167308 */ /* 0x000e620000000800 */
[----:B------:R-:W5:Y:S01]  /*3370*/  LDS.64 R14, [R4+0x1e2a0] ;  /* 0x01e2a000040e7984 */ /* 0x000f620000000a00 */
[--C-:B----4-:R-:W-:Y:S01]  /*3380*/  FADD.FTZ R191, R132, -R10.reuse ;  /* 0x8000000a84bf7221 */ /* 0x110fe20000010000 */
[----:B------:R-:W-:Y:S01]  /*3390*/  FMUL.FTZ R130, R130, R193 ;  /* 0x000000c182827220 */ /* 0x000fe20000410000 */
[----:B------:R-:W-:Y:S01]  /*33a0*/  FADD.FTZ R193, R134, -R10 ;  /* 0x8000000a86c17221 */ /* 0x000fe20000010000 */
[----:B------:R-:W-:Y:S01]  /*33b0*/  FFMA.FTZ R10, -R18, R18, 1 ;  /* 0x3f800000120a7423 */ /* 0x000fe20000010112 */
[----:B------:R-:W-:Y:S01]  /*33c0*/  FMUL.FTZ R191, R196, R191 ;  /* 0x000000bfc4bf7220 */ /* 0x000fe20000410000 */
[--C-:B------:R-:W-:Y:S01]  /*33d0*/  FADD.FTZ R133, R133, -R11.reuse ;  /* 0x8000000b85857221 */ /* 0x100fe20000010000 */
[----:B------:R-:W4:Y:S01]  /*33e0*/  MUFU.EX2 R17, R211 ;  /* 0x000000d300117308 */ /* 0x000f220000000800 */
[----:B------:R-:W-:Y:S01]  /*33f0*/  FADD.FTZ R20, R135, -R11 ;  /* 0x8000000b87147221 */ /* 0x000fe20000010000 */
[----:B------:R-:W-:Y:S01]  /*3400*/  FMUL.FTZ R135, R10, R191 ;  /* 0x000000bf0a877220 */ /* 0x000fe20000410000 */
[----:B------:R-:W-:Y:S01]  /*3410*/  FFMA.FTZ R194, -R19, R19, 1 ;  /* 0x3f80000013c27423 */ /* 0x000fe20000010113 */
[----:B------:R-:W5:Y:S01]  /*3420*/  LDS.64 R10, [R4+0x1e2c0] ;  /* 0x01e2c000040a7984 */ /* 0x000f620000000a00 */
[----:B------:R-:W-:Y:S01]  /*3430*/  FMUL.FTZ R133, R122, R133 ;  /* 0x000000857a857220 */ /* 0x000fe20000410000 */
[----:B------:R-:W-:Y:S01]  /*3440*/  FFMA.FTZ R134, -R200, R200, 1 ;  /* 0x3f800000c8867423 */ /* 0x000fe200000101c8 */
[----:B---3--:R-:W-:Y:S01]  /*3450*/  FMUL.FTZ R229, R8, R229 ;  /* 0x000000e508e57220 */ /* 0x008fe20000410000 */
[----:B------:R-:W3:Y:S01]  /*3460*/  MUFU.EX2 R18, R210 ;  /* 0x000000d200127308 */ /* 0x000ee20000000800 */
[----:B------:R-:W-:Y:S01]  /*3470*/  FMUL.FTZ R194, R194, R133 ;  /* 0x00000085c2c27220 */ /* 0x000fe20000410000 */
[----:B-1----:R-:W-:Y:S01]  /*3480*/  FMUL.FTZ R193, R22, R193 ;  /* 0x000000c116c17220 */ /* 0x002fe20000410000 */
[----:B------:R-:W-:Y:S01]  /*3490*/  FMUL.FTZ R126, R126, R229 ;  /* 0x000000e57e7e7220 */ /* 0x000fe20000410000 */
[----:B------:R-:W-:Y:S01]  /*34a0*/  FFMA.FTZ R219, -R219, R219, 1 ;  /* 0x3f800000dbdb7423 */ /* 0x000fe200000101db */
[----:B------:R-:W-:Y:S01]  /*34b0*/  FFMA.FTZ R224, -R224, R224, 1 ;  /* 0x3f800000e0e07423 */ /* 0x000fe200000101e0 */
[--C-:B--2---:R-:W-:Y:S01]  /*34c0*/  FADD.FTZ R133, R136, -R6.reuse ;  /* 0x8000000688857221 */ /* 0x104fe20000010000 */
[----:B------:R-:W-:Y:S01]  /*34d0*/  FADD.FTZ R191, R138, -R6 ;  /* 0x800000068abf7221 */ /* 0x000fe20000010000 */
[--C-:B------:R-:W-:Y:S01]  /*34e0*/  FADD.FTZ R6, R137, -R7.reuse ;  /* 0x8000000789067221 */ /* 0x100fe20000010000 */
[----:B------:R-:W-:Y:S01]  /*34f0*/  FMUL.FTZ R134, R134, R193 ;  /* 0x000000c186867220 */ /* 0x000fe20000410000 */
[----:B----4-:R-:W-:Y:S01]  /*3500*/  FMUL.FTZ R20, R17, R20 ;  /* 0x0000001411147220 */ /* 0x010fe20000410000 */
[----:B------:R-:W-:Y:S01]  /*3510*/  FFMA.FTZ R136, -R202, R202, 1 ;  /* 0x3f800000ca887423 */ /* 0x000fe200000101ca */
[----:B------:R-:W-:Y:S01]  /*3520*/  FFMA.FTZ R193, -R201, R201, 1 ;  /* 0x3f800000c9c17423 */ /* 0x000fe200000101c9 */
[----:B------:R-:W-:Y:S01]  /*3530*/  FADD.FTZ R202, R139, -R7 ;  /* 0x800000078bca7221 */ /* 0x000fe20000010000 */
[----:B------:R-:W-:Y:S01]  /*3540*/  FMUL.FTZ R200, R199, R6 ;  /* 0x00000006c7c87220 */ /* 0x000fe20000410000 */
[----:B------:R-:W1:Y:S01]  /*3550*/  MUFU.EX2 R19, R209 ;  /* 0x000000d100137308 */ /* 0x000e620000000800 */
[----:B------:R2:W4:Y:S01]  /*3560*/  LDS.64 R6, [R4+0x1e2e0] ;  /* 0x01e2e00004067984 */ /* 0x0005220000000a00 */
[----:B------:R-:W-:Y:S01]  /*3570*/  FMUL.FTZ R193, R193, R20 ;  /* 0x00000014c1c17220 */ /* 0x000fe20000410000 */
[----:B------:R-:W-:Y:S01]  /*3580*/  FMUL.FTZ R133, R198, R133 ;  /* 0x00000085c6857220 */ /* 0x000fe20000410000 */
[----:B------:R-:W-:Y:S01]  /*3590*/  FFMA.FTZ R139, -R203, R203, 1 ;  /* 0x3f800000cb8b7423 */ /* 0x000fe200000101cb */
[----:B---3--:R-:W-:Y:S01]  /*35a0*/  FMUL.FTZ R132, R18, R191 ;  /* 0x000000bf12847220 */ /* 0x008fe20000410000 */
[----:B------:R-:W-:Y:S01]  /*35b0*/  FFMA.FTZ R137, -R204, R204, 1 ;  /* 0x3f800000cc897423 */ /* 0x000fe200000101cc */
[----:B------:R-:W-:Y:S01]  /*35c0*/  FMUL.FTZ R136, R136, R133 ;  /* 0x0000008588887220 */ /* 0x000fe20000410000 */
[----:B------:R-:W2:Y:S01]  /*35d0*/  MUFU.EX2 R20, R208 ;  /* 0x000000d000147308 */ /* 0x000ea20000000800 */
[----:B------:R-:W-:Y:S01]  /*35e0*/  FMUL.FTZ R139, R139, R200 ;  /* 0x000000c88b8b7220 */ /* 0x000fe20000410000 */
[--C-:B-----5:R-:W-:Y:S01]  /*35f0*/  FADD.FTZ R195, R142, -R14.reuse ;  /* 0x8000000e8ec37221 */ /* 0x120fe20000010000 */
[----:B------:R-:W-:Y:S01]  /*3600*/  FMUL.FTZ R137, R137, R132 ;  /* 0x0000008489897220 */ /* 0x000fe20000410000 */
[--C-:B------:R-:W-:Y:S01]  /*3610*/  FADD.FTZ R142, R141, -R15.reuse ;  /* 0x8000000f8d8e7221 */ /* 0x100fe20000010000 */
[----:B------:R-:W-:Y:S01]  /*3620*/  FADD.FTZ R200, R143, -R15 ;  /* 0x8000000f8fc87221 */ /* 0x000fe20000010000 */
[----:B------:R-:W-:Y:S01]  /*3630*/  FFMA.FTZ R15, -R154, R154, 1 ;  /* 0x3f8000009a0f7423 */ /* 0x000fe2000001019a */
[----:B------:R-:W-:Y:S01]  /*3640*/  FFMA.FTZ R138, -R205, R205, 1 ;  /* 0x3f800000cd8a7423 */ /* 0x000fe200000101cd */
[----:B------:R-:W3:Y:S01]  /*3650*/  MUFU.EX2 R133, R189 ;  /* 0x000000bd00857308 */ /* 0x000ee20000000800 */
[----:B-1----:R-:W-:Y:S01]  /*3660*/  FMUL.FTZ R191, R19, R202 ;  /* 0x000000ca13bf7220 */ /* 0x002fe20000410000 */
[----:B------:R-:W-:Y:S01]  /*3670*/  FFMA.FTZ R141, -R153, R153, 1 ;  /* 0x3f800000998d7423 */ /* 0x000fe20000010199 */
[----:B------:R-:W-:Y:S01]  /*3680*/  FMUL.FTZ R142, R121, R142 ;  /* 0x0000008e798e7220 */ /* 0x000fe20000410000 */
[----:B------:R-:W-:Y:S01]  /*3690*/  FFMA.FTZ R223, -R223, R223, 1 ;  /* 0x3f800000dfdf7423 */ /* 0x000fe200000101df */
[--C-:B------:R-:W-:Y:S01]  /*36a0*/  FADD.FTZ R145, R145, -R11.reuse ;  /* 0x8000000b91917221 */ /* 0x100fe20000010000 */
[----:B------:R-:W-:Y:S01]  /*36b0*/  FMUL.FTZ R138, R138, R191 ;  /* 0x000000bf8a8a7220 */ /* 0x000fe20000410000 */
[----:B------:R-:W-:Y:S01]  /*36c0*/  FADD.FTZ R191, R140, -R14 ;  /* 0x8000000e8cbf7221 */ /* 0x000fe20000010000 */
[----:B------:R-:W1:Y:S01]  /*36d0*/  MUFU.EX2 R23, R23 ;  /* 0x0000001700177308 */ /* 0x000e620000000800 */
[----:B--2---:R-:W-:Y:S01]  /*36e0*/  FMUL.FTZ R4, R20, R195 ;  /* 0x000000c314047220 */ /* 0x004fe20000410000 */
[----:B------:R-:W-:Y:S01]  /*36f0*/  FFMA.FTZ R140, -R215, R215, 1 ;  /* 0x3f800000d78c7423 */ /* 0x000fe200000101d7 */
[--C-:B------:R-:W-:Y:S01]  /*3700*/  FADD.FTZ R144, R144, -R10.reuse ;  /* 0x8000000a90907221 */ /* 0x100fe20000010000 */
[----:B------:R-:W-:Y:S01]  /*3710*/  FMUL.FTZ R145, R12, R145 ;  /* 0x000000910c917220 */ /* 0x000fe20000410000 */
[----:B------:R-:W-:Y:S01]  /*3720*/  FMUL.FTZ R15, R15, R4 ;  /* 0x000000040f0f7220 */ /* 0x000fe20000410000 */
[----:B------:R-:W-:Y:S01]  /*3730*/  FADD.FTZ R153, R146, -R10 ;  /* 0x8000000a92997221 */ /* 0x000fe20000010000 */
[----:B------:R-:W-:Y:S01]  /*3740*/  FMUL.FTZ R141, R141, R142 ;  /* 0x0000008e8d8d7220 */ /* 0x000fe20000410000 */
[----:B------:R2:W5:Y:S01]  /*3750*/  MUFU.EX2 R132, R124 ;  /* 0x0000007c00847308 */ /* 0x0005620000000800 */
[----:B---3--:R-:W-:Y:S01]  /*3760*/  FMUL.FTZ R143, R133, R200 ;  /* 0x000000c8858f7220 */ /* 0x008fe20000410000 */
[----:B------:R-:W-:Y:S01]  /*3770*/  FFMA.FTZ R14, -R152, R152, 1 ;  /* 0x3f800000980e7423 */ /* 0x000fe20000010198 */
[----:B------:R-:W-:Y:S01]  /*3780*/  FFMA.FTZ R225, -R225, R225, 1 ;  /* 0x3f800000e1e17423 */ /* 0x000fe200000101e1 */
[----:B------:R-:W-:Y:S01]  /*3790*/  F2FP.BF16.F32.PACK_AB R189, R218, R159 ;  /* 0x0000009fdabd723e */ /* 0x000fe200000010ff */
[----:B------:R-:W-:Y:S01]  /*37a0*/  FMUL.FTZ R140, R140, R143 ;  /* 0x0000008f8c8c7220 */ /* 0x000fe20000410000 */
[----:B------:R-:W-:Y:S01]  /*37b0*/  FMUL.FTZ R143, R197, R144 ;  /* 0x00000090c58f7220 */ /* 0x000fe20000410000 */
[----:B------:R-:W-:Y:S01]  /*37c0*/  FMUL.FTZ R144, R234, R145 ;  /* 0x00000091ea907220 */ /* 0x000fe20000410000 */
[----:B------:R-:W3:Y:S01]  /*37d0*/  MUFU.EX2 R120, R120 ;  /* 0x0000007800787308 */ /* 0x000ee20000000800 */
[----:B--2---:R-:W-:Y:S01]  /*37e0*/  FADD.FTZ R124, R147, -R11 ;  /* 0x8000000b937c7221 */ /* 0x004fe20000010000 */
[----:B----4-:R-:W-:Y:S01]  /*37f0*/  FADD.FTZ R147, R148, -R6 ;  /* 0x8000000694937221 */ /* 0x010fe20000010000 */
[----:B------:R-:W-:Y:S01]  /*3800*/  FADD.FTZ R142, R151, -R7 ;  /* 0x80000007978e7221 */ /* 0x000fe20000010000 */
[----:B------:R-:W-:Y:S01]  /*3810*/  FMUL.FTZ R143, R156, R143 ;  /* 0x0000008f9c8f7220 */ /* 0x000fe20000410000 */
[----:B-1----:R-:W-:Y:S01]  /*3820*/  FMUL.FTZ R124, R23, R124 ;  /* 0x0000007c177c7220 */ /* 0x002fe20000410000 */
[----:B------:R-:W-:-:S02]  /*3830*/  F2FP.BF16.F32.PACK_AB R156, R192, R131 ;  /* 0x00000083c09c723e */ /* 0x000fc400000010ff */
[----:B------:R-:W1:Y:S01]  /*3840*/  MUFU.EX2 R128, R128 ;  /* 0x0000008000807308 */ /* 0x000e620000000800 */
[----:B-----5:R-:W-:Y:S01]  /*3850*/  FMUL.FTZ R10, R132, R153 ;  /* 0x00000099840a7220 */ /* 0x020fe20000410000 */
[----:B------:R-:W-:Y:S01]  /*3860*/  FMUL.FTZ R145, R221, R124 ;  /* 0x0000007cdd917220 */ /* 0x000fe20000410000 */
[----:B------:R-:W-:Y:S01]  /*3870*/  FADD.FTZ R153, R150, -R6 ;  /* 0x8000000696997221 */ /* 0x000fe20000010000 */
[----:B------:R-:W-:Y:S01]  /*3880*/  FADD.FTZ R124, R149, -R7 ;  /* 0x80000007957c7221 */ /* 0x000fe20000010000 */
[----:B------:R-:W-:Y:S02]  /*3890*/  IMAD.U32 R7, RZ, RZ, UR5 ;  /* 0x00000005ff077e24 */ /* 0x000fe4000f8e00ff */
[----:B------:R-:W-:Y:S01]  /*38a0*/  FMUL.FTZ R10, R219, R10 ;  /* 0x0000000adb0a7220 */ /* 0x000fe20000410000 */
[----:B------:R-:W-:Y:S01]  /*38b0*/  F2FP.BF16.F32.PACK_AB R159, R193, R134 ;  /* 0x00000086c19f723e */ /* 0x000fe200000010ff */
[----:B------:R-:W2:Y:S01]  /*38c0*/  MUFU.EX2 R13, R13 ;  /* 0x0000000d000d7308 */ /* 0x000ea20000000800 */
[----:B---3--:R-:W-:Y:S01]  /*38d0*/  FMUL.FTZ R191, R120, R191 ;  /* 0x000000bf78bf7220 */ /* 0x008fe20000410000 */
[----:B------:R-:W-:-:S02]  /*38e0*/  F2FP.BF16.F32.PACK_AB R148, R139, R136 ;  /* 0x000000888b94723e */ /* 0x000fc400000010ff */
[----:B------:R-:W-:Y:S01]  /*38f0*/  F2FP.BF16.F32.PACK_AB R149, R138, R137 ;  /* 0x000000898a95723e */ /* 0x000fe200000010ff */
[----:B------:R-:W-:Y:S01]  /*3900*/  FMUL.FTZ R14, R14, R191 ;  /* 0x000000bf0e0e7220 */ /* 0x000fe20000410000 */
[----:B------:R-:W-:Y:S01]  /*3910*/  F2FP.BF16.F32.PACK_AB R191, R157, R126 ;  /* 0x0000007e9dbf723e */ /* 0x000fe200000010ff */
[----:B------:R-:W-:Y:S01]  /*3920*/  IMAD R126, R7, 0x2000, R236 ;  /* 0x00002000077e7824 */ /* 0x000fe200078e02ec */
[----:B------:R3:W4:Y:S01]  /*3930*/  MUFU.EX2 R4, R188 ;  /* 0x000000bc00047308 */ /* 0x0007220000000800 */
[----:B-1----:R-:W-:Y:S01]  /*3940*/  FMUL.FTZ R6, R128, R147 ;  /* 0x0000009380067220 */ /* 0x002fe20000410000 */
[----:B------:R-:W-:Y:S01]  /*3950*/  F2FP.BF16.F32.PACK_AB R157, R21, R130 ;  /* 0x00000082159d723e */ /* 0x000fe200000010ff */
[----:B------:R-:W-:Y:S01]  /*3960*/  IMAD R7, R126, 0x2, R235 ;  /* 0x000000027e077824 */ /* 0x000fe200078e02eb */
[----:B------:R-:W-:Y:S01]  /*3970*/  F2FP.BF16.F32.PACK_AB R150, R141, R14 ;  /* 0x0000000e8d96723e */ /* 0x000fe200000010ff */
[----:B------:R-:W-:Y:S01]  /*3980*/  FMUL.FTZ R6, R233, R6 ;  /* 0x00000006e9067220 */ /* 0x000fe20000410000 */
[----:B------:R-:W-:-:S02]  /*3990*/  F2FP.BF16.F32.PACK_AB R151, R140, R15 ;  /* 0x0000000f8c97723e */ /* 0x000fc400000010ff */
[----:B------:R1:W5:Y:S01]  /*39a0*/  MUFU.EX2 R11, R190 ;  /* 0x000000be000b7308 */ /* 0x0003620000000800 */
[----:B--2---:R-:W-:Y:S01]  /*39b0*/  FMUL.FTZ R124, R13, R124 ;  /* 0x0000007c0d7c7220 */ /* 0x004fe20000410000 */
[----:B---3--:R-:W-:Y:S02]  /*39c0*/  F2FP.BF16.F32.PACK_AB R188, R220, R158 ;  /* 0x0000009edcbc723e */ /* 0x008fe400000010ff */
[----:B------:R-:W-:Y:S01]  /*39d0*/  F2FP.BF16.F32.PACK_AB R158, R194, R135 ;  /* 0x00000087c29e723e */ /* 0x000fe200000010ff */
[----:B------:R-:W-:Y:S01]  /*39e0*/  FMUL.FTZ R223, R223, R124 ;  /* 0x0000007cdfdf7220 */ /* 0x000fe20000410000 */
[----:B------:R-:W-:Y:S02]  /*39f0*/  F2FP.BF16.F32.PACK_AB R144, R144, R143 ;  /* 0x0000008f9090723e */ /* 0x000fe400000010ff */
[----:B------:R-:W-:Y:S01]  /*3a00*/  F2FP.BF16.F32.PACK_AB R145, R145, R10 ;  /* 0x0000000a9191723e */ /* 0x000fe200000010ff */
[----:B----4-:R-:W-:Y:S01]  /*3a10*/  FMUL.FTZ R153, R4, R153 ;  /* 0x0000009904997220 */ /* 0x010fe20000410000 */
[----:B-1----:R-:W-:-:S02]  /*3a20*/  F2FP.BF16.F32.PACK_AB R190, R127, R125 ;  /* 0x0000007d7fbe723e */ /* 0x002fc400000010ff */
[----:B------:R-:W-:Y:S01]  /*3a30*/  F2FP.BF16.F32.PACK_AB R146, R223, R6 ;  /* 0x00000006df92723e */ /* 0x000fe200000010ff */
[----:B------:R-:W-:Y:S01]  /*3a40*/  FMUL.FTZ R147, R224, R153 ;  /* 0x00000099e0937220 */ /* 0x000fe20000410000 */
[----:B------:R-:W-:Y:S01]  /*3a50*/  F2FP.BF16.F32.PACK_AB R124, R227, R226 ;  /* 0x000000e2e37c723e */ /* 0x000fe200000010ff */
[----:B------:R1:W-:Y:S01]  /*3a60*/  STSM.16.MT88.4 [R7+0x1e800], R188 ;  /* 0x01e800bc07007844 */ /* 0x0003e20000004200 */
[----:B------:R-:W-:Y:S01]  /*3a70*/  F2FP.BF16.F32.PACK_AB R126, R161, R155 ;  /* 0x0000009ba17e723e */ /* 0x000fe200000010ff */
[----:B-----5:R-:W-:Y:S01]  /*3a80*/  FMUL.FTZ R142, R11, R142 ;  /* 0x0000008e0b8e7220 */ /* 0x020fe20000410000 */
[----:B------:R-:W-:Y:S01]  /*3a90*/  F2FP.BF16.F32.PACK_AB R125, R5, R123 ;  /* 0x0000007b057d723e */ /* 0x000fe200000010ff */
[----:B------:R1:W-:Y:S01]  /*3aa0*/  STSM.16.MT88.4 [R7+0x1f000], R156 ;  /* 0x01f0009c07007844 */ /* 0x0003e20000004200 */
[----:B------:R-:W-:Y:S01]  /*3ab0*/  F2FP.BF16.F32.PACK_AB R127, R9, R8 ;  /* 0x00000008097f723e */ /* 0x000fe200000010ff */
[----:B------:R-:W-:Y:S01]  /*3ac0*/  FMUL.FTZ R142, R225, R142 ;  /* 0x0000008ee18e7220 */ /* 0x000fe20000410000 */
[----:B------:R-:W-:Y:S01]  /*3ad0*/  IMAD R5, R16, 0x1000, R235 ;  /* 0x0000100010057824 */ /* 0x000fe200078e02eb */
[----:B------:R1:W-:Y:S01]  /*3ae0*/  STSM.16.MT88.4 [R7+0x1f800], R148 ;  /* 0x01f8009407007844 */ /* 0x0003e20000004200 */
[----:B------:R-:W-:-:S02]  /*3af0*/  F2FP.BF16.F32.PACK_AB R123, R11, R4 ;  /* 0x000000040b7b723e */ /* 0x000fc400000010ff */
[----:B------:R-:W-:-:S05]  /*3b00*/  F2FP.BF16.F32.PACK_AB R147, R142, R147 ;  /* 0x000000938e93723e */ /* 0x000fca00000010ff */
[----:B------:R1:W-:Y:S01]  /*3b10*/  STSM.16.MT88.4 [R7+0x20000], R144 ;  /* 0x0200009007007844 */ /* 0x0003e20000004200 */
[----:B------:R-:W-:-:S06]  /*3b20*/  WARPGROUP.ARRIVE ;  /* 0x00000000000079c5 */ /* 0x000fcc0000000000 */
[----:B------:R-:W-:Y:S01]  /*3b30*/  HGMMA.64x96x16.F32.BF16 R72, R124, gdesc[UR12].tnspB, R72, gsb0 ;  /* 0x4160000c7c487df0 */ /* 0x000fe20008001848 */
[----:B------:R-:W-:Y:S01]  /*3b40*/  UIADD3 UR14, UR12, 0x40, URZ ;  /* 0x000000400c0e7890 */ /* 0x000fe2000fffe03f */
[----:B------:R-:W-:Y:S01]  /*3b50*/  UMOV UR15, 0x80000020 ;  /* 0x80000020000f7882 */ /* 0x000fe20000000000 */
[----:B------:R-:W-:Y:S02]  /*3b60*/  WARPGROUP.DEPBAR.LE gsb0, 0x0 ;  /* 0x00008000000079c5 */ /* 0x000fe40000010000 */
[----:B------:R-:W-:Y:S02]  /*3b70*/  F2FP.BF16.F32.PACK_AB R124, R163, R162 ;  /* 0x000000a2a37c723e */ /* 0x000fe400000010ff */
[----:B------:R-:W-:Y:S02]  /*3b80*/  F2FP.BF16.F32.PACK_AB R126, R122, R196 ;  /* 0x000000c47a7e723e */ /* 0x000fe400000010ff */
[----:B------:R-:W-:Y:S02]  /*3b90*/  F2FP.BF16.F32.PACK_AB R125, R129, R160 ;  /* 0x000000a0817d723e */ /* 0x000fe400000010ff */
[----:B------:R-:W-:-:S02]  /*3ba0*/  F2FP.BF16.F32.PACK_AB R127, R17, R22 ;  /* 0x00000016117f723e */ /* 0x000fc400000010ff */
[----:B------:R-:W-:Y:S02]  /*3bb0*/  F2FP.BF16.F32.PACK_AB R122, R13, R128 ;  /* 0x000000800d7a723e */ /* 0x000fe400000010ff */
        /* <DEDUP_REMOVED lines=10> */
[----:B------:R-:W-:Y:S01]  /*3c60*/  WARPGROUP.ARRIVE ;  /* 0x00000000000079c5 */ /* 0x000fe20000000000 */
[----:B------:R-:W-:-:S05]  /*3c70*/  F2FP.BF16.F32.PACK_AB R121, R23, R132 ;  /* 0x000000841779723e */ /* 0x000fca00000010ff */
[----:B------:R-:W-:Y:S01]  /*3c80*/  HGMMA.64x96x16.F32.BF16 R72, R124, gdesc[UR12].tnspB, R72, gsb0 ;  /* 0x4160000c7c487df0 */ /* 0x000fe20008001848 */
[----:B------:R-:W-:Y:S01]  /*3c90*/  R2UR UR14, R5 ;  /* 0x00000000050e72ca */ /* 0x000fe200000e0000 */
[----:B------:R-:W-:-:S12]  /*3ca0*/  UMOV UR15, 0x80000020 ;  /* 0x80000020000f7882 */ /* 0x000fd80000000000 */
[----:B------:R-:W-:Y:S02]  /*3cb0*/  USHF.R.U32.HI UR16, URZ, 0x4, UR14 ;  /* 0x000000043f107899 */ /* 0x000fe4000801160e */
[----:B------:R-:W-:Y:S02]  /*3cc0*/  UIADD3 UR14, UR12, 0xc0, URZ ;  /* 0x000000c00c0e7890 */ /* 0x000fe4000fffe03f */
[----:B------:R-:W-:Y:S01]  /*3cd0*/  ULOP3.LUT UR16, UR16, 0x3fff, URZ, 0xc0, !UPT ;  /* 0x00003fff10107892 */ /* 0x000fe2000f8ec03f */
[----:B------:R-:W-:-:S03]  /*3ce0*/  UMOV UR12, UR17 ;  /* 0x00000011000c7c82 */ /* 0x000fc60008000000 */
        /* <DEDUP_REMOVED lines=163> */
.L_x_2171:
        /* <DEDUP_REMOVED lines=48> */
.L_x_2172:
        /* <DEDUP_REMOVED lines=62> */
.L_x_2154:
[----:B------:R-:W-:Y:S05]  /*4e00*/  @P0 BRA `(.L_x_2174) ;  /* 0x0000000c008c0947 */ /* 0x000fea0003800000 */
[----:B------:R-:W2:Y:S01]  /*4e10*/  S2UR UR4, SR_CgaCtaId ;  /* 0x00000000000479c3 */ /* 0x000ea20000008800 */
[----:B------:R-:W-:Y:S02]  /*4e20*/  UMOV UR39, 0x400 ;  /* 0x0000040000277882 */ /* 0x000fe40000000000 */
[----:B--2---:R-:W-:-:S06]  /*4e30*/  ULEA UR39, UR4, UR39, 0x18 ;  /* 0x0000002704277291 */ /* 0x004fcc000f8ec03f */
[----:B------:R-:W-:-:S05]  /*4e40*/  IMAD.U32 R16, RZ, RZ, UR39 ;  /* 0x00000027ff107e24 */ /* 0x000fca000f8e00ff */
        /* <DEDUP_REMOVED lines=18> */
.L_x_2175:
[----:B------:R-:W-:-:S06]  /*4f70*/  UIADD3 UR4, UR39, 0x6000, URZ ;  /* 0x0000600027047890 */ /* 0x000fcc000fffe03f */
        /* <DEDUP_REMOVED lines=19> */
.L_x_2176:
        /* <DEDUP_REMOVED lines=18> */
.L_x_2177:
        /* <DEDUP_REMOVED lines=18> */
.L_x_2178:
        /* <DEDUP_REMOVED lines=16> */
[----:B-1----:R-:W-:Y:S01]  /*53f0*/  VIADD R0, R0, 0xffffff80 ;  /* 0xffffff8000007836 */ /* 0x002fe20000000000 */
[----:B------:R-:W-:Y:S02]  /*5400*/  F2FP.BF16.F32.PACK_AB R97, R99, R98 ;  /* 0x000000626361723e */ /* 0x000fe400000010ff */
[----:B------:R-:W-:-:S02]  /*5410*/  F2FP.BF16.F32.PACK_AB R104, R105, R104 ;  /* 0x000000686968723e */ /* 0x000fc400000010ff */
[----:B------:R-:W-:Y:S02]  /*5420*/  SHF.R.S32.HI R3, RZ, 0x1f, R0 ;  /* 0x0000001fff037819 */ /* 0x000fe40000011400 */
[----:B------:R-:W-:Y:S02]  /*5430*/  F2FP.BF16.F32.PACK_AB R98, R101, R100 ;  /* 0x000000646562723e */ /* 0x000fe400000010ff */
[CC--:B------:R-:W-:Y:S02]  /*5440*/  LEA.HI R2, R3.reuse, R0.reuse, RZ, 0x4 ;  /* 0x0000000003027211 */ /* 0x0c0fe400078f20ff */
[----:B------:R-:W-:Y:S02]  /*5450*/  LEA.HI R3, R3, R0, RZ, 0x5 ;  /* 0x0000000003037211 */ /* 0x000fe400078f28ff */
[----:B------:R-:W-:Y:S02]  /*5460*/  LOP3.LUT R5, R2, 0xfffffff0, RZ, 0xc0, !PT ;  /* 0xfffffff002057812 */ /* 0x000fe400078ec0ff */
        /* <DEDUP_REMOVED lines=86> */
[----:B------:R-:W-:Y:S01]  /*59d0*/  ULDC.64 UR6, c[0x0][0x198] ;  /* 0x0000660000067ab9 */ /* 0x000fe20000000a00 */
[----:B------:R-:W-:Y:S02]  /*59e0*/  UIADD3 UR40, UR39, 0x6000, URZ ;  /* 0x0000600027287890 */ /* 0x000fe4000fffe03f */
[----:B------:R-:W-:Y:S02]  /*59f0*/  UIADD3 UR4, UP0, UR6, 0x770, URZ ;  /* 0x0000077006047890 */ /* 0x000fe4000ff1e03f */
[----:B------:R-:W-:Y:S02]  /*5a00*/  USHF.L.U32 UR42, UR37, 0x7, URZ ;  /* 0x00000007252a7899 */ /* 0x000fe4000800063f */
[----:B------:R-:W-:Y:S02]  /*5a10*/  UIADD3.X UR5, URZ, UR7, URZ, UP0, !UPT ;  /* 0x000000073f057290 */ /* 0x000fe400087fe43f */
[----:B------:R-:W-:Y:S02]  /*5a20*/  UIADD3 UR6, UP0, UR6, 0x670, URZ ;  /* 0x0000067006067890 */ /* 0x000fe4000ff1e03f */
[----:B------:R-:W-:-:S02]  /*5a30*/  UIADD3 UR32, UR39, 0x8000, URZ ;  /* 0x0000800027207890 */ /* 0x000fc4000fffe03f */
[----:B------:R-:W-:Y:S02]  /*5a40*/  UIADD3 UR24, UR39, 0xa000, URZ ;  /* 0x0000a00027187890 */ /* 0x000fe4000fffe03f */
[----:B------:R-:W-:Y:S02]  /*5a50*/  UIADD3.X UR7, URZ, UR7, URZ, UP0, !UPT ;  /* 0x000000073f077290 */ /* 0x000fe400087fe43f */
[----:B------:R-:W-:Y:S02]  /*5a60*/  UIADD3 UR16, UR39, 0x2000, URZ ;  /* 0x0000200027107890 */ /* 0x000fe4000fffe03f */
[----:B------:R-:W-:Y:S01]  /*5a70*/  UIADD3 UR8, UR39, 0x4000, URZ ;  /* 0x0000400027087890 */ /* 0x000fe2000fffe03f */
[----:B------:R-:W-:Y:S01]  /*5a80*/  UMOV UR41, URZ ;  /* 0x0000003f00297c82 */ /* 0x000fe20008000000 */
[----:B------:R-:W-:Y:S01]  /*5a90*/  UMOV UR33, 0x20 ;  /* 0x0000002000217882 */ /* 0x000fe20000000000 */
[----:B------:R-:W-:Y:S01]  /*5aa0*/  UMOV UR35, UR43 ;  /* 0x0000002b00237c82 */ /* 0x000fe20008000000 */
[----:B------:R-:W-:Y:S01]  /*5ab0*/  UMOV UR36, UR44 ;  /* 0x0000002c00247c82 */ /* 0x000fe20008000000 */
[----:B------:R-:W-:Y:S01]  /*5ac0*/  UMOV UR34, UR42 ;  /* 0x0000002a00227c82 */ /* 0x000fe20008000000 */
[----:B------:R-:W-:Y:S01]  /*5ad0*/  UMOV UR25, 0x40 ;  /* 0x0000004000197882 */ /* 0x000fe20000000000 */
[----:B------:R-:W-:Y:S01]  /*5ae0*/  UMOV UR27, UR43 ;  /* 0x0000002b001b7c82 */ /* 0x000fe20008000000 */
[----:B------:R-:W-:Y:S01]  /*5af0*/  UMOV UR28, UR44 ;  /* 0x0000002c001c7c82 */ /* 0x000fe20008000000 */
[----:B------:R1:W-:Y:S01]  /*5b00*/  UTMASTG.4D [UR40], [UR4] ;  /* 0x00000028040073b5 */ /* 0x0003e20008018000 */
[----:B------:R-:W-:Y:S01]  /*5b10*/  UMOV UR26, UR42 ;  /* 0x0000002a001a7c82 */ /* 0x000fe20008000000 */
[----:B------:R-:W-:Y:S01]  /*5b20*/  UMOV UR17, 0x20 ;  /* 0x0000002000117882 */ /* 0x000fe20000000000 */
[----:B------:R-:W-:Y:S01]  /*5b30*/  UMOV UR19, UR43 ;  /* 0x0000002b00137c82 */ /* 0x000fe20008000000 */
[----:B------:R-:W-:Y:S01]  /*5b40*/  UMOV UR20, UR44 ;  /* 0x0000002c00147c82 */ /* 0x000fe20008000000 */
[----:B------:R-:W-:Y:S01]  /*5b50*/  UMOV UR18, UR42 ;  /* 0x0000002a00127c82 */ /* 0x000fe20008000000 */
[----:B------:R-:W-:Y:S01]  /*5b60*/  UMOV UR9, 0x40 ;  /* 0x0000004000097882 */ /* 0x000fe20000000000 */
[----:B------:R-:W-:Y:S01]  /*5b70*/  UMOV UR11, UR43 ;  /* 0x0000002b000b7c82 */ /* 0x000fe20008000000 */
[----:B------:R3:W-:Y:S01]  /*5b80*/  UTMASTG.4D [UR32], [UR4] ;  /* 0x00000020040073b5 */ /* 0x0007e20008018000 */
[----:B------:R-:W-:Y:S01]  /*5b90*/  UMOV UR12, UR44 ;  /* 0x0000002c000c7c82 */ /* 0x000fe20008000000 */
[----:B------:R-:W-:Y:S01]  /*5ba0*/  UMOV UR10, UR42 ;  /* 0x0000002a000a7c82 */ /* 0x000fe20008000000 */
[----:B------:R3:W-:Y:S01]  /*5bb0*/  UTMASTG.4D [UR24], [UR4] ;  /* 0x00000018040073b5 */ /* 0x0007e20008018000 */
[----:B-1----:R-:W-:-:S02]  /*5bc0*/  UMOV UR40, UR39 ;  /* 0x0000002700287c82 */ /* 0x002fc40008000000 */
[----:B------:R3:W-:Y:S01]  /*5bd0*/  UTMASTG.4D [UR40], [UR6] ;  /* 0x00000028060073b5 */ /* 0x0007e20008018000 */
[----:B------:R3:W-:Y:S01]  /*5be0*/  UTMASTG.4D [UR16], [UR6] ;  /* 0x00000010060073b5 */ /* 0x0007e20008018000 */
[----:B------:R3:W-:Y:S02]  /*5bf0*/  UTMASTG.4D [UR8], [UR6] ;  /* 0x00000008060073b5 */ /* 0x0007e40008018000 */
[----:B---3--:R0:W-:Y:S02]  /*5c00*/  UTMACMDFLUSH ;  /* 0x00000000000079b7 */ /* 0x0081e40000000000 */
.L_x_2180:
[----:B------:R-:W-:Y:S05]  /*5c10*/  BSYNC B0 ;  /* 0x0000000000007941 */ /* 0x000fea0003800000 */
.L_x_2179:
[----:B------:R-:W-:-:S04]  /*5c20*/  DEPBAR.LE SB0, 0x0 ;  /* 0x000080000000791a */ /* 0x000fc80000000000 */
[----:B------:R-:W-:Y:S05]  /*5c30*/  EXIT ;  /* 0x000000000000794d */ /* 0x000fea0003800000 */
.L_x_2174:
[----:B-1----:R-:W1:Y:S01]  /*5c40*/  S2R R0, SR_TID.X ;  /* 0x0000000000007919 */ /* 0x002e620000002100 */
[----:B------:R-:W2:Y:S01]  /*5c50*/  LDC.64 R12, c[0x0][0x850] ;  /* 0x00021400ff0c7b82 */ /* 0x000ea20000000a00 */
[----:B------:R-:W-:Y:S01]  /*5c60*/  USHF.R.S32.HI UR10, URZ, 0x1f, UR43 ;  /* 0x0000001f3f0a7899 */ /* 0x000fe2000801142b */
[----:B------:R-:W-:Y:S01]  /*5c70*/  IMAD.U32 R19, RZ, RZ, UR37 ;  /* 0x00000025ff137e24 */ /* 0x000fe2000f8e00ff */
[----:B------:R-:W-:Y:S01]  /*5c80*/  ULDC UR4, c[0x0][0x808] ;  /* 0x0002020000047ab9 */ /* 0x000fe20000000800 */
[----:B------:R-:W-:Y:S01]  /*5c90*/  USHF.R.S32.HI UR11, URZ, 0x1f, UR44 ;  /* 0x0000001f3f0b7899 */ /* 0x000fe2000801142c */
[----:B------:R-:W-:Y:S01]  /*5ca0*/  BSSY B0, `(.L_x_2181) ;  /* 0x0000036000007945 */ /* 0x000fe20003800000 */
[----:B------:R-:W-:Y:S02]  /*5cb0*/  UIMAD UR4, UR37, -0x80, UR4 ;  /* 0xffffff80250478a4 */ /* 0x000fe4000f8e0204 */
[----:B------:R-:W3:Y:S01]  /*5cc0*/  LDC.64 R10, c[0x0][0x820] ;  /* 0x00020800ff0a7b82 */ /* 0x000ee20000000a00 */
[----:B------:R-:W-:-:S07]  /*5cd0*/  ULDC.64 UR6, c[0x0][0x208] ;  /* 0x0000820000067ab9 */ /* 0x000fce0000000a00 */
[----:B------:R-:W4:Y:S08]  /*5ce0*/  LDC.64 R16, c[0x0][0x828] ;  /* 0x00020a00ff107b82 */ /* 0x000f300000000a00 */
[----:B------:R-:W5:Y:S01]  /*5cf0*/  LDC.64 R14, c[0x0][0x858] ;  /* 0x00021600ff0e7b82 */ /* 0x000f620000000a00 */
[----:B--2---:R-:W-:-:S04]  /*5d00*/  IMAD R4, R12, UR10, RZ ;  /* 0x0000000a0c047c24 */ /* 0x004fc8000f8e02ff */
[----:B------:R-:W-:Y:S02]  /*5d10*/  IMAD R13, R13, UR43, R4 ;  /* 0x0000002b0d0d7c24 */ /* 0x000fe4000f8e0204 */
[----:B-1----:R-:W-:-:S05]  /*5d20*/  VIADD R3, R0, 0xffffff80 ;  /* 0xffffff8000037836 */ /* 0x002fca0000000000 */
[----:B------:R-:W-:-:S04]  /*5d30*/  SHF.R.S32.HI R2, RZ, 0x1f, R3 ;  /* 0x0000001fff027819 */ /* 0x000fc80000011403 */
[----:B------:R-:W-:-:S04]  /*5d40*/  LEA.HI R2, R2, R3, RZ, 0x2 ;  /* 0x0000000302027211 */ /* 0x000fc800078f10ff */
[----:B------:R-:W-:Y:S02]  /*5d50*/  LOP3.LUT R0, R2, 0x1ffffffc, RZ, 0xc0, !PT ;  /* 0x1ffffffc02007812 */ /* 0x000fe400078ec0ff */
[----:B------:R-:W-:-:S03]  /*5d60*/  SHF.R.S32.HI R2, RZ, 0x2, R2 ;  /* 0x00000002ff027819 */ /* 0x000fc60000011402 */
[----:B------:R-:W-:Y:S01]  /*5d70*/  IMAD.IADD R0, R3, 0x1, -R0 ;  /* 0x0000000103007824 */ /* 0x000fe200078e0a00 */
[C---:B------:R-:W-:Y:S01]  /*5d80*/  ISETP.GE.AND P1, PT, R2.reuse, UR4, PT ;  /* 0x0000000402007c0c */ /* 0x040fe2000bf26270 */
[----:B------:R-:W-:Y:S02]  /*5d90*/  VIADD R3, R2, 0x40 ;  /* 0x0000004002037836 */ /* 0x000fe40000000000 */
[----:B------:R-:W-:Y:S02]  /*5da0*/  IMAD.SHL.U32 R6, R0, 0x8, RZ ;  /* 0x0000000800067824 */ /* 0x000fe400078e00ff */
[----:B---3--:R-:W-:Y:S01]  /*5db0*/  IMAD R0, R10, UR10, RZ ;  /* 0x0000000a0a007c24 */ /* 0x008fe2000f8e02ff */
[----:B------:R-:W-:Y:S01]  /*5dc0*/  ISETP.GE.AND P0, PT, R3, UR4, PT ;  /* 0x0000000403007c0c */ /* 0x000fe2000bf06270 */
[----:B------:R-:W-:Y:S01]  /*5dd0*/  VIADD R18, R6, 0x40 ;  /* 0x0000004006127836 */ /* 0x000fe20000000000 */
[----:B------:R-:W-:Y:S01]  /*5de0*/  SHF.R.S32.HI R7, RZ, 0x1f, R6 ;  /* 0x0000001fff077819 */ /* 0x000fe20000011406 */
[----:B------:R-:W-:Y:S01]  /*5df0*/  IMAD R11, R11, UR43, R0 ;  /* 0x0000002b0b0b7c24 */ /* 0x000fe2000f8e0200 */
[----:B------:R-:W-:Y:S01]  /*5e00*/  SHF.R.S32.HI R3, RZ, 0x1f, R2 ;  /* 0x0000001fff037819 */ /* 0x000fe20000011402 */
[----:B----4-:R-:W-:-:S02]  /*5e10*/  IMAD R0, R16, UR11, RZ ;  /* 0x0000000b10007c24 */ /* 0x010fc4000f8e02ff */
[----:B------:R-:W-:-:S04]  /*5e20*/  IMAD.WIDE.U32 R4, R10, UR43, R6 ;  /* 0x0000002b0a047c25 */ /* 0x000fc8000f8e0006 */
[----:B------:R-:W-:-:S04]  /*5e30*/  IMAD.WIDE.U32 R8, R12, UR43, R6 ;  /* 0x0000002b0c087c25 */ /* 0x000fc8000f8e0006 */
[----:B------:R-:W-:Y:S02]  /*5e40*/  IMAD.IADD R5, R5, 0x1, R11 ;  /* 0x0000000105057824 */ /* 0x000fe400078e020b */
[----:B------:R-:W-:-:S04]  /*5e50*/  IMAD.WIDE R10, R19, 0x80, R2 ;  /* 0x00000080130a7825 */ /* 0x000fc800078e0202 */
[C---:B-----5:R-:W-:Y:S02]  /*5e60*/  IMAD R2, R14.reuse, UR11, RZ ;  /* 0x0000000b0e027c24 */ /* 0x060fe4000f8e02ff */
[----:B------:R-:W-:Y:S02]  /*5e70*/  IMAD.IADD R9, R9, 0x1, R13 ;  /* 0x0000000109097824 */ /* 0x000fe400078e020d */
[----:B------:R-:W-:Y:S02]  /*5e80*/  IMAD R3, R17, UR44, R0 ;  /* 0x0000002c11037c24 */ /* 0x000fe4000f8e0200 */
[----:B------:R-:W-:Y:S02]  /*5e90*/  IMAD R17, R15, UR44, R2 ;  /* 0x0000002c0f117c24 */ /* 0x000fe4000f8e0202 */
        /* <DEDUP_REMOVED lines=22> */
.L_x_2182:
[----:B------:R-:W-:Y:S05]  /*6000*/  BSYNC B0 ;  /* 0x0000000000007941 */ /* 0x000fea0003800000 */
.L_x_2181:
        /* <DEDUP_REMOVED lines=21> */
.L_x_2184:
[----:B------:R-:W-:Y:S05]  /*6160*/  BSYNC B0 ;  /* 0x0000000000007941 */ /* 0x000fea0003800000 */
.L_x_2183:
        /* <DEDUP_REMOVED lines=18> */
.L_x_2186:
[----:B------:R-:W-:Y:S05]  /*6290*/  BSYNC B0 ;  /* 0x0000000000007941 */ /* 0x000fea0003800000 */
.L_x_2185:
        /* <DEDUP_REMOVED lines=22> */
.L_x_2188:
[----:B------:R-:W-:Y:S05]  /*6400*/  BSYNC B0 ;  /* 0x0000000000007941 */ /* 0x000fea0003800000 */
.L_x_2187:
[----:B------:R-:W-:Y:S05]  /*6410*/  EXIT ;  /* 0x000000000000794d */ /* 0x000fea0003800000 */
.L_x_2150:
[----:B------:R-:W-:-:S08]  /*6420*/  NOP ;  /* 0x0000000000007918 */ /* 0x000fd00000000000 */
[----:B------:R-:W1:-:S00]  /*6430*/  USETMAXREG.DEALLOC.CTAPOOL 0x18 ;  /* 0x00000018000079c8 */ /* 0x000e4000080e0500 */
[----:B-1----:R-:W-:Y:S01]  /*6440*/  LOP3.LUT R0, R0, 0x3, RZ, 0xc0, !PT ;  /* 0x0000000300007812 */ /* 0x002fe200078ec0ff */
[----:B------:R-:W-:Y:S05]  /*6450*/  BSSY B0, `(.L_x_2189) ;  /* 0x0000364000007945 */ /* 0x000fea0003800000 */
[----:B------:R-:W1:Y:S02]  /*6460*/  SHFL.IDX PT, R0, R0, RZ, 0x1f ;  /* 0x00001fff00007589 */ /* 0x000e6400000e0000 */
[----:B-1----:R-:W-:-:S13]  /*6470*/  ISETP.NE.AND P0, PT, R0, RZ, PT ;  /* 0x000000ff0000720c */ /* 0x002fda0003f05270 */
[----:B------:R-:W-:Y:S05]  /*6480*/  @!P0 BRA `(.L_x_2190) ;  /* 0x0000000c00888947 */ /* 0x000fea0003800000 */
[----:B------:R-:W-:-:S13]  /*6490*/  ISETP.NE.AND P0, PT, R0, 0x1, PT ;  /* 0x000000010000780c */ /* 0x000fda0003f05270 */
[----:B------:R-:W-:Y:S05]  /*64a0*/  @P0 BRA `(.L_x_2191) ;  /* 0x0000003400780947 */ /* 0x000fea0003800000 */
[----:B------:R-:W1:Y:S01]  /*64b0*/  S2UR UR7, SR_CTAID.X ;  /* 0x00000000000779c3 */ /* 0x000e620000002500 */
[----:B------:R-:W-:Y:S02]  /*64c0*/  ULDC UR8, c[0x0][0xb50] ;  /* 0x0002d40000087ab9 */ /* 0x000fe40000000800 */
[----:B------:R-:W-:-:S05]  /*64d0*/  UISETP.NE.AND UP0, UPT, UR8, 0x1, UPT ;  /* 0x000000010800788c */ /* 0x000fca000bf05270 */
[----:B------:R-:W2:Y:S06]  /*64e0*/  LDC R0, c[0x0][0xb68] ;  /* 0x0002da00ff007b82 */ /* 0x000eac0000000800 */
[----:B------:R-:W-:Y:S01]  /*64f0*/  @UP0 ULDC UR4, c[0x0][0xb54] ;  /* 0x0002d50000040ab9 */ /* 0x000fe20000000800 */
[----:B------:R-:W-:Y:S01]  /*6500*/  @UP0 ULDC UR9, c[0x0][0xb58] ;  /* 0x0002d60000090ab9 */ /* 0x000fe20000000800 */
[----:B-1----:R-:W-:Y:S02]  /*6510*/  UIMAD.WIDE.U32 UR4, UR7, UR4, URZ ;  /* 0x00000004070472a5 */ /* 0x002fe4000f8e003f */
[----:B------:R-:W-:-:S02]  /*6520*/  UMOV UR6, UR7 ;  /* 0x0000000700067c82 */ /* 0x000fc40008000000 */
[----:B------:R-:W-:-:S04]  /*6530*/  @UP0 USHF.R.U32.HI UR6, URZ, UR9, UR5 ;  /* 0x000000093f060299 */ /* 0x000fc80008011605 */
[----:B------:R-:W-:Y:S02]  /*6540*/  UIADD3 UR4, -UR6, URZ, URZ ;  /* 0x0000003f06047290 */ /* 0x000fe4000fffe13f */
[----:B--2---:R-:W-:Y:S02]  /*6550*/  ISETP.LE.AND P0, PT, R0, UR6, PT ;  /* 0x0000000600007c0c */ /* 0x004fe4000bf03270 */
[----:B------:R-:W-:-:S11]  /*6560*/  UIMAD UR8, UR8, UR4, UR7 ;  /* 0x00000004080872a4 */ /* 0x000fd6000f8e0207 */
[----:B------:R-:W-:Y:S05]  /*6570*/  @!P0 BRA `(.L_x_2192) ;  /* 0x0000000000208947 */ /* 0x000fea0003800000 */
        /* <DEDUP_REMOVED lines=8> */
.L_x_2192:
[----:B------:R-:W-:Y:S01]  /*6600*/  ULDC UR9, c[0x0][0xb44] ;  /* 0x0002d10000097ab9 */ /* 0x000fe20000000800 */
[----:B------:R-:W-:Y:S01]  /*6610*/  UMOV UR7, UR8 ;  /* 0x0000000800077c82 */ /* 0x000fe20008000000 */
[----:B------:R-:W-:-:S11]  /*6620*/  UISETP.NE.AND UP0, UPT, UR9, 0x1, UPT ;  /* 0x000000010900788c */ /* 0x000fd6000bf05270 */
[----:B------:R-:W-:Y:S02]  /*6630*/  @UP0 ULDC.64 UR10, c[0x0][0xb48] ;  /* 0x0002d200000a0ab9 */ /* 0x000fe40000000a00 */
[----:B------:R-:W-:-:S04]  /*6640*/  UIMAD.WIDE.U32 UR4, UR8, UR10, URZ ;  /* 0x0000000a080472a5 */ /* 0x000fc8000f8e003f */
[----:B------:R-:W-:-:S04]  /*6650*/  @UP0 USHF.R.U32.HI UR7, URZ, UR11, UR5 ;  /* 0x0000000b3f070299 */ /* 0x000fc80008011605 */
[----:B------:R-:W-:-:S12]  /*6660*/  UIMAD UR4, UR7, UR9, URZ ;  /* 0x00000009070472a4 */ /* 0x000fd8000f8e023f */
.L_x_2193:
        /* <DEDUP_REMOVED lines=13> */
[----:B------:R-:W-:Y:S05]  /*6740*/  @!P0 BRA `(.L_x_2191) ;  /* 0x0000003000d08947 */ /* 0x000fea0003800000 */
[----:B------:R-:W-:Y:S01]  /*6750*/  ULDC UR5, c[0x0][0x280] ;  /* 0x0000a00000057ab9 */ /* 0x000fe20000000800 */
[----:B------:R-:W-:Y:S01]  /*6760*/  ULDC UR4, c[0x0][0x290] ;  /* 0x0000a40000047ab9 */ /* 0x000fe20000000800 */
[----:B------:R-:W-:Y:S01]  /*6770*/  ULEA UR7, UR7, UR5, 0x7 ;  /* 0x0000000507077291 */ /* 0x000fe2000f8e383f */
[----:B------:R-:W-:Y:S01]  /*6780*/  ULDC UR6, c[0x0][0x74c] ;  /* 0x0001d30000067ab9 */ /* 0x000fe20000000800 */
[----:B------:R-:W-:Y:S02]  /*6790*/  UIADD3 UR5, UR5, 0x3f, URZ ;  /* 0x0000003f05057890 */ /* 0x000fe4000fffe03f */
[----:B------:R-:W-:Y:S02]  /*67a0*/  UIADD3 UR7, -UR6, UR7, -UR4 ;  /* 0x0000000706077290 */ /* 0x000fe4000fffe904 */
[----:B------:R-:W-:Y:S02]  /*67b0*/  USHF.R.S32.HI UR6, URZ, 0x1f, UR5 ;  /* 0x0000001f3f067899 */ /* 0x000fe40008011405 */
[----:B------:R-:W-:-:S02]  /*67c0*/  USHF.R.S32.HI UR4, URZ, 0x1f, UR7 ;  /* 0x0000001f3f047899 */ /* 0x000fc40008011407 */
[----:B------:R-:W-:Y:S02]  /*67d0*/  ULEA.HI UR5, UR6, UR5, URZ, 0x6 ;  /* 0x0000000506057291 */ /* 0x000fe4000f8f303f */
[----:B------:R-:W-:Y:S02]  /*67e0*/  ULEA.HI UR4, UR4, UR7, URZ, 0x6 ;  /* 0x0000000704047291 */ /* 0x000fe4000f8f303f */
[----:B------:R-:W-:Y:S02]  /*67f0*/  USHF.R.S32.HI UR5, URZ, 0x6, UR5 ;  /* 0x000000063f057899 */ /* 0x000fe40008011405 */
[----:B------:R-:W-:-:S04]  /*6800*/  USHF.R.S32.HI UR4, URZ, 0x6, UR4 ;  /* 0x000000063f047899 */ /* 0x000fc80008011404 */
[----:B------:R-:W-:-:S04]  /*6810*/  UISETP.LT.AND UP0, UPT, URZ, UR4, UPT ;  /* 0x000000043f00728c */ /* 0x000fc8000bf01270 */
[----:B------:R-:W-:-:S04]  /*6820*/  USEL UR8, URZ, UR4, !UP0 ;  /* 0x000000043f087287 */ /* 0x000fc8000c000000 */
[----:B------:R-:W-:-:S06]  /*6830*/  UISETP.GT.AND UP0, UPT, UR5, UR8, UPT ;  /* 0x000000080500728c */ /* 0x000fcc000bf04270 */
[----:B------:R-:W-:-:S13]  /*6840*/  PLOP3.LUT P0, PT, PT, PT, UP0, 0x80, 0x0 ;  /* 0x000000000000781c */ /* 0x000fda0003f0f008 */
[----:B------:R-:W-:Y:S05]  /*6850*/  @!P0 BRA `(.L_x_2191) ;  /* 0x00000030008c8947 */ /* 0x000fea0003800000 */
[----:B------:R-:W-:Y:S01]  /*6860*/  USHF.R.S32.HI UR4, URZ, 0x1f, UR11 ;  /* 0x0000001f3f047899 */ /* 0x000fe2000801140b */
[----:B------:R-:W-:Y:S01]  /*6870*/  ULDC.64 UR12, c[0x0][0x2d8] ;  /* 0x0000b600000c7ab9 */ /* 0x000fe20000000a00 */
[----:B------:R-:W-:Y:S02]  /*6880*/  ELECT P0, URZ, PT ;  /* 0x00000000003f782f */ /* 0x000fe40003800000 */
[----:B------:R-:W-:Y:S02]  /*6890*/  UIMAD UR9, UR4, UR12, URZ ;  /* 0x0000000c040972a4 */ /* 0x000fe4000f8e023f */
[----:B------:R-:W-:Y:S02]  /*68a0*/  UIADD3 UR4, UR5, -UR8, URZ ;  /* 0x8000000805047290 */ /* 0x000fe4000fffe03f */
[----:B------:R-:W-:Y:S02]  /*68b0*/  UIMAD.WIDE.U32 UR6, UR11, UR12, URZ ;  /* 0x0000000c0b0672a5 */ /* 0x000fe4000f8e003f */
[----:B------:R-:W-:-:S02]  /*68c0*/  ULOP3.LUT UR4, UR4, 0x1, URZ, 0xc0, !UPT ;  /* 0x0000000104047892 */ /* 0x000fc4000f8ec03f */
[----:B------:R-:W-:Y:S02]  /*68d0*/  UIMAD UR9, UR11, UR13, UR9 ;  /* 0x0000000d0b0972a4 */ /* 0x000fe4000f8e0209 */
[----:B------:R-:W-:Y:S02]  /*68e0*/  UISETP.NE.U32.AND UP0, UPT, UR4, 0x1, UPT ;  /* 0x000000010400788c */ /* 0x000fe4000bf05070 */
[----:B------:R-:W-:Y:S01]  /*68f0*/  USHF.R.S32.HI UR11, URZ, 0x1f, UR10 ;  /* 0x0000001f3f0b7899 */ /* 0x000fe2000801140a */
[----:B------:R-:W-:Y:S01]  /*6900*/  ULDC.64 UR12, c[0x0][0x2e0] ;  /* 0x0000b800000c7ab9 */ /* 0x000fe20000000a00 */
[----:B------:R-:W-:Y:S02]  /*6910*/  UIADD3 UR7, UR7, UR9, URZ ;  /* 0x0000000907077290 */ /* 0x000fe4000fffe03f */
[----:B------:R-:W-:Y:S01]  /*6920*/  PLOP3.LUT P1, PT, PT, PT, UP0, 0x80, 0x0 ;  /* 0x000000000000781c */ /* 0x000fe20003f2f008 */
[----:B------:R-:W-:Y:S02]  /*6930*/  UIMAD UR9, UR11, UR12, URZ ;  /* 0x0000000c0b0972a4 */ /* 0x000fe4000f8e023f */
[----:B------:R-:W-:-:S02]  /*6940*/  UIMAD.WIDE.U32 UR6, UR10, UR12, UR6 ;  /* 0x0000000c0a0672a5 */ /* 0x000fc4000f8e0006 */
[----:B------:R-:W-:-:S04]  /*6950*/  UIMAD UR9, UR10, UR13, UR9 ;  /* 0x0000000d0a0972a4 */ /* 0x000fc8000f8e0209 */
[----:B------:R-:W-:-:S04]  /*6960*/  UIADD3 UR23, UR7, UR9, URZ ;  /* 0x0000000907177290 */ /* 0x000fc8000fffe03f */
[----:B------:R-:W-:Y:S08]  /*6970*/  @P1 BRA `(.L_x_2194) ;  /* 0x0000000000bc1947 */ /* 0x000ff00003800000 */
        /* <DEDUP_REMOVED lines=18> */
.L_x_2196:
[----:B------:R-:W-:Y:S05]  /*6aa0*/  BSYNC B1 ;  /* 0x0000000000017941 */ /* 0x000fea0003800000 */
.L_x_2195:
        /* <DEDUP_REMOVED lines=19> */
.L_x_2198:
[----:B------:R-:W-:Y:S05]  /*6be0*/  BSYNC B1 ;  /* 0x0000000000017941 */ /* 0x000fea0003800000 */
.L_x_2197:
[----:B------:R-:W-:Y:S06]  /*6bf0*/  BAR.ARV 0xa, 0xa0 ;  /* 0x0282800000007b1d */ /* 0x000fec0000002000 */
[----:B------:R-:W-:Y:S04]  /*6c00*/  BSSY B1, `(.L_x_2199) ;  /* 0x0000003000017945 */ /* 0x000fe80003800000 */
[----:B------:R-:W-:Y:S05]  /*6c10*/  @!P0 BRA `(.L_x_2200) ;  /* 0x0000000000048947 */ /* 0x000fea0003800000 */
[----:B------:R-:W-:-:S04]  /*6c20*/  DEPBAR.LE SB0, 0x0 ;  /* 0x000080000000791a */ /* 0x000fc80000000000 */
.L_x_2200:
[----:B------:R-:W-:Y:S05]  /*6c30*/  BSYNC B1 ;  /* 0x0000000000017941 */ /* 0x000fea0003800000 */
.L_x_2199:
[----:B------:R-:W-:Y:S06]  /*6c40*/  BAR.ARV 0xb, 0xa0 ;  /* 0x02c2800000007b1d */ /* 0x000fec0000002000 */
[----:B------:R-:W-:Y:S01]  /*6c50*/  UIADD3 UR12, UR8, 0x1, URZ ;  /* 0x00000001080c7890 */ /* 0x000fe2000fffe03f */
[----:B------:R-:W-:Y:S11]  /*6c60*/  BRA `(.L_x_2201) ;  /* 0x0000000000047947 */ /* 0x000ff60003800000 */
.L_x_2194:
[----:B------:R-:W-:-:S05]  /*6c70*/  UMOV UR12, UR8 ;  /* 0x00000008000c7c82 */ /* 0x000fca0008000000 */
.L_x_2201:
[----:B------:R-:W-:-:S04]  /*6c80*/  UIADD3 UR4, UR8, 0x1, URZ ;  /* 0x0000000108047890 */ /* 0x000fc8000fffe03f */
[----:B------:R-:W-:-:S06]  /*6c90*/  UISETP.NE.AND UP0, UPT, UR5, UR4, UPT ;  /* 0x000000040500728c */ /* 0x000fcc000bf05270 */
[----:B------:R-:W-:-:S13]  /*6ca0*/  PLOP3.LUT P1, PT, PT, PT, UP0, 0x80, 0x0 ;  /* 0x000000000000781c */ /* 0x000fda0003f2f008 */
[----:B------:R-:W-:Y:S05]  /*6cb0*/  @!P1 BRA `(.L_x_2191) ;  /* 0x0000002c00749947 */ /* 0x000fea0003800000 */
[----:B------:R-:W-:Y:S01]  /*6cc0*/  ULDC.64 UR10, c[0x0][0x2c0] ;  /* 0x0000b000000a7ab9 */ /* 0x000fe20000000a00 */
[----:B------:R-:W-:Y:S02]  /*6cd0*/  UIADD3 UR19, UR9, UR7, URZ ;  /* 0x0000000709137290 */ /* 0x000fe4000fffe03f */
        /* <DEDUP_REMOVED lines=10> */
[----:B------:R-:W-:Y:S01]  /*6d80*/  ULDC.64 UR24, c[0x0][0x2c0] ;  /* 0x0000b00000187ab9 */ /* 0x000fe20000000a00 */
[----:B------:R-:W-:-:S09]  /*6d90*/  UMOV UR20, UR13 ;  /* 0x0000000d00147c82 */ /* 0x000fd20008000000 */
.L_x_2214:
        /* <DEDUP_REMOVED lines=20> */
.L_x_2203:
[----:B------:R-:W-:Y:S05]  /*6ee0*/  BSYNC B1 ;  /* 0x0000000000017941 */ /* 0x000fea0003800000 */
.L_x_2202:
        /* <DEDUP_REMOVED lines=13> */
.L_x_2205:
[----:B------:R-:W-:Y:S05]  /*6fc0*/  BSYNC B1 ;  /* 0x0000000000017941 */ /* 0x000fea0003800000 */
.L_x_2204:
[----:B------:R-:W-:Y:S06]  /*6fd0*/  BAR.ARV 0xa, 0xa0 ;  /* 0x0282800000007b1d */ /* 0x000fec0000002000 */
[----:B------:R-:W-:Y:S04]  /*6fe0*/  BSSY B1, `(.L_x_2206) ;  /* 0x0000003000017945 */ /* 0x000fe80003800000 */
[----:B------:R-:W-:Y:S05]  /*6ff0*/  @!P0 BRA `(.L_x_2207) ;  /* 0x0000000000048947 */ /* 0x000fea0003800000 */
[----:B------:R-:W-:-:S04]  /*7000*/  DEPBAR.LE SB0, 0x0 ;  /* 0x000080000000791a */ /* 0x000fc80000000000 */
.L_x_2207:
[----:B------:R-:W-:Y:S05]  /*7010*/  BSYNC B1 ;  /* 0x0000000000017941 */ /* 0x000fea0003800000 */
.L_x_2206:
        /* <DEDUP_REMOVED lines=13> */
.L_x_2209:
[----:B------:R-:W-:Y:S05]  /*70f0*/  BSYNC B1 ;  /* 0x0000000000017941 */ /* 0x000fea0003800000 */
.L_x_2208:
        /* <DEDUP_REMOVED lines=13> */
.L_x_2211:
[----:B------:R-:W-:Y:S05]  /*71d0*/  BSYNC B1 ;  /* 0x0000000000017941 */ /* 0x000fea0003800000 */
.L_x_2210:
[----:B------:R-:W-:Y:S01]  /*71e0*/  UIADD3 UR12, UR12, 0x2, URZ ;  /* 0x000000020c0c7890 */ /* 0x000fe2000fffe03f */
[----:B------:R-:W-:Y:S06]  /*71f0*/  BAR.ARV 0xa, 0xa0 ;  /* 0x0282800000007b1d */ /* 0x000fec0000002000 */
[----:B------:R-:W-:Y:S01]  /*7200*/  UISETP.GE.AND UP0, UPT, UR12, UR5, UPT ;  /* 0x000000050c00728c */ /* 0x000fe2000bf06270 */
[----:B------:R-:W-:Y:S04]  /*7210*/  BSSY B1, `(.L_x_2212) ;  /* 0x0000003000017945 */ /* 0x000fe80003800000 */
[----:B------:R-:W-:Y:S06]  /*7220*/  @!P0 BRA `(.L_x_2213) ;  /* 0x0000000000048947 */ /* 0x000fec0003800000 */
[----:B------:R-:W-:-:S04]  /*7230*/  DEPBAR.LE SB0, 0x0 ;  /* 0x000080000000791a */ /* 0x000fc80000000000 */
.L_x_2213:
[----:B------:R-:W-:Y:S05]  /*7240*/  BSYNC B1 ;  /* 0x0000000000017941 */ /* 0x000fea0003800000 */
.L_x_2212:
[----:B------:R-:W-:Y:S06]  /*7250*/  BAR.ARV 0xb, 0xa0 ;  /* 0x02c2800000007b1d */ /* 0x000fec0000002000 */
[----:B------:R-:W-:Y:S01]  /*7260*/  PLOP3.LUT P1, PT, PT, PT, UP0, 0x80, 0x0 ;  /* 0x000000000000781c */ /* 0x000fe20003f2f008 */
[----:B------:R-:W-:Y:S02]  /*7270*/  UIADD3 UR20, UR20, 0x3000, URZ ;  /* 0x0000300014147890 */ /* 0x000fe4000fffe03f */
[----:B------:R-:W-:-:S10]  /*7280*/  UIADD3 UR4, UR4, 0x3000, URZ ;  /* 0x0000300004047890 */ /* 0x000fd4000fffe03f */
[----:B------:R-:W-:Y:S05]  /*7290*/  @!P1 BRA `(.L_x_2214) ;  /* 0xfffffff800c09947 */ /* 0x000fea000383ffff */
[----:B------:R-:W-:Y:S05]  /*72a0*/  BRA `(.L_x_2191) ;  /* 0x0000002400f87947 */ /* 0x000fea0003800000 */
.L_x_2190:
        /* <DEDUP_REMOVED lines=21> */
.L_x_2215:
[----:B------:R-:W-:Y:S01]  /*7400*/  ULDC UR8, c[0x0][0xb44] ;  /* 0x0002d10000087ab9 */ /* 0x000fe20000000800 */
[----:B------:R-:W-:Y:S01]  /*7410*/  UMOV UR11, UR7 ;  /* 0x00000007000b7c82 */ /* 0x000fe20008000000 */
[----:B------:R-:W-:-:S11]  /*7420*/  UISETP.NE.AND UP0, UPT, UR8, 0x1, UPT ;  /* 0x000000010800788c */ /* 0x000fd6000bf05270 */
[----:B------:R-:W-:Y:S02]  /*7430*/  @UP0 ULDC.64 UR12, c[0x0][0xb48] ;  /* 0x0002d200000c0ab9 */ /* 0x000fe40000000a00 */
[----:B------:R-:W-:-:S04]  /*7440*/  UIMAD.WIDE.U32 UR4, UR7, UR12, URZ ;  /* 0x0000000c070472a5 */ /* 0x000fc8000f8e003f */
[----:B------:R-:W-:-:S04]  /*7450*/  @UP0 USHF.R.U32.HI UR11, URZ, UR13, UR5 ;  /* 0x0000000d3f0b0299 */ /* 0x000fc80008011605 */
[----:B------:R-:W-:-:S12]  /*7460*/  UIMAD UR4, UR11, UR8, URZ ;  /* 0x000000080b0472a4 */ /* 0x000fd8000f8e023f */
.L_x_2216:
[----:B------:R-:W-:Y:S01]  /*7470*/  ULDC UR8, c[0x0][0xb38] ;  /* 0x0002ce0000087ab9 */ /* 0x000fe20000000800 */
[----:B------:R-:W-:Y:S01]  /*7480*/  UIADD3 UR4, UR7, -UR4, URZ ;  /* 0x8000000407047290 */ /* 0x000fe2000fffe03f */
[----:B------:R-:W-:Y:S01]  /*7490*/  IMAD.MOV.U32 R11, RZ, RZ, 0x1 ;  /* 0x00000001ff0b7424 */ /* 0x000fe200078e00ff */
[----:B------:R-:W-:Y:S01]  /*74a0*/  UISETP.NE.AND UP0, UPT, UR8, 0x1, UPT ;  /* 0x000000010800788c */ /* 0x000fe2000bf05270 */
[----:B------:R-:W-:Y:S01]  /*74b0*/  IMAD.MOV.U32 R0, RZ, RZ, RZ ;  /* 0x000000ffff007224 */ /* 0x000fe200078e00ff */
[----:B------:R-:W-:Y:S02]  /*74c0*/  ULDC UR5, c[0x0][0xb44] ;  /* 0x0002d10000057ab9 */ /* 0x000fe40000000800 */
[----:B------:R-:W-:-:S07]  /*74d0*/  UIMAD UR6, UR6, UR5, UR4 ;  /* 0x00000005060672a4 */ /* 0x000fce000f8e0204 */
        /* <DEDUP_REMOVED lines=9> */
[----:B------:R-:W-:Y:S01]  /*7570*/  USHF.L.U32 UR11, UR11, 0x7, URZ ;  /* 0x000000070b0b7899 */ /* 0x000fe2000800063f */
[----:B------:R-:W-:Y:S01]  /*7580*/  ULDC UR5, c[0x0][0x280] ;  /* 0x0000a00000057ab9 */ /* 0x000fe20000000800 */
[----:B------:R-:W-:Y:S01]  /*7590*/  ULDC UR4, c[0x0][0x290] ;  /* 0x0000a40000047ab9 */ /* 0x000fe20000000800 */
[----:B------:R-:W-:Y:S01]  /*75a0*/  ULDC UR6, c[0x0][0x74c] ;  /* 0x0001d30000067ab9 */ /* 0x000fe20000000800 */
[----:B------:R-:W-:-:S04]  /*75b0*/  UIADD3 UR4, -UR4, UR11, UR5 ;  /* 0x0000000b04047290 */ /* 0x000fc8000fffe105 */
[----:B------:R-:W-:Y:S02]  /*75c0*/  UIADD3 UR4, UR4, -UR6, URZ ;  /* 0x8000000604047290 */ /* 0x000fe4000fffe03f */
[----:B------:R-:W-:Y:S02]  /*75d0*/  UIADD3 UR6, UR5, 0x3f, URZ ;  /* 0x0000003f05067890 */ /* 0x000fe4000fffe03f */
[----:B------:R-:W-:Y:S02]  /*75e0*/  USHF.R.S32.HI UR5, URZ, 0x1f, UR4 ;  /* 0x0000001f3f057899 */ /* 0x000fe40008011404 */
[----:B------:R-:W-:Y:S02]  /*75f0*/  USHF.R.S32.HI UR7, URZ, 0x1f, UR6 ;  /* 0x0000001f3f077899 */ /* 0x000fe40008011406 */
[----:B------:R-:W-:Y:S02]  /*7600*/  ULEA.HI UR5, UR5, UR4, URZ, 0x6 ;  /* 0x0000000405057291 */ /* 0x000fe4000f8f303f */
[----:B------:R-:W-:-:S02]  /*7610*/  ULEA.HI UR4, UR7, UR6, URZ, 0x6 ;  /* 0x0000000607047291 */ /* 0x000fc4000f8f303f */
[----:B------:R-:W-:Y:S02]  /*7620*/  USHF.R.S32.HI UR5, URZ, 0x6, UR5 ;  /* 0x000000063f057899 */ /* 0x000fe40008011405 */
[----:B------:R-:W-:-:S04]  /*7630*/  USHF.R.S32.HI UR4, URZ, 0x6, UR4 ;  /* 0x000000063f047899 */ /* 0x000fc80008011404 */
[----:B------:R-:W-:-:S04]  /*7640*/  VIMNMX R4, RZ, UR5, !PT ;  /* 0x00000005ff047c48 */ /* 0x000fc8000ffe0100 */
[----:B------:R-:W-:-:S13]  /*7650*/  ISETP.LT.AND P0, PT, R4, UR4, PT ;  /* 0x0000000404007c0c */ /* 0x000fda000bf01270 */
[----:B------:R-:W-:Y:S05]  /*7660*/  @!P0 BRA `(.L_x_2217) ;  /* 0x0000002000748947 */ /* 0x000fea0003800000 */
[----:B------:R-:W-:Y:S01]  /*7670*/  USHF.R.S32.HI UR5, URZ, 0x1f, UR20 ;  /* 0x0000001f3f057899 */ /* 0x000fe20008011414 */
[----:B------:R-:W-:Y:S01]  /*7680*/  BSSY B1, `(.L_x_2217) ;  /* 0x000021b000017945 */ /* 0x000fe20003800000 */
[----:B------:R-:W-:Y:S01]  /*7690*/  ULDC.64 UR6, c[0x0][0x718] ;  /* 0x0001c60000067ab9 */ /* 0x000fe20000000a00 */
[----:B------:R-:W-:Y:S01]  /*76a0*/  ULDC.64 UR14, c[0x0][0x730] ;  /* 0x0001cc00000e7ab9 */ /* 0x000fe20000000a00 */
[----:B------:R-:W-:Y:S01]  /*76b0*/  UIMAD.WIDE.U32 UR8, UR20, UR6, URZ ;  /* 0x00000006140872a5 */ /* 0x000fe2000f8e003f */
[----:B------:R-:W-:Y:S01]  /*76c0*/  IMAD.MOV.U32 R0, RZ, RZ, RZ ;  /* 0x000000ffff007224 */ /* 0x000fe200078e00ff */
[----:B------:R-:W-:Y:S02]  /*76d0*/  UIMAD UR6, UR5, UR6, URZ ;  /* 0x00000006050672a4 */ /* 0x000fe4000f8e023f */
[----:B------:R-:W-:Y:S02]  /*76e0*/  UIMAD UR5, UR5, UR14, URZ ;  /* 0x0000000e050572a4 */ /* 0x000fe4000f8e023f */
[----:B------:R-:W-:-:S02]  /*76f0*/  UIMAD UR6, UR20, UR7, UR6 ;  /* 0x00000007140672a4 */ /* 0x000fc4000f8e0206 */
[----:B------:R-:W-:Y:S01]  /*7700*/  UIMAD UR10, UR20, UR15, UR5 ;  /* 0x0000000f140a72a4 */ /* 0x000fe2000f8e0205 */
[----:B------:R-:W-:Y:S01]  /*7710*/  ULDC UR7, c[0x0][0x2e8] ;  /* 0x0000ba0000077ab9 */ /* 0x000fe20000000800 */
[----:B------:R-:W-:Y:S02]  /*7720*/  USHF.R.S32.HI UR5, URZ, 0x1f, UR21 ;  /* 0x0000001f3f057899 */ /* 0x000fe40008011415 */
[----:B------:R-:W-:Y:S01]  /*7730*/  UISETP.NE.AND UP0, UPT, UR7, 0x1, UPT ;  /* 0x000000010700788c */ /* 0x000fe2000bf05270 */
[----:B------:R-:W-:Y:S01]  /*7740*/  ULDC.64 UR22, c[0x0][0x720] ;  /* 0x0001c80000167ab9 */ /* 0x000fe20000000a00 */
[----:B------:R-:W-:Y:S01]  /*7750*/  ELECT P0, URZ, PT ;  /* 0x00000000003f782f */ /* 0x000fe20003800000 */
[----:B------:R-:W-:Y:S02]  /*7760*/  UIMAD UR7, UR5, UR22, URZ ;  /* 0x00000016050772a4 */ /* 0x000fe4000f8e023f */
[----:B------:R-:W-:Y:S02]  /*7770*/  UIADD3 UR9, UR9, UR6, URZ ;  /* 0x0000000609097290 */ /* 0x000fe4000fffe03f */
[----:B------:R-:W-:-:S02]  /*7780*/  UIMAD.WIDE.U32 UR12, UR20, UR14, URZ ;  /* 0x0000000e140c72a5 */ /* 0x000fc4000f8e003f */
[----:B------:R-:W-:Y:S01]  /*7790*/  UIMAD UR6, UR21, UR23, UR7 ;  /* 0x00000017150672a4 */ /* 0x000fe2000f8e0207 */
[----:B------:R-:W-:Y:S01]  /*77a0*/  ULDC.64 UR14, c[0x0][0x738] ;  /* 0x0001ce00000e7ab9 */ /* 0x000fe20000000a00 */
[----:B------:R-:W-:Y:S02]  /*77b0*/  UIMAD.WIDE.U32 UR22, UR21, UR22, UR8 ;  /* 0x00000016151672a5 */ /* 0x000fe4000f8e0008 */
[----:B------:R-:W-:Y:S02]  /*77c0*/  UIMAD UR5, UR5, UR14, URZ ;  /* 0x0000000e050572a4 */ /* 0x000fe4000f8e023f */
[----:B------:R-:W-:Y:S01]  /*77d0*/  UIADD3 UR13, UR13, UR10, URZ ;  /* 0x0000000a0d0d7290 */ /* 0x000fe2000fffe03f */
[----:B------:R-:W-:Y:S01]  /*77e0*/  @UP0 ULDC UR8, c[0x0][0x2ec] ;  /* 0x0000bb0000080ab9 */ /* 0x000fe20000000800 */
[----:B------:R-:W-:Y:S02]  /*77f0*/  UIMAD UR5, UR21, UR15, UR5 ;  /* 0x0000000f150572a4 */ /* 0x000fe4000f8e0205 */
[----:B------:R-:W-:-:S02]  /*7800*/  UIMAD.WIDE.U32 UR8, UR20, UR8, URZ ;  /* 0x00000008140872a5 */ /* 0x000fc4000f8e003f */
[----:B------:R-:W-:Y:S01]  /*7810*/  UIMAD.WIDE.U32 UR14, UR21, UR14, UR12 ;  /* 0x0000000e150e72a5 */ /* 0x000fe2000f8e000c */
[----:B------:R-:W-:Y:S02]  /*7820*/  @UP0 ULDC UR7, c[0x0][0x2f0] ;  /* 0x0000bc0000070ab9 */ /* 0x000fe40000000800 */
[----:B------:R-:W-:Y:S01]  /*7830*/  UMOV UR12, UR20 ;  /* 0x00000014000c7c82 */ /* 0x000fe20008000000 */
        /* <DEDUP_REMOVED lines=9> */
.L_x_2247:
        /* <DEDUP_REMOVED lines=15> */
.L_x_2220:
        /* <DEDUP_REMOVED lines=67> */
[----:B------:R-:W-:Y:S01]  /*7df0*/  ISETP.GE.AND P1, PT, R4, R6, PT ;  /* 0x000000060400720c */ /* 0x000fe20003f26270 */
[----:B------:R-:W-:Y:S01]  /*7e00*/  UTMALDG.4D [UR16], [UR48], desc[UR50] ;  /* 0x00003210300075b4 */ /* 0x000fe20008019000 */
[----:B------:R-:W-:Y:S01]  /*7e10*/  UMOV UR60, UR12 ;  /* 0x0000000c003c7c82 */ /* 0x000fe20008000000 */
[----:B------:R-:W-:Y:S01]  /*7e20*/  UMOV UR61, UR21 ;  /* 0x00000015003d7c82 */ /* 0x000fe20008000000 */
[----:B------:R1:W-:Y:S01]  /*7e30*/  UTMALDG.4D [UR40], [UR48], desc[UR50] ;  /* 0x00003228300075b4 */ /* 0x0003e20008019000 */
[----:B------:R-:W-:Y:S01]  /*7e40*/  UTMALDG.4D [UR24], [UR48], desc[UR50] ;  /* 0x00003218300075b4 */ /* 0x000fe20008019000 */
[----:B------:R2:W-:Y:S01]  /*7e50*/  UBLKCP.S.G [UR56], [UR32], UR7 ;  /* 0x00000038200073ba */ /* 0x0005e20008000207 */
[----:B------:R3:W-:Y:S01]  /*7e60*/  SYNCS.ARRIVE.TRANS64 RZ, [R16+URZ+0x26800], R5 ;  /* 0x0268000510ff79a7 */ /* 0x0007e2000800003f */
[----:B------:R4:W-:Y:S01]  /*7e70*/  UTMALDG.4D [UR8], [UR46], desc[UR54] ;  /* 0x000036082e0075b4 */ /* 0x0009e20008019000 */
[----:B-1----:R-:W-:Y:S01]  /*7e80*/  UIADD3 UR40, UR8, 0x4000, URZ ;  /* 0x0000400008287890 */ /* 0x002fe2000fffe03f */
[----:B------:R-:W-:Y:S01]  /*7e90*/  UMOV UR42, 0x40 ;  /* 0x00000040002a7882 */ /* 0x000fe20000000000 */
[----:B------:R-:W-:Y:S01]  /*7ea0*/  UMOV UR43, UR11 ;  /* 0x0000000b002b7c82 */ /* 0x000fe20008000000 */
[----:B------:R-:W-:Y:S01]  /*7eb0*/  UMOV UR44, UR12 ;  /* 0x0000000c002c7c82 */ /* 0x000fe20008000000 */
[----:B------:R-:W-:Y:S01]  /*7ec0*/  UMOV UR41, UR9 ;  /* 0x0000000900297c82 */ /* 0x000fe20008000000 */
[----:B--2---:R-:W-:-:S02]  /*7ed0*/  UIADD3 UR32, UR8, 0x1000, URZ ;  /* 0x0000100008207890 */ /* 0x004fc4000fffe03f */
        /* <DEDUP_REMOVED lines=17> */
[----:B-1----:R-:W-:Y:S01]  /*7ff0*/  UIADD3 UR32, UR8, 0x6000, URZ ;  /* 0x0000600008207890 */ /* 0x002fe2000fffe03f */
        /* <DEDUP_REMOVED lines=8> */
[----:B---3--:R-:W-:Y:S05]  /*8080*/  @P1 BRA `(.L_x_2221) ;  /* 0x0000001000f41947 */ /* 0x008fea0003800000 */
        /* <DEDUP_REMOVED lines=10> */
[----:B------:R2:W-:Y:S01]  /*8130*/  STL [R1], R5 ;  /* 0x0000000501007387 */ /* 0x0005e20000100800 */
[----:B-1----:R-:W-:Y:S01]  /*8140*/  LOP3.LUT R6, R6, 0x1f, RZ, 0xc0, !PT ;  /* 0x0000001f06067812 */ /* 0x002fe200078ec0ff */
[----:B------:R-:W-:Y:S06]  /*8150*/  @!P1 BRA `(.L_x_2222) ;  /* 0x0000000c00209947 */ /* 0x000fec0003800000 */
[----:B------:R-:W-:Y:S01]  /*8160*/  R2UR UR8, R5 ;  /* 0x00000000050872ca */ /* 0x000fe200000e0000 */
[----:B------:R-:W-:Y:S02]  /*8170*/  IMAD.MOV.U32 R0, RZ, RZ, R4 ;  /* 0x000000ffff007224 */ /* 0x000fe400078e0004 */
[----:B------:R-:W-:-:S10]  /*8180*/  IMAD.MOV.U32 R11, RZ, RZ, 0x1 ;  /* 0x00000001ff0b7424 */ /* 0x000fd400078e00ff */
[----:B------:R-:W-:-:S06]  /*8190*/  UIADD3 UR7, UR7, -UR8, URZ ;  /* 0x8000000807077290 */ /* 0x000fcc000fffe03f */
[----:B------:R-:W-:-:S07]  /*81a0*/  IMAD.U32 R20, RZ, RZ, UR7 ;  /* 0x00000007ff147e24 */ /* 0x000fce000f8e00ff */
.L_x_2231:
[----:B--234-:R-:W-:-:S04]  /*81b0*/  SHF.L.U32 R21, R11, 0x1f, RZ ;  /* 0x0000001f0b157819 */ /* 0x01cfc800000006ff */
[----:B------:R-:W1:Y:S02]  /*81c0*/  SYNCS.PHASECHK.TRANS64.TRYWAIT P1, [R16+URZ+0x26840], R21 ;  /* 0x02684015100075a7 */ /* 0x000e64000802017f */
[----:B-1----:R-:W-:Y:S05]  /*81d0*/  @!P1 BRA `(.L_x_2223) ;  /* 0x0000001800ac9947 */ /* 0x002fea0003800000 */
.L_x_2248:
[----:B------:R-:W-:Y:S05]  /*81e0*/  @P0 BRA `(.L_x_2224) ;  /* 0x0000000000140947 */ /* 0x000fea0003800000 */
[----:B------:R-:W-:Y:S01]  /*81f0*/  ISETP.NE.AND P1, PT, R6, RZ, PT ;  /* 0x000000ff0600720c */ /* 0x000fe20003f25270 */
[----:B------:R-:W-:-:S04]  /*8200*/  IMAD.MOV.U32 R3, RZ, RZ, 0x3100 ;  /* 0x00003100ff037424 */ /* 0x000fc800078e00ff */
[----:B------:R3:W-:Y:S08]  /*8210*/  SYNCS.ARRIVE.TRANS64 RZ, [R16+URZ+0x26830], R3 ;  /* 0x0268300310ff79a7 */ /* 0x0007f0000800003f */
[----:B------:R-:W-:Y:S05]  /*8220*/  @!P1 BRA `(.L_x_2224) ;  /* 0x0000000000049947 */ /* 0x000fea0003800000 */
[----:B------:R-:W-:Y:S01]  /*8230*/  BPT.TRAP 0x1 ;  /* 0x000000040000795c */ /* 0x000fe20000300000 */
.L_x_2224:
        /* <DEDUP_REMOVED lines=43> */
.L_x_2249:
[----:B------:R-:W-:Y:S05]  /*84f0*/  @P0 BRA `(.L_x_2226) ;  /* 0x0000000000140947 */ /* 0x000fea0003800000 */
[----:B------:R-:W-:Y:S01]  /*8500*/  ISETP.NE.AND P1, PT, R6, RZ, PT ;  /* 0x000000ff0600720c */ /* 0x000fe20003f25270 */
[----:B------:R-:W-:-:S04]  /*8510*/  IMAD.MOV.U32 R2, RZ, RZ, 0x3100 ;  /* 0x00003100ff027424 */ /* 0x000fc800078e00ff */
[----:B------:R3:W-:Y:S08]  /*8520*/  SYNCS.ARRIVE.TRANS64 RZ, [R16+URZ+0x26818], R2 ;  /* 0x0268180210ff79a7 */ /* 0x0007f0000800003f */
[----:B------:R-:W-:Y:S05]  /*8530*/  @!P1 BRA `(.L_x_2226) ;  /* 0x0000000000049947 */ /* 0x000fea0003800000 */
[----:B------:R-:W-:Y:S01]  /*8540*/  BPT.TRAP 0x1 ;  /* 0x000000040000795c */ /* 0x000fe20000300000 */
.L_x_2226:
        /* <DEDUP_REMOVED lines=43> */
.L_x_2250:
[----:B------:R-:W-:Y:S05]  /*8800*/  @P0 BRA `(.L_x_2228) ;  /* 0x0000000000140947 */ /* 0x000fea0003800000 */
[----:B------:R-:W-:Y:S01]  /*8810*/  ISETP.NE.AND P1, PT, R6, RZ, PT ;  /* 0x000000ff0600720c */ /* 0x000fe20003f25270 */
[----:B-123--:R-:W-:-:S04]  /*8820*/  IMAD.MOV.U32 R21, RZ, RZ, 0x3100 ;  /* 0x00003100ff157424 */ /* 0x00efc800078e00ff */
[----:B------:R4:W-:Y:S08]  /*8830*/  SYNCS.ARRIVE.TRANS64 RZ, [R16+URZ+0x26838], R21 ;  /* 0x0268381510ff79a7 */ /* 0x0009f0000800003f */
[----:B------:R-:W-:Y:S05]  /*8840*/  @!P1 BRA `(.L_x_2228) ;  /* 0x0000000000049947 */ /* 0x000fea0003800000 */
[----:B------:R-:W-:Y:S01]  /*8850*/  BPT.TRAP 0x1 ;  /* 0x000000040000795c */ /* 0x000fe20000300000 */
.L_x_2228:
        /* <DEDUP_REMOVED lines=38> */
.L_x_2252:
[----:B------:R-:W-:Y:S05]  /*8ac0*/  @P0 BRA `(.L_x_2230) ;  /* 0x0000000000140947 */ /* 0x000fea0003800000 */
[----:B------:R-:W-:Y:S01]  /*8ad0*/  ISETP.NE.AND P1, PT, R6, RZ, PT ;  /* 0x000000ff0600720c */ /* 0x000fe20003f25270 */
[----:B------:R-:W-:-:S04]  /*8ae0*/  IMAD.MOV.U32 R5, RZ, RZ, 0x3100 ;  /* 0x00003100ff057424 */ /* 0x000fc800078e00ff */
[----:B------:R1:W-:Y:S08]  /*8af0*/  SYNCS.ARRIVE.TRANS64 RZ, [R16+URZ+0x26810], R5 ;  /* 0x0268100510ff79a7 */ /* 0x0003f0000800003f */
[----:B------:R-:W-:Y:S05]  /*8b00*/  @!P1 BRA `(.L_x_2230) ;  /* 0x0000000000049947 */ /* 0x000fea0003800000 */
[----:B------:R-:W-:Y:S01]  /*8b10*/  BPT.TRAP 0x1 ;  /* 0x000000040000795c */ /* 0x000fe20000300000 */
.L_x_2230:
        /* <DEDUP_REMOVED lines=44> */
.L_x_2222:
[----:B--2---:R-:W2:Y:S01]  /*8de0*/  LDL.LU R5, [R1] ;  /* 0x0000000001057983 */ /* 0x004ea20000300800 */
[----:B------:R-:W-:-:S04]  /*8df0*/  IMAD.U32 R4, RZ, RZ, UR4 ;  /* 0x00000004ff047e24 */ /* 0x000fc8000f8e00ff */
[----:B------:R-:W-:Y:S01]  /*8e00*/  VIADD R4, R4, 0xffffffff ;  /* 0xffffffff04047836 */ /* 0x000fe20000000000 */
[----:B--2---:R-:W-:-:S13]  /*8e10*/  ISETP.NE.AND P1, PT, R5, RZ, PT ;  /* 0x000000ff0500720c */ /* 0x004fda0003f25270 */
[----:B------:R-:W-:Y:S05]  /*8e20*/  @!P1 BRA `(.L_x_2221) ;  /* 0x00000004008c9947 */ /* 0x000fea0003800000 */
[----:B------:R-:W-:-:S04]  /*8e30*/  SHF.L.U32 R13, R11, 0x1f, RZ ;  /* 0x0000001f0b0d7819 */ /* 0x000fc800000006ff */
[----:B------:R-:W1:Y:S02]  /*8e40*/  SYNCS.PHASECHK.TRANS64.TRYWAIT P1, [R16+URZ+0x26840], R13 ;  /* 0x0268400d100075a7 */ /* 0x000e64000802017f */
[----:B-1----:R-:W-:Y:S05]  /*8e50*/  @!P1 BRA `(.L_x_2232) ;  /* 0x0000000c00e09947 */ /* 0x002fea0003800000 */
.L_x_2253:
[----:B------:R-:W-:Y:S05]  /*8e60*/  @P0 BRA `(.L_x_2233) ;  /* 0x0000000000140947 */ /* 0x000fea0003800000 */
[----:B------:R-:W-:Y:S01]  /*8e70*/  ISETP.NE.AND P1, PT, R6, RZ, PT ;  /* 0x000000ff0600720c */ /* 0x000fe20003f25270 */
[----:B------:R-:W-:-:S04]  /*8e80*/  IMAD.MOV.U32 R5, RZ, RZ, 0x3100 ;  /* 0x00003100ff057424 */ /* 0x000fc800078e00ff */
[----:B------:R2:W-:Y:S08]  /*8e90*/  SYNCS.ARRIVE.TRANS64 RZ, [R16+URZ+0x26830], R5 ;  /* 0x0268300510ff79a7 */ /* 0x0005f0000800003f */
[----:B------:R-:W-:Y:S05]  /*8ea0*/  @!P1 BRA `(.L_x_2233) ;  /* 0x0000000000049947 */ /* 0x000fea0003800000 */
[----:B------:R-:W-:Y:S01]  /*8eb0*/  BPT.TRAP 0x1 ;  /* 0x000000040000795c */ /* 0x000fe20000300000 */
.L_x_2233:
        /* <DEDUP_REMOVED lines=38> */
[----:B------:R-:W5:Y:S02]  /*9120*/  SYNCS.PHASECHK.TRANS64.TRYWAIT P1, [R16+URZ+0x26828], R13 ;  /* 0x0268280d100075a7 */ /* 0x000f64000802017f */
[----:B--2--5:R-:W-:Y:S05]  /*9130*/  @!P1 BRA `(.L_x_2234) ;  /* 0x0000000c003c9947 */ /* 0x024fea0003800000 */
.L_x_2254:
[----:B------:R-:W-:Y:S05]  /*9140*/  @P0 BRA `(.L_x_2235) ;  /* 0x0000000000140947 */ /* 0x000fea0003800000 */
[----:B------:R-:W-:Y:S01]  /*9150*/  ISETP.NE.AND P0, PT, R6, RZ, PT ;  /* 0x000000ff0600720c */ /* 0x000fe20003f05270 */
[----:B------:R-:W-:-:S04]  /*9160*/  IMAD.MOV.U32 R5, RZ, RZ, 0x3100 ;  /* 0x00003100ff057424 */ /* 0x000fc800078e00ff */
[----:B------:R1:W-:Y:S08]  /*9170*/  SYNCS.ARRIVE.TRANS64 RZ, [R16+URZ+0x26818], R5 ;  /* 0x0268180510ff79a7 */ /* 0x0003f0000800003f */
[----:B------:R-:W-:Y:S05]  /*9180*/  @!P0 BRA `(.L_x_2235) ;  /* 0x0000000000048947 */ /* 0x000fea0003800000 */
[----:B------:R-:W-:Y:S01]  /*9190*/  BPT.TRAP 0x1 ;  /* 0x000000040000795c */ /* 0x000fe20000300000 */
.L_x_2235:
        /* <DEDUP_REMOVED lines=14> */
[----:B------:R-:W-:-:S02]  /*9280*/  IMAD.U32 R6, RZ, RZ, UR4 ;  /* 0x00000004ff067e24 */ /* 0x000fc4000f8e00ff */
[----:B------:R-:W-:Y:S01]  /*9290*/  IMAD.MOV.U32 R19, RZ, RZ, 0x1 ;  /* 0x00000001ff137424 */ /* 0x000fe200078e00ff */
[----:B------:R-:W-:Y:S01]  /*92a0*/  UIADD3 UR8, UP0, UR35, UR22, URZ ;  /* 0x0000001623087290 */ /* 0x000fe2000ff1e03f */
[----:B------:R-:W-:Y:S01]  /*92b0*/  VIADD R6, R6, 0xffffffff ;  /* 0xffffffff06067836 */ /* 0x000fe20000000000 */
[----:B------:R-:W-:Y:S02]  /*92c0*/  UIADD3 UR32, UR40, 0x15000, URZ ;  /* 0x0001500028207890 */ /* 0x000fe4000fffe03f */
[----:B------:R-:W-:Y:S02]  /*92d0*/  ULEA.HI.X.SX32 UR7, UR35, UR7, 0x1, UP0 ;  /* 0x0000000723077291 */ /* 0x000fe400080f0e3f */
[----:B-1----:R-:W-:Y:S01]  /*92e0*/  IMAD.U32 R5, RZ, RZ, UR8 ;  /* 0x00000008ff057e24 */ /* 0x002fe2000f8e00ff */
        /* <DEDUP_REMOVED lines=9> */
[----:B------:R-:W-:Y:S01]  /*9380*/  R2UR UR42, R10 ;  /* 0x000000000a2a72ca */ /* 0x000fe200000e0000 */
[----:B------:R-:W-:Y:S01]  /*9390*/  UMOV UR25, UR33 ;  /* 0x0000002100197c82 */ /* 0x000fe20008000000 */
[----:B------:R-:W-:Y:S01]  /*93a0*/  R2UR UR43, R9 ;  /* 0x00000000092b72ca */ /* 0x000fe200000e0000 */
[----:B------:R-:W-:Y:S01]  /*93b0*/  UMOV UR27, UR35 ;  /* 0x00000023001b7c82 */ /* 0x000fe20008000000 */
[----:B------:R-:W-:Y:S01]  /*93c0*/  UMOV UR17, UR33 ;  /* 0x0000002100117c82 */ /* 0x000fe20008000000 */
[----:B------:R1:W-:Y:S01]  /*93d0*/  UTMALDG.4D [UR32], [UR8], desc[UR30] ;  /* 0x00001e20080075b4 */ /* 0x0003e20008019000 */
[----:B------:R-:W-:Y:S01]  /*93e0*/  UMOV UR19, UR35 ;  /* 0x0000002300137c82 */ /* 0x000fe20008000000 */
[----:B------:R-:W-:Y:S01]  /*93f0*/  UMOV UR41, UR33 ;  /* 0x0000002100297c82 */ /* 0x000fe20008000000 */
[----:B------:R-:W-:Y:S01]  /*9400*/  UMOV UR7, 0x10 ;  /* 0x0000001000077882 */ /* 0x000fe20000000000 */
[----:B------:R-:W-:Y:S01]  /*9410*/  IMAD.MOV.U32 R4, RZ, RZ, R6 ;  /* 0x000000ffff047224 */ /* 0x000fe200078e0006 */
[----:B------:R1:W-:Y:S01]  /*9420*/  UTMALDG.4D [UR24], [UR8], desc[UR30] ;  /* 0x00001e18080075b4 */ /* 0x0003e20008019000 */
[----:B------:R1:W-:Y:S04]  /*9430*/  UTMALDG.4D [UR16], [UR8], desc[UR30] ;  /* 0x00001e10080075b4 */ /* 0x0003e80008019000 */
[----:B------:R1:W-:Y:S02]  /*9440*/  UBLKCP.S.G [UR40], [UR42], UR7 ;  /* 0x000000282a0073ba */ /* 0x0003e40008000207 */
[----:B-1----:R-:W-:Y:S01]  /*9450*/  NOP ;  /* 0x0000000000007918 */ /* 0x002fe20000000000 */
.L_x_2221:
[----:B------:R-:W1:Y:S01]  /*9460*/  S2R R0, SR_TID.X ;  /* 0x0000000000007919 */ /* 0x000e620000002100 */
[----:B------:R-:W-:Y:S01]  /*9470*/  IMAD R3, R19, 0x8, R16 ;  /* 0x0000000813037824 */ /* 0x000fe200078e0210 */
[----:B-1----:R-:W-:Y:S02]  /*9480*/  LOP3.LUT R2, R0, 0x7f, RZ, 0xc0, !PT ;  /* 0x0000007f00027812 */ /* 0x002fe400078ec0ff */
[----:B------:R-:W-:Y:S02]  /*9490*/  SHF.L.U32 R0, R11, 0x1f, RZ ;  /* 0x0000001f0b007819 */ /* 0x000fe400000006ff */
[----:B------:R-:W-:Y:S02]  /*94a0*/  ISETP.NE.AND P1, PT, R2, RZ, PT ;  /* 0x000000ff0200720c */ /* 0x000fe40003f25270 */
[----:B------:R-:W1:Y:S02]  /*94b0*/  SYNCS.PHASECHK.TRANS64.TRYWAIT P0, [R3+URZ+0x26840], R0 ;  /* 0x02684000030075a7 */ /* 0x000e64000800017f */
[----:B-1----:R-:W-:Y:S09]  /*94c0*/  @!P0 BRA `(.L_x_2236) ;  /* 0x00000008006c8947 */ /* 0x002ff20003800000 */
.L_x_2255:
[----:B------:R-:W-:Y:S05]  /*94d0*/  @P1 BRA `(.L_x_2237) ;  /* 0x0000000000181947 */ /* 0x000fea0003800000 */
[----:B------:R-:W1:Y:S01]  /*94e0*/  S2R R2, SR_TID.X ;  /* 0x0000000000027919 */ /* 0x000e620000002100 */
[----:B------:R-:W-:-:S04]  /*94f0*/  IMAD.MOV.U32 R0, RZ, RZ, 0x3100 ;  /* 0x00003100ff007424 */ /* 0x000fc800078e00ff */
[----:B------:R1:W-:Y:S02]  /*9500*/  SYNCS.ARRIVE.TRANS64 RZ, [R3+URZ+0x26830], R0 ;  /* 0x0268300003ff79a7 */ /* 0x0003e4000800003f */
[----:B-1----:R-:W-:-:S13]  /*9510*/  LOP3.LUT P0, RZ, R2, 0x1f, RZ, 0xc0, !PT ;  /* 0x0000001f02ff7812 */ /* 0x002fda000780c0ff */
[----:B------:R-:W-:Y:S05]  /*9520*/  @!P0 BRA `(.L_x_2237) ;  /* 0x0000000000048947 */ /* 0x000fea0003800000 */
[----:B------:R-:W-:Y:S01]  /*9530*/  BPT.TRAP 0x1 ;  /* 0x000000040000795c */ /* 0x000fe20000300000 */
.L_x_2237:
[----:B------:R-:W-:Y:S01]  /*9540*/  R2UR UR35, R4 ;  /* 0x00000000042372ca */ /* 0x000fe200000e0000 */
[C-C-:B------:R-:W-:Y:S01]  /*9550*/  IMAD R0, R19.reuse, 0x3000, R16.reuse ;  /* 0x0000300013007824 */ /* 0x140fe200078e0210 */
[----:B------:R-:W-:Y:S01]  /*9560*/  IADD3 R8, P0, R8, 0x1f0, RZ ;  /* 0x000001f008087810 */ /* 0x000fe20007f1e0ff */
[----:B--234-:R-:W-:Y:S01]  /*9570*/  IMAD R16, R19, 0x100, R16 ;  /* 0x0000010013107824 */ /* 0x01cfe200078e0210 */
        /* <DEDUP_REMOVED lines=43> */
.L_x_2218:
[----:B------:R-:W-:Y:S05]  /*9830*/  BSYNC B1 ;  /* 0x0000000000017941 */ /* 0x000fea0003800000 */
.L_x_2217:
[----:B------:R-:W-:-:S03]  /*9840*/  UMOV UR7, 0xffffffff ;  /* 0xffffffff00077882 */ /* 0x000fc60000000000 */
[----:B------:R-:W-:Y:S05]  /*9850*/  BRA.DIV UR7, `(.L_x_2238) ;  /* 0x00000006079c7947 */ /* 0x000fea000b800000 */
[----:B------:R-:W-:-:S13]  /*9860*/  ELECT P6, URZ, PT ;  /* 0x00000000003f782f */ /* 0x000fda00038c0000 */
.L_x_2258:
[----:B------:R-:W-:Y:S05]  /*9870*/  @!P6 BRA `(.L_x_2191) ;  /* 0x000000000084e947 */ /* 0x000fea0003800000 */
[----:B------:R-:W-:-:S06]  /*9880*/  ULOP3.LUT UR7, UR38, 0x2, URZ, 0xfc, !UPT ;  /* 0x0000000226077892 */ /* 0x000fcc000f8efc3f */
[----:B------:R-:W-:-:S05]  /*9890*/  IMAD.U32 R2, RZ, RZ, UR7 ;  /* 0x00000007ff027e24 */ /* 0x000fca000f8e00ff */
[----:B------:R-:W-:-:S13]  /*98a0*/  ISETP.NE.AND P2, PT, R2, 0x3, PT ;  /* 0x000000030200780c */ /* 0x000fda0003f45270 */
[----:B------:R-:W-:Y:S05]  /*98b0*/  @!P2 BRA `(.L_x_2239) ;  /* 0x000000000004a947 */ /* 0x000fea0003800000 */
[----:B------:R-:W-:Y:S01]  /*98c0*/  BPT.TRAP 0x1 ;  /* 0x000000040000795c */ /* 0x000fe20000300000 */
.L_x_2239:
        /* <DEDUP_REMOVED lines=15> */
.L_x_2259:
[----:B------:R-:W2:Y:S02]  /*99c0*/  SYNCS.PHASECHK.TRANS64.TRYWAIT P0, [R3+URZ], R2 ;  /* 0x00000002030075a7 */ /* 0x000ea4000800017f */
[----:B--2---:R-:W-:Y:S05]  /*99d0*/  @!P0 BRA `(.L_x_2241) ;  /* 0x0000000400708947 */ /* 0x004fea0003800000 */
.L_x_2260:
[----:B------:R-:W-:Y:S05]  /*99e0*/  @!P2 BRA `(.L_x_2242) ;  /* 0x000000000004a947 */ /* 0x000fea0003800000 */
[----:B------:R-:W-:Y:S01]  /*99f0*/  BPT.TRAP 0x1 ;  /* 0x000000040000795c */ /* 0x000fe20000300000 */
.L_x_2242:
[----:B--2---:R-:W-:-:S04]  /*9a00*/  VIADD R3, R7, 0x26840 ;  /* 0x0002684007037836 */ /* 0x004fc80000000000 */
[----:B------:R-:W-:-:S04]  /*9a10*/  IMAD R0, R0, 0x8, R3 ;  /* 0x0000000800007824 */ /* 0x000fc800078e0203 */
[----:B------:R-:W2:Y:S02]  /*9a20*/  SYNCS.PHASECHK.TRANS64.TRYWAIT P0, [R0+URZ], R5 ;  /* 0x00000005000075a7 */ /* 0x000ea4000800017f */
[----:B--2---:R-:W-:Y:S05]  /*9a30*/  @!P0 BRA `(.L_x_2243) ;  /* 0x00000004006c8947 */ /* 0x004fea0003800000 */
.L_x_2261:
[----:B------:R-:W-:-:S07]  /*9a40*/  IMAD R3, R4, 0x8, R3 ;  /* 0x0000000804037824 */ /* 0x000fce00078e0203 */
.L_x_2244:
[----:B---3--:R3:W4:Y:S02]  /*9a50*/  SYNCS.PHASECHK.TRANS64.TRYWAIT P0, [R3+URZ], R2 ;  /* 0x00000002030075a7 */ /* 0x008724000800017f */
[----:B----4-:R-:W-:Y:S05]  /*9a60*/  @!P0 NANOSLEEP.SYNCS 0x989680 ;  /* 0x009896800000895d */ /* 0x010fea0003900000 */
[----:B------:R-:W4:Y:S02]  /*9a70*/  @!P0 SYNCS.PHASECHK.TRANS64 P0, [R3+URZ], R2 ;  /* 0x00000002030085a7 */ /* 0x000f24000800007f */
[----:B----4-:R-:W-:Y:S05]  /*9a80*/  @!P0 BRA `(.L_x_2244) ;  /* 0xfffffffc00f08947 */ /* 0x010fea000383ffff */
.L_x_2191:
[----:B------:R-:W-:Y:S05]  /*9a90*/  BSYNC B0 ;  /* 0x0000000000007941 */ /* 0x000fea0003800000 */
.L_x_2189:
[----:B------:R-:W-:Y:S05]  /*9aa0*/  EXIT ;  /* 0x000000000000794d */ /* 0x000fea0003800000 */
.L_x_2159:
[----:B------:R-:W-:Y:S02]  /*9ab0*/  IMAD.MOV.U32 R13, RZ, RZ, R17 ;  /* 0x000000ffff0d7224 */ /* 0x000fe400078e0011 */
[----:B------:R-:W-:Y:S02]  /*9ac0*/  IMAD.MOV.U32 R12, RZ, RZ, RZ ;  /* 0x000000ffff0c7224 */ /* 0x000fe400078e00ff */
[----:B------:R-:W-:Y:S02]  /*9ad0*/  IMAD.MOV.U32 R11, RZ, RZ, 0x1f ;  /* 0x0000001fff0b7424 */ /* 0x000fe400078e00ff */
[----:B------:R-:W-:-:S07]  /*9ae0*/  IMAD.MOV.U32 R15, RZ, RZ, -0x1 ;  /* 0xffffffffff0f7424 */ /* 0x000fce00078e00ff */
[----:B------:R-:W-:Y:S05]  /*9af0*/  WARPSYNC.COLLECTIVE R15, `(.L_x_2245) ;  /* 0x000000000f087348 */ /* 0x000fea0003c00000 */
[----:B------:R1:W2:Y:S02]  /*9b00*/  SHFL.IDX P6, R14, R13, R12, R11 ;  /* 0x0000000c0d0e7389 */ /* 0x0002a400000c000b */
[----:B-12---:R-:W-:Y:S01]  /*9b10*/  ENDCOLLECTIVE ;  /* 0x000000000000791b */ /* 0x006fe20003800000 */
.L_x_2245:
[----:B------:R-:W-:Y:S05]  /*9b20*/  BRA `(.L_x_2246) ;  /* 0xffffff7400c47947 */ /* 0x000fea000383ffff */
.L_x_2161:
[----:B--2---:R2:W3:Y:S02]  /*9b30*/  SYNCS.PHASECHK.TRANS64.TRYWAIT P0, [R235+URZ+0x26800], R4 ;  /* 0x02680004eb0075a7 */ /* 0x0044e4000800017f */
[----:B---3--:R-:W-:Y:S05]  /*9b40*/  @!P0 NANOSLEEP.SYNCS 0x989680 ;  /* 0x009896800000895d */ /* 0x008fea0003900000 */
[----:B------:R-:W3:Y:S02]  /*9b50*/  @!P0 SYNCS.PHASECHK.TRANS64 P0, [R235+URZ+0x26800], R4 ;  /* 0x02680004eb0085a7 */ /* 0x000ee4000800007f */
[----:B---3--:R-:W-:Y:S05]  /*9b60*/  @!P0 BRA `(.L_x_2161) ;  /* 0xfffffffc00f08947 */ /* 0x008fea000383ffff */
[----:B------:R-:W-:Y:S05]  /*9b70*/  BRA `(.L_x_2160) ;  /* 0xffffff7400ec7947 */ /* 0x000fea000383ffff */
.L_x_2166:
[----:B--2---:R-:W-:-:S04]  /*9b80*/  IMAD.U32 R5, RZ, RZ, UR9 ;  /* 0x00000009ff057e24 */ /* 0x004fc8000f8e00ff */
[----:B------:R2:W3:Y:S03]  /*9b90*/  SYNCS.PHASECHK.TRANS64.TRYWAIT P1, [R5+URZ+0x26810], R120 ;  /* 0x02681078050075a7 */ /* 0x0004e6000802017f */
[----:B---3--:R-:W-:Y:S05]  /*9ba0*/  @!P1 NANOSLEEP.SYNCS 0x989680 ;  /* 0x009896800000995d */ /* 0x008fea0003900000 */
[----:B------:R-:W3:Y:S02]  /*9bb0*/  @!P1 SYNCS.PHASECHK.TRANS64 P1, [R5+URZ+0x26810], R120 ;  /* 0x02681078050095a7 */ /* 0x000ee4000802007f */
[----:B---3--:R-:W-:Y:S05]  /*9bc0*/  @!P1 BRA `(.L_x_2166) ;  /* 0xfffffffc00ec9947 */ /* 0x008fea000383ffff */
[----:B------:R-:W-:Y:S05]  /*9bd0*/  BRA `(.L_x_2165) ;  /* 0xffffff8000487947 */ /* 0x000fea000383ffff */
.L_x_2170:
[----:B------:R-:W-:-:S04]  /*9be0*/  IMAD.U32 R121, RZ, RZ, UR9 ;  /* 0x00000009ff797e24 */ /* 0x000fc8000f8e00ff */
[----:B------:R1:W1:Y:S03]  /*9bf0*/  SYNCS.PHASECHK.TRANS64.TRYWAIT P1, [R121+URZ+0x26830], R120 ;  /* 0x02683078790075a7 */ /* 0x000266000802017f */
[----:B-1----:R-:W-:Y:S05]  /*9c00*/  @!P1 NANOSLEEP.SYNCS 0x989680 ;  /* 0x009896800000995d */ /* 0x002fea0003900000 */
[----:B------:R-:W1:Y:S02]  /*9c10*/  @!P1 SYNCS.PHASECHK.TRANS64 P1, [R121+URZ+0x26830], R120 ;  /* 0x02683078790095a7 */ /* 0x000e64000802007f */
[----:B-1----:R-:W-:Y:S05]  /*9c20*/  @!P1 BRA `(.L_x_2170) ;  /* 0xfffffffc00ec9947 */ /* 0x002fea000383ffff */
[----:B------:R-:W-:Y:S05]  /*9c30*/  BRA `(.L_x_2169) ;  /* 0xffffff88000c7947 */ /* 0x000fea000383ffff */
.L_x_2219:
[----:B-1----:R1:W2:Y:S02]  /*9c40*/  SYNCS.PHASECHK.TRANS64.TRYWAIT P0, [R16+URZ+0x26820], R3 ;  /* 0x02682003100075a7 */ /* 0x0022a4000800017f */
[----:B--2---:R-:W-:Y:S05]  /*9c50*/  @!P0 NANOSLEEP.SYNCS 0x989680 ;  /* 0x009896800000895d */ /* 0x004fea0003900000 */
[----:B------:R-:W2:Y:S02]  /*9c60*/  @!P0 SYNCS.PHASECHK.TRANS64 P0, [R16+URZ+0x26820], R3 ;  /* 0x02682003100085a7 */ /* 0x000ea4000800007f */
[----:B--2---:R-:W-:Y:S05]  /*9c70*/  @!P0 BRA `(.L_x_2219) ;  /* 0xfffffffc00f08947 */ /* 0x004fea000383ffff */
[----:B------:R-:W-:Y:S05]  /*9c80*/  BRA `(.L_x_2247) ;  /* 0xffffffdc00107947 */ /* 0x000fea000383ffff */
.L_x_2223:
[----:B-1----:R1:W3:Y:S02]  /*9c90*/  SYNCS.PHASECHK.TRANS64.TRYWAIT P1, [R16+URZ+0x26840], R21 ;  /* 0x02684015100075a7 */ /* 0x0022e4000802017f */
[----:B---3--:R-:W-:Y:S05]  /*9ca0*/  @!P1 NANOSLEEP.SYNCS 0x989680 ;  /* 0x009896800000995d */ /* 0x008fea0003900000 */
[----:B------:R-:W3:Y:S02]  /*9cb0*/  @!P1 SYNCS.PHASECHK.TRANS64 P1, [R16+URZ+0x26840], R21 ;  /* 0x02684015100095a7 */ /* 0x000ee4000802007f */
[----:B---3--:R-:W-:Y:S05]  /*9cc0*/  @!P1 BRA `(.L_x_2223) ;  /* 0xfffffffc00f09947 */ /* 0x008fea000383ffff */
[----:B------:R-:W-:Y:S05]  /*9cd0*/  BRA `(.L_x_2248) ;  /* 0xffffffe400407947 */ /* 0x000fea000383ffff */
.L_x_2225:
[----:B--2---:R2:W3:Y:S02]  /*9ce0*/  SYNCS.PHASECHK.TRANS64.TRYWAIT P1, [R16+URZ+0x26828], R21 ;  /* 0x02682815100075a7 */ /* 0x0044e4000802017f */
[----:B---3--:R-:W-:Y:S05]  /*9cf0*/  @!P1 NANOSLEEP.SYNCS 0x989680 ;  /* 0x009896800000995d */ /* 0x008fea0003900000 */
[----:B------:R-:W3:Y:S02]  /*9d00*/  @!P1 SYNCS.PHASECHK.TRANS64 P1, [R16+URZ+0x26828], R21 ;  /* 0x02682815100095a7 */ /* 0x000ee4000802007f */
[----:B---3--:R-:W-:Y:S05]  /*9d10*/  @!P1 BRA `(.L_x_2225) ;  /* 0xfffffffc00f09947 */ /* 0x008fea000383ffff */
[----:B------:R-:W-:Y:S05]  /*9d20*/  BRA `(.L_x_2249) ;  /* 0xffffffe400f07947 */ /* 0x000fea000383ffff */
.L_x_2227:
[----:B---3--:R3:W4:Y:S02]  /*9d30*/  SYNCS.PHASECHK.TRANS64.TRYWAIT P1, [R16+URZ+0x26848], R21 ;  /* 0x02684815100075a7 */ /* 0x008724000802017f */
[----:B----4-:R-:W-:Y:S05]  /*9d40*/  @!P1 NANOSLEEP.SYNCS 0x989680 ;  /* 0x009896800000995d */ /* 0x010fea0003900000 */
[----:B------:R-:W4:Y:S02]  /*9d50*/  @!P1 SYNCS.PHASECHK.TRANS64 P1, [R16+URZ+0x26848], R21 ;  /* 0x02684815100095a7 */ /* 0x000f24000802007f */
[----:B----4-:R-:W-:Y:S05]  /*9d60*/  @!P1 BRA `(.L_x_2227) ;  /* 0xfffffffc00f09947 */ /* 0x010fea000383ffff */
[----:B------:R-:W-:Y:S05]  /*9d70*/  BRA `(.L_x_2250) ;  /* 0xffffffe800a07947 */ /* 0x000fea000383ffff */
.L_x_2229:
[----:B------:R-:W-:-:S07]  /*9d80*/  SHF.L.U32 R5, R11, 0x1f, RZ ;  /* 0x0000001f0b057819 */ /* 0x000fce00000006ff */
.L_x_2251:
[----:B------:R1:W1:Y:S02]  /*9d90*/  SYNCS.PHASECHK.TRANS64.TRYWAIT P1, [R16+URZ+0x26820], R5 ;  /* 0x02682005100075a7 */ /* 0x000264000802017f */
[----:B-1----:R-:W-:Y:S05]  /*9da0*/  @!P1 NANOSLEEP.SYNCS 0x989680 ;  /* 0x009896800000995d */ /* 0x002fea0003900000 */
[----:B------:R-:W1:Y:S02]  /*9db0*/  @!P1 SYNCS.PHASECHK.TRANS64 P1, [R16+URZ+0x26820], R5 ;  /* 0x02682005100095a7 */ /* 0x000e64000802007f */
[----:B-1----:R-:W-:Y:S05]  /*9dc0*/  @!P1 BRA `(.L_x_2251) ;  /* 0xfffffffc00f09947 */ /* 0x002fea000383ffff */
[----:B------:R-:W-:Y:S05]  /*9dd0*/  BRA `(.L_x_2252) ;  /* 0xffffffec00387947 */ /* 0x000fea000383ffff */
.L_x_2232:
[----:B-1----:R1:W2:Y:S02]  /*9de0*/  SYNCS.PHASECHK.TRANS64.TRYWAIT P1, [R16+URZ+0x26840], R13 ;  /* 0x0268400d100075a7 */ /* 0x0022a4000802017f */
[----:B--2---:R-:W-:Y:S05]  /*9df0*/  @!P1 NANOSLEEP.SYNCS 0x989680 ;  /* 0x009896800000995d */ /* 0x004fea0003900000 */
[----:B------:R-:W2:Y:S02]  /*9e00*/  @!P1 SYNCS.PHASECHK.TRANS64 P1, [R16+URZ+0x26840], R13 ;  /* 0x0268400d100095a7 */ /* 0x000ea4000802007f */
[----:B--2---:R-:W-:Y:S05]  /*9e10*/  @!P1 BRA `(.L_x_2232) ;  /* 0xfffffffc00f09947 */ /* 0x004fea000383ffff */
[----:B------:R-:W-:Y:S05]  /*9e20*/  BRA `(.L_x_2253) ;  /* 0xfffffff0000c7947 */ /* 0x000fea000383ffff */
.L_x_2234:
[----:B--2---:R2:W1:Y:S02]  /*9e30*/  SYNCS.PHASECHK.TRANS64.TRYWAIT P1, [R16+URZ+0x26828], R13 ;  /* 0x0268280d100075a7 */ /* 0x004464000802017f */
[----:B-1----:R-:W-:Y:S05]  /*9e40*/  @!P1 NANOSLEEP.SYNCS 0x989680 ;  /* 0x009896800000995d */ /* 0x002fea0003900000 */
[----:B------:R-:W1:Y:S02]  /*9e50*/  @!P1 SYNCS.PHASECHK.TRANS64 P1, [R16+URZ+0x26828], R13 ;  /* 0x0268280d100095a7 */ /* 0x000e64000802007f */
[----:B-1----:R-:W-:Y:S05]  /*9e60*/  @!P1 BRA `(.L_x_2234) ;  /* 0xfffffffc00f09947 */ /* 0x002fea000383ffff */
[----:B------:R-:W-:Y:S05]  /*9e70*/  BRA `(.L_x_2254) ;  /* 0xfffffff000b07947 */ /* 0x000fea000383ffff */
.L_x_2236:
[----:B------:R1:W1:Y:S02]  /*9e80*/  SYNCS.PHASECHK.TRANS64.TRYWAIT P0, [R3+URZ+0x26840], R0 ;  /* 0x02684000030075a7 */ /* 0x000264000800017f */
[----:B-1----:R-:W-:Y:S05]  /*9e90*/  @!P0 NANOSLEEP.SYNCS 0x989680 ;  /* 0x009896800000895d */ /* 0x002fea0003900000 */
[----:B------:R-:W1:Y:S02]  /*9ea0*/  @!P0 SYNCS.PHASECHK.TRANS64 P0, [R3+URZ+0x26840], R0 ;  /* 0x02684000030085a7 */ /* 0x000e64000800007f */
[----:B-1----:R-:W-:Y:S05]  /*9eb0*/  @!P0 BRA `(.L_x_2236) ;  /* 0xfffffffc00f08947 */ /* 0x002fea000383ffff */
[----:B------:R-:W-:Y:S05]  /*9ec0*/  BRA `(.L_x_2255) ;  /* 0xfffffff400807947 */ /* 0x000fea000383ffff */
.L_x_2238:
[----:B------:R-:W-:Y:S01]  /*9ed0*/  BSSY B1, `(.L_x_2256) ;  /* 0x0000006000017945 */ /* 0x000fe20003800000 */
[----:B------:R-:W-:-:S07]  /*9ee0*/  IMAD.MOV.U32 R15, RZ, RZ, -0x1 ;  /* 0xffffffffff0f7424 */ /* 0x000fce00078e00ff */
[----:B------:R-:W-:Y:S05]  /*9ef0*/  WARPSYNC.COLLECTIVE R15, `(.L_x_2257) ;  /* 0x000000000f0c7348 */ /* 0x000fea0003c00000 */
[----:B------:R-:W-:Y:S02]  /*9f00*/  ELECT P6, UR62, PT ;  /* 0x00000000003e782f */ /* 0x000fe400038c0000 */
[----:B------:R-:W-:Y:S01]  /*9f10*/  MOV R14, UR62 ;  /* 0x0000003e000e7c02 */ /* 0x000fe20008000f00 */
[----:B------:R-:W-:Y:S10]  /*9f20*/  ENDCOLLECTIVE ;  /* 0x000000000000791b */ /* 0x000ff40003800000 */
.L_x_2257:
[----:B------:R-:W-:Y:S05]  /*9f30*/  BSYNC B1 ;  /* 0x0000000000017941 */ /* 0x000fea0003800000 */
.L_x_2256:
[----:B------:R-:W-:Y:S05]  /*9f40*/  BRA `(.L_x_2258) ;  /* 0xfffffff800487947 */ /* 0x000fea000383ffff */
.L_x_2240:
[----:B-1----:R1:W2:Y:S02]  /*9f50*/  SYNCS.PHASECHK.TRANS64.TRYWAIT P0, [R6+URZ], R5 ;  /* 0x00000005060075a7 */ /* 0x0022a4000800017f */
[----:B--2---:R-:W-:Y:S05]  /*9f60*/  @!P0 NANOSLEEP.SYNCS 0x989680 ;  /* 0x009896800000895d */ /* 0x004fea0003900000 */
[----:B------:R-:W2:Y:S02]  /*9f70*/  @!P0 SYNCS.PHASECHK.TRANS64 P0, [R6+URZ], R5 ;  /* 0x00000005060085a7 */ /* 0x000ea4000800007f */
[----:B--2---:R-:W-:Y:S05]  /*9f80*/  @!P0 BRA `(.L_x_2240) ;  /* 0xfffffffc00f08947 */ /* 0x004fea000383ffff */
[----:B------:R-:W-:Y:S05]  /*9f90*/  BRA `(.L_x_2259) ;  /* 0xfffffff800887947 */ /* 0x000fea000383ffff */
.L_x_2241:
[----:B--2---:R2:W3:Y:S02]  /*9fa0*/  SYNCS.PHASECHK.TRANS64.TRYWAIT P0, [R3+URZ], R2 ;  /* 0x00000002030075a7 */ /* 0x0044e4000800017f */
[----:B---3--:R-:W-:Y:S05]  /*9fb0*/  @!P0 NANOSLEEP.SYNCS 0x989680 ;  /* 0x009896800000895d */ /* 0x008fea0003900000 */
[----:B------:R-:W3:Y:S02]  /*9fc0*/  @!P0 SYNCS.PHASECHK.TRANS64 P0, [R3+URZ], R2 ;  /* 0x00000002030085a7 */ /* 0x000ee4000800007f */
[----:B---3--:R-:W-:Y:S05]  /*9fd0*/  @!P0 BRA `(.L_x_2241) ;  /* 0xfffffffc00f08947 */ /* 0x008fea000383ffff */
[----:B------:R-:W-:Y:S05]  /*9fe0*/  BRA `(.L_x_2260) ;  /* 0xfffffff8007c7947 */ /* 0x000fea000383ffff */
.L_x_2243:
[----:B--2---:R2:W3:Y:S02]  /*9ff0*/  SYNCS.PHASECHK.TRANS64.TRYWAIT P0, [R0+URZ], R5 ;  /* 0x00000005000075a7 */ /* 0x0044e4000800017f */
[----:B---3--:R-:W-:Y:S05]  /*a000*/  @!P0 NANOSLEEP.SYNCS 0x989680 ;  /* 0x009896800000895d */ /* 0x008fea0003900000 */
[----:B------:R-:W3:Y:S02]  /*a010*/  @!P0 SYNCS.PHASECHK.TRANS64 P0, [R0+URZ], R5 ;  /* 0x00000005000085a7 */ /* 0x000ee4000800007f */
[----:B---3--:R-:W-:Y:S05]  /*a020*/  @!P0 BRA `(.L_x_2243) ;  /* 0xfffffffc00f08947 */ /* 0x008fea000383ffff */
[----:B------:R-:W-:Y:S05]  /*a030*/  BRA `(.L_x_2261) ;  /* 0xfffffff800807947 */ /* 0x000fea000383ffff */
.L_x_2262:
        /* <DEDUP_REMOVED lines=12> */
.L_x_3309:


//--------------------- .text._ZN7cutlass13device_kernelIN5flash11enable_sm90INS1_16FlashAttnBwdSm90INS1_25CollectiveMainloopBwdSm90ILi2ELi2ELi2EN4cute5tupleIJNS5_1CILi1EEES8_S8_EEENS6_IJNS7_ILi64EEENS7_ILi128EEENS7_ILi96EEEEEENS_10bfloat16_tEfNS_4arch4Sm90ELb1ELb0ELb1ELb0ELb1ELb1ELb0ELb0ELi2ELi1ELi2ELi1ELb1EEENS1_21CollectiveEpilogueBwdISD_SE_SG_Li256ELb0ELb0ELi1EEENS1_25SingleTileBwdLPTSchedulerILb0ELi128ELb1EEEEEEEEEvNT_6ParamsE --------------------------
	.section	.text._ZN7cutlass13device_kernelIN5flash11enable_sm90INS1_16FlashAttnBwdSm90INS1_25CollectiveMainloopBwdSm90ILi2ELi2ELi2EN4cute5tupleIJNS5_1CILi1EEES8_S8_EEENS6_IJNS7_ILi64EEENS7_ILi128EEENS7_ILi96EEEEEENS_10bfloat16_tEfNS_4arch4Sm90ELb1ELb0ELb1ELb0ELb1ELb1ELb0ELb0ELi2ELi1ELi2ELi1ELb1EEENS1_21CollectiveEpilogueBwdISD_SE_SG_Li256ELb0ELb0ELi1EEENS1_25SingleTileBwdLPTSchedulerILb0ELi128ELb1EEEEEEEEEvNT_6ParamsE,"ax",@progbits
	.align	128
.text._ZN7cutlass13device_kernelIN5flash11enable_sm90INS1_16FlashAttnBwdSm90INS1_25CollectiveMainloopBwdSm90ILi2ELi2ELi2EN4cute5tupleIJNS5_1CILi1EEES8_S8_EEENS6_IJNS7_ILi64EEENS7_ILi128EEENS7_ILi96EEEEEENS_10bfloat16_tEfNS_4arch4Sm90ELb1ELb0ELb1ELb0ELb1ELb1ELb0ELb0ELi2ELi1ELi2ELi1ELb1EEENS1_21CollectiveEpilogueBwdISD_SE_SG_Li256ELb0ELb0ELi1EEENS1_25SingleTileBwdLPTSchedulerILb0ELi128ELb1EEEEEEEEEvNT_6ParamsE:
        .type           _ZN7cutlass13device_kernelIN5flash11enable_sm90INS1_16FlashAttnBwdSm90INS1_25CollectiveMainloopBwdSm90ILi2ELi2ELi2EN4cute5tupleIJNS5_1CILi1EEES8_S8_EEENS6_IJNS7_ILi64EEENS7_ILi128EEENS7_ILi96EEEEEENS_10bfloat16_tEfNS_4arch4Sm90ELb1ELb0ELb1ELb0ELb1ELb1ELb0ELb0ELi2ELi1ELi2ELi1ELb1EEENS1_21CollectiveEpilogueBwdISD_SE_SG_Li256ELb0ELb0ELi1EEENS1_25SingleTileBwdLPTSchedulerILb0ELi128ELb1EEEEEEEEEvNT_6ParamsE,@function
        .size           _ZN7cutlass13device_kernelIN5flash11enable_sm90INS1_16FlashAttnBwdSm90INS1_25CollectiveMainloopBwdSm90ILi2ELi2ELi2EN4cute5tupleIJNS5_1CILi1EEES8_S8_EEENS6_IJNS7_ILi64EEENS7_ILi128EEENS7_ILi96EEEEEENS_10bfloat16_tEfNS_4arch4Sm90ELb1ELb0ELb1ELb0ELb1ELb1ELb0ELb0ELi2ELi1ELi2ELi1ELb1EEENS1_21CollectiveEpilogueBwdISD_SE_SG_Li256ELb0ELb0ELi1EEENS1_25SingleTileBwdLPTSchedulerILb0ELi128ELb1EEEEEEEEEvNT_6ParamsE,(.L_x_3310 - _ZN7cutlass13device_kernelIN5flash11enable_sm90INS1_16FlashAttnBwdSm90INS1_25CollectiveMainloopBwdSm90ILi2ELi2ELi2EN4cute5tupleIJNS5_1CILi1EEES8_S8_EEENS6_IJNS7_ILi64EEENS7_ILi128EEENS7_ILi96EEEEEENS_10bfloat16_tEfNS_4arch4Sm90ELb1ELb0ELb1ELb0ELb1ELb1ELb0ELb0ELi2ELi1ELi2ELi1ELb1EEENS1_21CollectiveEpilogueBwdISD_SE_SG_Li256ELb0ELb0ELi1EEENS1_25SingleTileBwdLPTSchedulerILb0ELi128ELb1EEEEEEEEEvNT_6ParamsE)
        .other          _ZN7cutlass13device_kernelIN5flash11enable_sm90INS1_16FlashAttnBwdSm90INS1_25CollectiveMainloopBwdSm90ILi2ELi2ELi2EN4cute5tupleIJNS5_1CILi1EEES8_S8_EEENS6_IJNS7_ILi64EEENS7_ILi128EEENS7_ILi96EEEEEENS_10bfloat16_tEfNS_4arch4Sm90ELb1ELb0ELb1ELb0ELb1ELb1ELb0ELb0ELi2ELi1ELi2ELi1ELb1EEENS1_21CollectiveEpilogueBwdISD_SE_SG_Li256ELb0ELb0ELi1EEENS1_25SingleTileBwdLPTSchedulerILb0ELi128ELb1EEEEEEEEEvNT_6ParamsE,@"STO_CUDA_ENTRY STV_DEFAULT"
_ZN7cutlass13device_kernelIN5flash11enable_sm90INS1_16FlashAttnBwdSm90INS1_25CollectiveMainloopBwdSm90ILi2ELi2ELi2EN4cute5tupleIJNS5_1CILi1EEES8_S8_EEENS6_IJNS7_ILi64EEENS7_ILi128EEENS7_ILi96EEEEEENS_10bfloat16_tEfNS_4arch4Sm90ELb1ELb0ELb1ELb0ELb1ELb1ELb0ELb0ELi2ELi1ELi2ELi1ELb1EEENS1_21CollectiveEpilogueBwdISD_SE_SG_Li256ELb0ELb0ELi1EEENS1_25SingleTileBwdLPTSchedulerILb0ELi128ELb1EEEEEEEEEvNT_6ParamsE:
        /* <DEDUP_REMOVED lines=30> */
.L_x_2264:
[----:B------:R-:W-:Y:S05]  /*01e0*/  BSYNC B0 ;  /* 0x0000000000007941 */ /* 0x000fea0003800000 */
.L_x_2263:
        /* <DEDUP_REMOVED lines=37> */
.L_x_2265:
        /* <DEDUP_REMOVED lines=22> */
.L_x_2266:
[----:B------:R-:W-:Y:S01]  /*05a0*/  PLOP3.LUT P0, PT, PT, PT, UP0, 0x80, 0x0 ;  /* 0x000000000000781c */ /* 0x000fe20003f0f008 */
[----:B------:R-:W-:Y:S01]  /*05b0*/  NOP ;  /* 0x0000000000007918 */ /* 0x000fe20000000000 */
[----:B------:R-:W-:Y:S01]  /*05c0*/  ULDC.64 UR46, c[0x0][0x208] ;  /* 0x00008200002e7ab9 */ /* 0x000fe20000000a00 */
[----:B-12-4-:R-:W-:Y:S10]  /*05d0*/  BAR.SYNC.DEFER_BLOCKING 0x0 ;  /* 0x0000000000007b1d */ /* 0x016ff40000010000 */
[----:B------:R-:W-:Y:S05]  /*05e0*/  @!P0 BRA `(.L_x_2267) ;  /* 0x0000005c00a48947 */ /* 0x000fea0003800000 */
.L_x_2268:
        /* <DEDUP_REMOVED lines=32> */
.L_x_2269:
[----:B------:R-:W-:Y:S01]  /*07f0*/  ULDC UR7, c[0x0][0xb44] ;  /* 0x0002d10000077ab9 */ /* 0x000fe20000000800 */
[----:B------:R-:W-:Y:S01]  /*0800*/  UMOV UR37, UR10 ;  /* 0x0000000a00257c82 */ /* 0x000fe20008000000 */
[----:B------:R-:W-:-:S11]  /*0810*/  UISETP.NE.AND UP0, UPT, UR7, 0x1, UPT ;  /* 0x000000010700788c */ /* 0x000fd6000bf05270 */
[----:B------:R-:W-:Y:S02]  /*0820*/  @UP0 ULDC.64 UR8, c[0x0][0xb48] ;  /* 0x0002d20000080ab9 */ /* 0x000fe40000000a00 */
[----:B------:R-:W-:-:S04]  /*0830*/  UIMAD.WIDE.U32 UR4, UR10, UR8, URZ ;  /* 0x000000080a0472a5 */ /* 0x000fc8000f8e003f */
[----:B------:R-:W-:-:S04]  /*0840*/  @UP0 USHF.R.U32.HI UR37, URZ, UR9, UR5 ;  /* 0x000000093f250299 */ /* 0x000fc80008011605 */
[----:B------:R-:W-:-:S12]  /*0850*/  UIMAD UR4, UR37, UR7, URZ ;  /* 0x00000007250472a4 */ /* 0x000fd8000f8e023f */
.L_x_2270:
[----:B------:R-:W-:Y:S01]  /*0860*/  ULDC UR43, c[0x0][0xb38] ;  /* 0x0002ce00002b7ab9 */ /* 0x000fe20000000800 */
[----:B------:R-:W-:Y:S02]  /*0870*/  UIADD3 UR4, UR10, -UR4, URZ ;  /* 0x800000040a047290 */ /* 0x000fe4000fffe03f */
[----:B------:R-:W-:Y:S01]  /*0880*/  UISETP.NE.AND UP0, UPT, UR43, 0x1, UPT ;  /* 0x000000012b00788c */ /* 0x000fe2000bf05270 */
[----:B------:R-:W-:Y:S01]  /*0890*/  ULDC UR5, c[0x0][0xb44] ;  /* 0x0002d10000057ab9 */ /* 0x000fe20000000800 */
[----:B------:R-:W-:Y:S02]  /*08a0*/  ULOP3.LUT UR40, URZ, UR37, URZ, 0x33, !UPT ;  /* 0x000000253f287292 */ /* 0x000fe4000f8e333f */
[----:B------:R-:W-:-:S07]  /*08b0*/  UIMAD UR6, UR6, UR5, UR4 ;  /* 0x00000005060672a4 */ /* 0x000fce000f8e0204 */
[----:B------:R-:W-:Y:S01]  /*08c0*/  @UP0 ULDC UR4, c[0x0][0xb3c] ;  /* 0x0002cf0000040ab9 */ /* 0x000fe20000000800 */
[----:B------:R-:W-:Y:S01]  /*08d0*/  @UP0 ULDC UR7, c[0x0][0xb40] ;  /* 0x0002d00000070ab9 */ /* 0x000fe20000000800 */
[----:B------:R-:W-:Y:S02]  /*08e0*/  UIMAD.WIDE.U32 UR4, UR6, UR4, URZ ;  /* 0x00000004060472a5 */ /* 0x000fe4000f8e003f */
[----:B------:R-:W-:Y:S02]  /*08f0*/  UMOV UR44, UR6 ;  /* 0x00000006002c7c82 */ /* 0x000fe40008000000 */
[----:B------:R-:W-:-:S03]  /*0900*/  @UP0 USHF.R.U32.HI UR44, URZ, UR7, UR5 ;  /* 0x000000073f2c0299 */ /* 0x000fc60008011605 */
[----:B------:R-:W-:Y:S01]  /*0910*/  ULDC UR5, c[0x0][0xb2c] ;  /* 0x0002cb0000057ab9 */ /* 0x000fe20000000800 */
[----:B------:R-:W-:Y:S02]  /*0920*/  UIADD3 UR4, -UR44, URZ, URZ ;  /* 0x0000003f2c047290 */ /* 0x000fe4000fffe13f */
[----:B------:R-:W-:Y:S01]  /*0930*/  ISETP.LE.AND P0, PT, RZ, UR44, PT ;  /* 0x0000002cff007c0c */ /* 0x000fe2000bf03270 */
[----:B------:R-:W-:Y:S02]  /*0940*/  UIADD3 UR40, UR40, UR5, URZ ;  /* 0x0000000528287290 */ /* 0x000fe4000fffe03f */
[----:B------:R-:W-:-:S10]  /*0950*/  UIMAD UR43, UR43, UR4, UR6 ;  /* 0x000000042b2b72a4 */ /* 0x000fd4000f8e0206 */
        /* <DEDUP_REMOVED lines=88> */
.L_x_2273:
        /* <DEDUP_REMOVED lines=15> */
.L_x_2272:
        /* <DEDUP_REMOVED lines=22> */
.L_x_2275:
        /* <DEDUP_REMOVED lines=15> */
.L_x_2274:
[----:B------:R-:W-:Y:S01]  /*1220*/  SHF.R.S32.HI R19, RZ, 0x1f, R18 ;  /* 0x0000001fff137819 */ /* 0x000fe20000011412 */
[----:B------:R-:W-:-:S03]  /*1230*/  UMOV UR4, 0xffffffff ;  /* 0xffffffff00047882 */ /* 0x000fc60000000000 */
[----:B------:R-:W-:-:S04]  /*1240*/  LEA.HI R0, R19, R18, RZ, 0x7 ;  /* 0x0000001213007211 */ /* 0x000fc800078f38ff */
[----:B------:R-:W-:Y:S01]  /*1250*/  SHF.R.S32.HI R17, RZ, 0x7, R0 ;  /* 0x00000007ff117819 */ /* 0x000fe20000011400 */
[----:B------:R-:W-:Y:S06]  /*1260*/  BRA.DIV UR4, `(.L_x_2276) ;  /* 0x0000009204a87947 */ /* 0x000fec000b800000 */
[----:B------:R1:W2:Y:S02]  /*1270*/  SHFL.IDX PT, R14, R17, RZ, 0x1f ;  /* 0x00001fff110e7589 */ /* 0x0002a400000e0000 */
.L_x_2381:
        /* <DEDUP_REMOVED lines=15> */
.L_x_2277:
        /* <DEDUP_REMOVED lines=19> */
.L_x_2279:
        /* <DEDUP_REMOVED lines=124> */
.L_x_2290:
[----:B------:R-:W-:-:S06]  /*1c60*/  UISETP.NE.AND UP0, UPT, UR11, 0x3, UPT ;  /* 0x000000030b00788c */ /* 0x000fcc000bf05270 */
[----:B------:R-:W-:-:S13]  /*1c70*/  PLOP3.LUT P0, PT, PT, PT, UP0, 0x80, 0x0 ;  /* 0x000000000000781c */ /* 0x000fda0003f0f008 */
[----:B-1----:R-:W-:Y:S05]  /*1c80*/  @!P0 BRA `(.L_x_2280) ;  /* 0x0000000000048947 */ /* 0x002fea0003800000 */
[----:B------:R-:W-:Y:S01]  /*1c90*/  BPT.TRAP 0x1 ;  /* 0x000000040000795c */ /* 0x000fe20000300000 */
.L_x_2280:
[----:B------:R-:W-:Y:S01]  /*1ca0*/  R2UR UR8, R235 ;  /* 0x00000000eb0872ca */ /* 0x000fe200000e0000 */
[----:B------:R-:W-:-:S05]  /*1cb0*/  IMAD.U32 R120, RZ, RZ, UR10 ;  /* 0x0000000aff787e24 */ /* 0x000fca000f8e00ff */
[----:B------:R-:W-:-:S07]  /*1cc0*/  SHF.L.U32 R120, R120, 0x1f, RZ ;  /* 0x0000001f78787819 */ /* 0x000fce00000006ff */
[----:B------:R-:W-:-:S09]  /*1cd0*/  ULEA UR8, UR4, UR8, 0x3 ;  /* 0x0000000804087291 */ /* 0x000fd2000f8e183f */
[----:B------:R1:W2:Y:S01]  /*1ce0*/  SYNCS.PHASECHK.TRANS64.TRYWAIT P1, [UR8+0x26810], R120 ;  /* 0x02681078ff0075a7 */ /* 0x0002a20008020148 */
[----:B------:R-:W-:Y:S05]  /*1cf0*/  @!P0 BRA `(.L_x_2281) ;  /* 0x0000000000048947 */ /* 0x000fea0003800000 */
[----:B------:R-:W-:Y:S01]  /*1d00*/  BPT.TRAP 0x1 ;  /* 0x000000040000795c */ /* 0x000fe20000300000 */
.L_x_2281:
[----:B--2---:R-:W-:Y:S05]  /*1d10*/  @P1 BRA `(.L_x_2282) ;  /* 0x0000000000081947 */ /* 0x004fea0003800000 */
[----:B------:R-:W2:Y:S02]  /*1d20*/  SYNCS.PHASECHK.TRANS64.TRYWAIT P1, [UR8+0x26810], R120 ;  /* 0x02681078ff0075a7 */ /* 0x000ea40008020148 */
[----:B--2---:R-:W-:Y:S05]  /*1d30*/  @!P1 BRA `(.L_x_2283) ;  /* 0x0000008800289947 */ /* 0x004fea0003800000 */
.L_x_2282:
        /* <DEDUP_REMOVED lines=66> */
.L_x_2284:
[----:B------:R1:W1:Y:S01]  /*2160*/  SYNCS.PHASECHK.TRANS64.TRYWAIT P1, [UR8+0x26830], R120 ;  /* 0x02683078ff0075a7 */ /* 0x0002620008020148 */
[----:B------:R-:W-:Y:S05]  /*2170*/  @!P0 BRA `(.L_x_2285) ;  /* 0x0000000000048947 */ /* 0x000fea0003800000 */
[----:B------:R-:W-:Y:S01]  /*2180*/  BPT.TRAP 0x1 ;  /* 0x000000040000795c */ /* 0x000fe20000300000 */
.L_x_2285:
        /* <DEDUP_REMOVED lines=50> */
.L_x_2286:
        /* <DEDUP_REMOVED lines=555> */
.L_x_2288:
        /* <DEDUP_REMOVED lines=11> */
[----:B------:R-:W-:Y:S01]  /*4810*/  UIADD3 UR14, UR9, 0x40, URZ ;  /* 0x00000040090e7890 */ /* 0x000fe2000fffe03f */
[----:B------:R-:W-:Y:S01]  /*4820*/  UMOV UR15, 0x80000020 ;  /* 0x80000020000f7882 */ /* 0x000fe20000000000 */
[----:B-1----:R-:W-:-:S05]  /*4830*/  SHF.R.U32.HI R4, RZ, 0x7, R4 ;  /* 0x00000007ff047819 */ /* 0x002fca0000011604 */
[C---:B------:R-:W-:Y:S02]  /*4840*/  VIADD R5, R4.reuse, 0x9 ;  /* 0x0000000904057836 */ /* 0x040fe40000000000 */
[----:B------:R-:W-:Y:S01]  /*4850*/  VIADD R4, R4, 0xc ;  /* 0x0000000c04047836 */ /* 0x000fe20000000000 */
[----:B------:R-:W-:Y:S02]  /*4860*/  WARPGROUP.DEPBAR.LE gsb0, 0x0 ;  /* 0x00008000000079c5 */ /* 0x000fe40000010000 */
[----:B------:R-:W-:-:S06]  /*4870*/  WARPGROUP.ARRIVE ;  /* 0x00000000000079c5 */ /* 0x000fcc0000000000 */
[----:B------:R-:W-:Y:S01]  /*4880*/  HGMMA.64x96x16.F32.BF16 R24, R156, gdesc[UR12].tnspB, R24, gsb0 ;  /* 0x4160000c9c187df0 */ /* 0x000fe20008001818 */
[----:B------:R-:W-:Y:S01]  /*4890*/  UIADD3 UR14, UR9, 0x80, URZ ;  /* 0x00000080090e7890 */ /* 0x000fe2000fffe03f */
        /* <DEDUP_REMOVED lines=26> */
.L_x_2289:
        /* <DEDUP_REMOVED lines=62> */
.L_x_2271:
        /* <DEDUP_REMOVED lines=23> */
.L_x_2292:
        /* <DEDUP_REMOVED lines=20> */
.L_x_2293:
        /* <DEDUP_REMOVED lines=18> */
.L_x_2294:
        /* <DEDUP_REMOVED lines=18> */
.L_x_2295:
        /* <DEDUP_REMOVED lines=110> */
[----:B------:R-:W-:Y:S01]  /*59f0*/  ULOP3.LUT UR4, URZ, UR37, URZ, 0x33, !UPT ;  /* 0x000000253f047292 */ /* 0x000fe2000f8e333f */
[----:B------:R-:W-:Y:S01]  /*5a00*/  ULDC UR5, c[0x0][0xb2c] ;  /* 0x0002cb0000057ab9 */ /* 0x000fe20000000800 */
[----:B------:R-:W-:Y:S02]  /*5a10*/  ULDC.64 UR6, c[0x0][0x198] ;  /* 0x0000660000067ab9 */ /* 0x000fe40000000a00 */
[----:B------:R-:W-:Y:S02]  /*5a20*/  UIADD3 UR42, UR4, UR5, URZ ;  /* 0x00000005042a7290 */ /* 0x000fe4000fffe03f */
[----:B------:R-:W-:Y:S02]  /*5a30*/  UIADD3 UR4, UP0, UR6, 0x770, URZ ;  /* 0x0000077006047890 */ /* 0x000fe4000ff1e03f */
[----:B------:R-:W-:Y:S02]  /*5a40*/  UIADD3 UR40, UR39, 0x6000, URZ ;  /* 0x0000600027287890 */ /* 0x000fe4000fffe03f */
[----:B------:R-:W-:-:S02]  /*5a50*/  UIADD3.X UR5, URZ, UR7, URZ, UP0, !UPT ;  /* 0x000000073f057290 */ /* 0x000fc400087fe43f */
[----:B------:R-:W-:Y:S02]  /*5a60*/  UIADD3 UR6, UP0, UR6, 0x670, URZ ;  /* 0x0000067006067890 */ /* 0x000fe4000ff1e03f */
[----:B------:R-:W-:Y:S02]  /*5a70*/  USHF.L.U32 UR42, UR42, 0x7, URZ ;  /* 0x000000072a2a7899 */ /* 0x000fe4000800063f */
[----:B------:R-:W-:Y:S02]  /*5a80*/  UIADD3 UR32, UR39, 0x8000, URZ ;  /* 0x0000800027207890 */ /* 0x000fe4000fffe03f */
[----:B------:R-:W-:Y:S02]  /*5a90*/  UIADD3 UR24, UR39, 0xa000, URZ ;  /* 0x0000a00027187890 */ /* 0x000fe4000fffe03f */
[----:B------:R-:W-:Y:S02]  /*5aa0*/  UIADD3.X UR7, URZ, UR7, URZ, UP0, !UPT ;  /* 0x000000073f077290 */ /* 0x000fe400087fe43f */
[----:B------:R-:W-:-:S02]  /*5ab0*/  UIADD3 UR16, UR39, 0x2000, URZ ;  /* 0x0000200027107890 */ /* 0x000fc4000fffe03f */
        /* <DEDUP_REMOVED lines=9> */
[----:B------:R-:W-:Y:S01]  /*5b50*/  UMOV UR26, UR42 ;  /* 0x0000002a001a7c82 */ /* 0x000fe20008000000 */
[----:B------:R1:W-:Y:S01]  /*5b60*/  UTMASTG.4D [UR40], [UR4] ;  /* 0x00000028040073b5 */ /* 0x0003e20008018000 */
        /* <DEDUP_REMOVED lines=9> */
[----:B------:R3:W-:Y:S01]  /*5c00*/  UTMASTG.4D [UR24], [UR4] ;  /* 0x00000018040073b5 */ /* 0x0007e20008018000 */
[----:B-1----:R-:W-:-:S02]  /*5c10*/  UMOV UR40, UR39 ;  /* 0x0000002700287c82 */ /* 0x002fc40008000000 */
[----:B------:R3:W-:Y:S01]  /*5c20*/  UTMASTG.4D [UR40], [UR6] ;  /* 0x00000028060073b5 */ /* 0x0007e20008018000 */
[----:B------:R3:W-:Y:S01]  /*5c30*/  UTMASTG.4D [UR16], [UR6] ;  /* 0x00000010060073b5 */ /* 0x0007e20008018000 */
[----:B------:R3:W-:Y:S02]  /*5c40*/  UTMASTG.4D [UR8], [UR6] ;  /* 0x00000008060073b5 */ /* 0x0007e40008018000 */
[----:B---3--:R0:W-:Y:S02]  /*5c50*/  UTMACMDFLUSH ;  /* 0x00000000000079b7 */ /* 0x0081e40000000000 */
.L_x_2297:
[----:B------:R-:W-:Y:S05]  /*5c60*/  BSYNC B0 ;  /* 0x0000000000007941 */ /* 0x000fea0003800000 */
.L_x_2296:
[----:B------:R-:W-:-:S04]  /*5c70*/  DEPBAR.LE SB0, 0x0 ;  /* 0x000080000000791a */ /* 0x000fc80000000000 */
[----:B------:R-:W-:Y:S05]  /*5c80*/  EXIT ;  /* 0x000000000000794d */ /* 0x000fea0003800000 */
.L_x_2291:
[----:B-1----:R-:W1:Y:S01]  /*5c90*/  S2R R0, SR_TID.X ;  /* 0x0000000000007919 */ /* 0x002e620000002100 */
[----:B------:R-:W2:Y:S01]  /*5ca0*/  LDC.64 R4, c[0x0][0x820] ;  /* 0x00020800ff047b82 */ /* 0x000ea20000000a00 */
[----:B------:R-:W-:Y:S01]  /*5cb0*/  USHF.R.S32.HI UR5, URZ, 0x1f, UR43 ;  /* 0x0000001f3f057899 */ /* 0x000fe2000801142b */
[----:B------:R-:W-:Y:S01]  /*5cc0*/  BSSY B0, `(.L_x_2298) ;  /* 0x000003a000007945 */ /* 0x000fe20003800000 */
[----:B------:R-:W-:Y:S02]  /*5cd0*/  ULOP3.LUT UR37, URZ, UR37, URZ, 0x33, !UPT ;  /* 0x000000253f257292 */ /* 0x000fe4000f8e333f */
[----:B------:R-:W-:-:S03]  /*5ce0*/  USHF.R.S32.HI UR8, URZ, 0x1f, UR44 ;  /* 0x0000001f3f087899 */ /* 0x000fc6000801142c */
[----:B------:R-:W3:Y:S08]  /*5cf0*/  LDC.64 R10, c[0x0][0x850] ;  /* 0x00021400ff0a7b82 */ /* 0x000ef00000000a00 */
[----:B------:R-:W4:Y:S08]  /*5d00*/  LDC R9, c[0x0][0xb2c] ;  /* 0x0002cb00ff097b82 */ /* 0x000f300000000800 */
[----:B------:R-:W5:Y:S01]  /*5d10*/  LDC R8, c[0x0][0x808] ;  /* 0x00020200ff087b82 */ /* 0x000f620000000800 */
[----:B-1----:R-:W-:-:S07]  /*5d20*/  VIADD R3, R0, 0xffffff80 ;  /* 0xffffff8000037836 */ /* 0x002fce0000000000 */
[----:B------:R-:W1:Y:S01]  /*5d30*/  LDC.64 R14, c[0x0][0x858] ;  /* 0x00021600ff0e7b82 */ /* 0x000e620000000a00 */
[----:B------:R-:W-:-:S04]  /*5d40*/  SHF.R.S32.HI R2, RZ, 0x1f, R3 ;  /* 0x0000001fff027819 */ /* 0x000fc80000011403 */
[----:B------:R-:W-:-:S03]  /*5d50*/  LEA.HI R2, R2, R3, RZ, 0x2 ;  /* 0x0000000302027211 */ /* 0x000fc600078f10ff */
[----:B------:R-:W1:Y:S01]  /*5d60*/  LDC.64 R16, c[0x0][0x828] ;  /* 0x00020a00ff107b82 */ /* 0x000e620000000a00 */
[----:B----4-:R-:W-:Y:S01]  /*5d70*/  VIADD R19, R9, UR37 ;  /* 0x0000002509137c36 */ /* 0x010fe20008000000 */
[----:B------:R-:W-:Y:S02]  /*5d80*/  LOP3.LUT R0, R2, 0x1ffffffc, RZ, 0xc0, !PT ;  /* 0x1ffffffc02007812 */ /* 0x000fe400078ec0ff */
[----:B------:R-:W-:-:S03]  /*5d90*/  SHF.R.S32.HI R2, RZ, 0x2, R2 ;  /* 0x00000002ff027819 */ /* 0x000fc60000011402 */
[----:B------:R-:W-:-:S04]  /*5da0*/  IMAD.IADD R0, R3, 0x1, -R0 ;  /* 0x0000000103007824 */ /* 0x000fc800078e0a00 */
[----:B------:R-:W-:Y:S02]  /*5db0*/  IMAD.SHL.U32 R6, R0, 0x8, RZ ;  /* 0x0000000800067824 */ /* 0x000fe400078e00ff */
[----:B--2---:R-:W-:Y:S02]  /*5dc0*/  IMAD R0, R4, UR5, RZ ;  /* 0x0000000504007c24 */ /* 0x004fe4000f8e02ff */
[----:B------:R-:W-:Y:S01]  /*5dd0*/  VIADD R18, R6, 0x40 ;  /* 0x0000004006127836 */ /* 0x000fe20000000000 */
[----:B------:R-:W-:Y:S01]  /*5de0*/  SHF.R.S32.HI R7, RZ, 0x1f, R6 ;  /* 0x0000001fff077819 */ /* 0x000fe20000011406 */
[----:B------:R-:W-:Y:S02]  /*5df0*/  IMAD R3, R5, UR43, R0 ;  /* 0x0000002b05037c24 */ /* 0x000fe4000f8e0200 */
[----:B---3--:R-:W-:Y:S02]  /*5e00*/  IMAD R0, R10, UR5, RZ ;  /* 0x000000050a007c24 */ /* 0x008fe4000f8e02ff */
[----:B------:R-:W-:-:S04]  /*5e10*/  IMAD.WIDE.U32 R4, R4, UR43, R6 ;  /* 0x0000002b04047c25 */ /* 0x000fc8000f8e0006 */
[----:B------:R-:W-:Y:S02]  /*5e20*/  IMAD.IADD R5, R5, 0x1, R3 ;  /* 0x0000000105057824 */ /* 0x000fe400078e0203 */
[----:B------:R-:W-:Y:S02]  /*5e30*/  IMAD R3, R11, UR43, R0 ;  /* 0x0000002b0b037c24 */ /* 0x000fe4000f8e0200 */
[----:B-----5:R-:W-:Y:S02]  /*5e40*/  IMAD R11, R19, -0x80, R8 ;  /* 0xffffff80130b7824 */ /* 0x020fe400078e0208 */
[----:B------:R-:W-:Y:S02]  /*5e50*/  VIADD R0, R2, 0x40 ;  /* 0x0000004002007836 */ /* 0x000fe40000000000 */
[----:B------:R-:W-:Y:S01]  /*5e60*/  IMAD.WIDE.U32 R8, R10, UR43, R6 ;  /* 0x0000002b0a087c25 */ /* 0x000fe2000f8e0006 */
[-C--:B------:R-:W-:Y:S02]  /*5e70*/  ISETP.GE.AND P1, PT, R2, R11.reuse, PT ;  /* 0x0000000b0200720c */ /* 0x080fe40003f26270 */
[----:B------:R-:W-:Y:S01]  /*5e80*/  ISETP.GE.AND P0, PT, R0, R11, PT ;  /* 0x0000000b0000720c */ /* 0x000fe20003f06270 */
[----:B-1----:R-:W-:-:S02]  /*5e90*/  IMAD R0, R14, UR8, RZ ;  /* 0x000000080e007c24 */ /* 0x002fc4000f8e02ff */
[----:B------:R-:W-:Y:S01]  /*5ea0*/  IMAD.IADD R9, R9, 0x1, R3 ;  /* 0x0000000109097824 */ /* 0x000fe200078e0203 */
[----:B------:R-:W-:Y:S01]  /*5eb0*/  SHF.R.S32.HI R3, RZ, 0x1f, R2 ;  /* 0x0000001fff037819 */ /* 0x000fe20000011402 */
[C---:B------:R-:W-:Y:S02]  /*5ec0*/  IMAD R10, R16.reuse, UR8, RZ ;  /* 0x00000008100a7c24 */ /* 0x040fe4000f8e02ff */
[----:B------:R-:W-:-:S04]  /*5ed0*/  IMAD.WIDE.U32 R12, R16, UR44, R4 ;  /* 0x0000002c100c7c25 */ /* 0x000fc8000f8e0004 */
[----:B------:R-:W-:Y:S02]  /*5ee0*/  IMAD R5, R15, UR44, R0 ;  /* 0x0000002c0f057c24 */ /* 0x000fe4000f8e0200 */
[----:B------:R-:W-:-:S04]  /*5ef0*/  IMAD.WIDE.U32 R14, R14, UR44, R8 ;  /* 0x0000002c0e0e7c25 */ /* 0x000fc8000f8e0008 */
[----:B------:R-:W-:Y:S02]  /*5f00*/  IMAD R17, R17, UR44, R10 ;  /* 0x0000002c11117c24 */ /* 0x000fe4000f8e020a */
[----:B------:R-:W-:Y:S02]  /*5f10*/  IMAD.IADD R9, R15, 0x1, R5 ;  /* 0x000000010f097824 */ /* 0x000fe400078e0205 */
[----:B------:R-:W-:-:S04]  /*5f20*/  IMAD.WIDE R10, R19, 0x80, R2 ;  /* 0x00000080130a7825 */ /* 0x000fc800078e0202 */
[----:B------:R-:W-:Y:S02]  /*5f30*/  VIADD R16, R6, 0x20 ;  /* 0x0000002006107836 */ /* 0x000fe40000000000 */
        /* <DEDUP_REMOVED lines=18> */
.L_x_2299:
[----:B------:R-:W-:Y:S05]  /*6060*/  BSYNC B0 ;  /* 0x0000000000007941 */ /* 0x000fea0003800000 */
.L_x_2298:
        /* <DEDUP_REMOVED lines=21> */
.L_x_2301:
[----:B------:R-:W-:Y:S05]  /*61c0*/  BSYNC B0 ;  /* 0x0000000000007941 */ /* 0x000fea0003800000 */
.L_x_2300:
        /* <DEDUP_REMOVED lines=18> */
.L_x_2303:
[----:B------:R-:W-:Y:S05]  /*62f0*/  BSYNC B0 ;  /* 0x0000000000007941 */ /* 0x000fea0003800000 */
.L_x_2302:
        /* <DEDUP_REMOVED lines=22> */
.L_x_2305:
[----:B------:R-:W-:Y:S05]  /*6460*/  BSYNC B0 ;  /* 0x0000000000007941 */ /* 0x000fea0003800000 */
.L_x_2304:
[----:B------:R-:W-:Y:S05]  /*6470*/  EXIT ;  /* 0x000000000000794d */ /* 0x000fea0003800000 */
.L_x_2267:
        /* <DEDUP_REMOVED lines=30> */
.L_x_2309:
[----:B------:R-:W-:Y:S01]  /*6660*/  ULDC UR9, c[0x0][0xb44] ;  /* 0x0002d10000097ab9 */ /* 0x000fe20000000800 */
[----:B------:R-:W-:Y:S01]  /*6670*/  UMOV UR7, UR8 ;  /* 0x0000000800077c82 */ /* 0x000fe20008000000 */
[----:B------:R-:W-:-:S11]  /*6680*/  UISETP.NE.AND UP0, UPT, UR9, 0x1, UPT ;  /* 0x000000010900788c */ /* 0x000fd6000bf05270 */
[----:B------:R-:W-:Y:S02]  /*6690*/  @UP0 ULDC.64 UR10, c[0x0][0xb48] ;  /* 0x0002d200000a0ab9 */ /* 0x000fe40000000a00 */
[----:B------:R-:W-:-:S04]  /*66a0*/  UIMAD.WIDE.U32 UR4, UR8, UR10, URZ ;  /* 0x0000000a080472a5 */ /* 0x000fc8000f8e003f */
[----:B------:R-:W-:-:S04]  /*66b0*/  @UP0 USHF.R.U32.HI UR7, URZ, UR11, UR5 ;  /* 0x0000000b3f070299 */ /* 0x000fc80008011605 */
[----:B------:R-:W-:-:S12]  /*66c0*/  UIMAD UR4, UR7, UR9, URZ ;  /* 0x00000009070472a4 */ /* 0x000fd8000f8e023f */
.L_x_2310:
[----:B------:R-:W-:Y:S01]  /*66d0*/  ULDC UR17, c[0x0][0xb38] ;  /* 0x0002ce0000117ab9 */ /* 0x000fe20000000800 */
[----:B------:R-:W-:Y:S02]  /*66e0*/  UIADD3 UR4, UR8, -UR4, URZ ;  /* 0x8000000408047290 */ /* 0x000fe4000fffe03f */
[----:B------:R-:W-:Y:S01]  /*66f0*/  UISETP.NE.AND UP0, UPT, UR17, 0x1, UPT ;  /* 0x000000011100788c */ /* 0x000fe2000bf05270 */
[----:B------:R-:W-:Y:S01]  /*6700*/  ULDC UR5, c[0x0][0xb44] ;  /* 0x0002d10000057ab9 */ /* 0x000fe20000000800 */
[----:B------:R-:W-:Y:S02]  /*6710*/  ULOP3.LUT UR7, URZ, UR7, URZ, 0x33, !UPT ;  /* 0x000000073f077292 */ /* 0x000fe4000f8e333f */
[----:B------:R-:W-:Y:S01]  /*6720*/  UIMAD UR6, UR6, UR5, UR4 ;  /* 0x00000005060672a4 */ /* 0x000fe2000f8e0204 */
[----:B------:R-:W-:Y:S02]  /*6730*/  ULDC UR18, c[0x0][0xb2c] ;  /* 0x0002cb0000127ab9 */ /* 0x000fe40000000800 */
[----:B------:R-:W-:-:S04]  /*6740*/  UIADD3 UR18, UR7, UR18, URZ ;  /* 0x0000001207127290 */ /* 0x000fc8000fffe03f */
        /* <DEDUP_REMOVED lines=14> */
[----:B------:R-:W-:-:S04]  /*6830*/  UIADD3 UR4, -UR5, UR4, -UR16 ;  /* 0x0000000405047290 */ /* 0x000fc8000fffe910 */
        /* <DEDUP_REMOVED lines=8> */
[----:B------:R-:W-:-:S06]  /*68c0*/  UISETP.GT.AND UP0, UPT, UR5, UR8, UPT ;  /* 0x000000080500728c */ /* 0x000fcc000bf04270 */
[----:B------:R-:W-:-:S13]  /*68d0*/  PLOP3.LUT P0, PT, PT, PT, UP0, 0x80, 0x0 ;  /* 0x000000000000781c */ /* 0x000fda0003f0f008 */
[----:B------:R-:W-:Y:S05]  /*68e0*/  @!P0 BRA `(.L_x_2308) ;  /* 0x0000003c00008947 */ /* 0x000fea0003800000 */
[----:B------:R-:W-:Y:S01]  /*68f0*/  USHF.R.S32.HI UR19, URZ, 0x1f, UR17 ;  /* 0x0000001f3f137899 */ /* 0x000fe20008011411 */
[----:B------:R-:W1:Y:S01]  /*6900*/  S2R R0, SR_TID.X ;  /* 0x0000000000007919 */ /* 0x000e620000002100 */
[----:B------:R-:W-:Y:S01]  /*6910*/  ULDC.64 UR12, c[0x0][0x2d8] ;  /* 0x0000b600000c7ab9 */ /* 0x000fe20000000a00 */
[----:B------:R-:W-:Y:S01]  /*6920*/  USHF.R.S32.HI UR9, URZ, 0x1f, UR10 ;  /* 0x0000001f3f097899 */ /* 0x000fe2000801140a */
[----:B------:R-:W-:Y:S01]  /*6930*/  LOP3.LUT R8, RZ, UR18, RZ, 0x33, !PT ;  /* 0x00000012ff087c12 */ /* 0x000fe2000f8e33ff */
[----:B------:R-:W-:Y:S02]  /*6940*/  UIMAD UR4, UR19, UR12, URZ ;  /* 0x0000000c130472a4 */ /* 0x000fe4000f8e023f */
[----:B------:R-:W-:Y:S02]  /*6950*/  UIMAD.WIDE.U32 UR6, UR17, UR12, URZ ;  /* 0x0000000c110672a5 */ /* 0x000fe4000f8e003f */
[----:B------:R-:W-:Y:S02]  /*6960*/  UIMAD UR4, UR17, UR13, UR4 ;  /* 0x0000000d110472a4 */ /* 0x000fe4000f8e0204 */
[----:B------:R-:W-:-:S02]  /*6970*/  UIADD3 UR11, UR5, -UR8, URZ ;  /* 0x80000008050b7290 */ /* 0x000fc4000fffe03f */
[----:B------:R-:W-:Y:S01]  /*6980*/  UIADD3 UR7, UR7, UR4, URZ ;  /* 0x0000000407077290 */ /* 0x000fe2000fffe03f */
[----:B------:R-:W-:Y:S01]  /*6990*/  ULDC.64 UR12, c[0x0][0x2e0] ;  /* 0x0000b800000c7ab9 */ /* 0x000fe20000000a00 */
[----:B------:R-:W-:Y:S02]  /*69a0*/  UIADD3 UR4, UR16, 0x7f, URZ ;  /* 0x0000007f10047890 */ /* 0x000fe4000fffe03f */
[----:B------:R-:W-:Y:S02]  /*69b0*/  UIMAD UR9, UR9, UR12, URZ ;  /* 0x0000000c090972a4 */ /* 0x000fe4000f8e023f */
[----:B------:R-:W-:Y:S02]  /*69c0*/  UIMAD.WIDE.U32 UR6, UR10, UR12, UR6 ;  /* 0x0000000c0a0672a5 */ /* 0x000fe4000f8e0006 */
[----:B------:R-:W-:Y:S02]  /*69d0*/  UIADD3 UR12, UR16, 0xbf, -UR14 ;  /* 0x000000bf100c7890 */ /* 0x000fe4000fffe80e */
[----:B------:R-:W-:Y:S01]  /*69e0*/  ULOP3.LUT UR14, UR11, 0x1, URZ, 0xc0, !UPT ;  /* 0x000000010b0e7892 */ /* 0x000fe2000f8ec03f */
[----:B------:R-:W-:Y:S01]  /*69f0*/  ULDC UR15, c[0x0][0x288] ;  /* 0x0000a200000f7ab9 */ /* 0x000fe20000000800 */
[----:B------:R-:W-:-:S02]  /*6a00*/  UIMAD UR9, UR10, UR13, UR9 ;  /* 0x0000000d0a0972a4 */ /* 0x000fc4000f8e0209 */
[----:B------:R-:W-:Y:S02]  /*6a10*/  UISETP.NE.U32.AND UP0, UPT, UR14, 0x1, UPT ;  /* 0x000000010e00788c */ /* 0x000fe4000bf05070 */
[----:B------:R-:W-:Y:S02]  /*6a20*/  UIMAD UR10, UR10, UR15, URZ ;  /* 0x0000000f0a0a72a4 */ /* 0x000fe4000f8e023f */
[----:B------:R-:W-:Y:S01]  /*6a30*/  USHF.R.S32.HI UR11, URZ, 0x1f, UR4 ;  /* 0x0000001f3f0b7899 */ /* 0x000fe20008011404 */
[----:B-1----:R-:W-:Y:S01]  /*6a40*/  LOP3.LUT R0, R0, 0x1f, RZ, 0xc0, !PT ;  /* 0x0000001f00007812 */ /* 0x002fe200078ec0ff */
[----:B------:R-:W-:Y:S01]  /*6a50*/  UIADD3 UR13, UP1, UR17, UR10, URZ ;  /* 0x0000000a110d7290 */ /* 0x000fe2000ff3e03f */
[----:B------:R-:W-:Y:S01]  /*6a60*/  PLOP3.LUT P1, PT, PT, PT, UP0, 0x80, 0x0 ;  /* 0x000000000000781c */ /* 0x000fe20003f2f008 */
[----:B------:R-:W-:Y:S01]  /*6a70*/  ULEA.HI UR11, UR11, UR4, URZ, 0x7 ;  /* 0x000000040b0b7291 */ /* 0x000fe2000f8f383f */
[----:B------:R-:W-:Y:S01]  /*6a80*/  ULDC UR16, c[0x0][0x760] ;  /* 0x0001d80000107ab9 */ /* 0x000fe20000000800 */
[----:B------:R-:W-:Y:S01]  /*6a90*/  ELECT P0, URZ, PT ;  /* 0x00000000003f782f */ /* 0x000fe20003800000 */
[----:B------:R-:W-:-:S02]  /*6aa0*/  UIMAD UR14, UR15, UR16, URZ ;  /* 0x000000100f0e72a4 */ /* 0x000fc4000f8e023f */
[----:B------:R-:W-:Y:S02]  /*6ab0*/  ULEA.HI.X.SX32 UR15, UR10, UR19, 0x1, UP1 ;  /* 0x000000130a0f7291 */ /* 0x000fe400088f0e3f */
[----:B------:R-:W-:Y:S02]  /*6ac0*/  USHF.R.S32.HI UR16, URZ, 0x7, UR11 ;  /* 0x000000073f107899 */ /* 0x000fe4000801140b */
[----:B------:R-:W-:-:S03]  /*6ad0*/  UIADD3 UR25, UR7, UR9, URZ ;  /* 0x0000000907197290 */ /* 0x000fc6000fffe03f */
[----:B------:R-:W-:Y:S09]  /*6ae0*/  @P1 BRA `(.L_x_2311) ;  /* 0x0000000400881947 */ /* 0x000ff20003800000 */
        /* <DEDUP_REMOVED lines=11> */
[----:B------:R-:W-:-:S04]  /*6ba0*/  ULEA UR4, UR8, UR12, 0x6 ;  /* 0x0000000c08047291 */ /* 0x000fc8000f8e303f */
[----:B------:R-:W-:-:S04]  /*6bb0*/  USHF.R.S32.HI UR10, URZ, 0x1f, UR4 ;  /* 0x0000001f3f0a7899 */ /* 0x000fc80008011404 */
[----:B------:R-:W-:-:S04]  /*6bc0*/  ULEA.HI UR10, UR10, UR4, URZ, 0x7 ;  /* 0x000000040a0a7291 */ /* 0x000fc8000f8f383f */
[----:B------:R-:W-:-:S04]  /*6bd0*/  USHF.R.S32.HI UR10, URZ, 0x7, UR10 ;  /* 0x000000073f0a7899 */ /* 0x000fc8000801140a */
[----:B------:R-:W-:-:S04]  /*6be0*/  UISETP.LT.AND UP0, UPT, UR16, UR10, UPT ;  /* 0x0000000a1000728c */ /* 0x000fc8000bf01270 */
[----:B------:R-:W-:-:S06]  /*6bf0*/  USEL UR10, UR16, UR10, UP0 ;  /* 0x0000000a100a7287 */ /* 0x000fcc0008000000 */
[----:B------:R-:W-:-:S07]  /*6c00*/  VIADD R5, R8, UR10 ;  /* 0x0000000a08057c36 */ /* 0x000fce0008000000 */
.L_x_2314:
[----:B------:R-:W2:Y:S04]  /*6c10*/  LDG.E.STRONG.GPU R4, desc[UR46][R2.64] ;  /* 0x0000002e02047981 */ /* 0x000ea8000c1ef900 */
[----:B--2---:R-:W-:Y:S01]  /*6c20*/  CCTL.IVALL ;  /* 0x00000000ff00798f */ /* 0x004fe20002000000 */
[----:B------:R-:W-:Y:S05]  /*6c30*/  YIELD ;  /* 0x0000000000007946 */ /* 0x000fea0003800000 */
[----:B------:R-:W-:-:S13]  /*6c40*/  ISETP.NE.AND P1, PT, R4, R5, PT ;  /* 0x000000050400720c */ /* 0x000fda0003f25270 */
[----:B------:R-:W-:Y:S05]  /*6c50*/  @P1 BRA `(.L_x_2314) ;  /* 0xfffffffc00ec1947 */ /* 0x000fea000383ffff */
.L_x_2313:
[----:B------:R-:W-:Y:S05]  /*6c60*/  BSYNC B1 ;  /* 0x0000000000017941 */ /* 0x000fea0003800000 */
.L_x_2312:
[----:B------:R-:W-:-:S03]  /*6c70*/  UMOV UR4, 0xffffffff ;  /* 0xffffffff00047882 */ /* 0x000fc60000000000 */
[----:B------:R-:W-:Y:S05]  /*6c80*/  BRA.DIV UR4, `(.L_x_2315) ;  /* 0x0000003a04847947 */ /* 0x000fea000b800000 */
[----:B------:R-:W-:Y:S01]  /*6c90*/  NOP ;  /* 0x0000000000007918 */ /* 0x000fe20000000000 */
.L_x_2384:
[----:B------:R-:W-:Y:S01]  /*6ca0*/  IMAD.U32 R9, RZ, RZ, UR8 ;  /* 0x00000008ff097e24 */ /* 0x000fe2000f8e00ff */
[----:B------:R-:W-:Y:S05]  /*6cb0*/  WARPSYNC.ALL ;  /* 0x0000000000007948 */ /* 0x000fea0003800000 */
[----:B------:R-:W-:Y:S01]  /*6cc0*/  BAR.SYNC.DEFER_BLOCKING 0xd, 0xa0 ;  /* 0x0342800000007b1d */ /* 0x000fe20000010000 */
[----:B------:R-:W-:-:S05]  /*6cd0*/  IMAD R9, R9, 0x1800, RZ ;  /* 0x0000180009097824 */ /* 0x000fca00078e02ff */
[----:B------:R-:W-:Y:S04]  /*6ce0*/  BSSY B1, `(.L_x_2316) ;  /* 0x0000012000017945 */ /* 0x000fe80003800000 */
[----:B------:R-:W-:Y:S05]  /*6cf0*/  @!P0 BRA `(.L_x_2317) ;  /* 0x0000000000408947 */ /* 0x000fea0003800000 */
[----:B------:R-:W1:Y:S01]  /*6d00*/  LDC.64 R6, c[0x0][0x2c0] ;  /* 0x0000b000ff067b82 */ /* 0x000e620000000a00 */
[----:B------:R-:W-:Y:S01]  /*6d10*/  IADD3 R5, P1, R9, UR6, RZ ;  /* 0x0000000609057c10 */ /* 0x000fe2000ff3e0ff */
[----:B------:R-:W-:Y:S01]  /*6d20*/  UMOV UR4, 0x400 ;  /* 0x0000040000047882 */ /* 0x000fe20000000000 */
[----:B------:R-:W-:Y:S01]  /*6d30*/  UMOV UR20, 0x0 ;  /* 0x0000000000147882 */ /* 0x000fe20000000000 */
[----:B------:R-:W-:-:S04]  /*6d40*/  UMOV UR21, 0x14f00000 ;  /* 0x14f0000000157882 */ /* 0x000fc80000000000 */
[----:B------:R-:W2:Y:S01]  /*6d50*/  S2UR UR10, SR_CgaCtaId ;  /* 0x00000000000a79c3 */ /* 0x000ea20000008800 */
[----:B-1----:R-:W-:Y:S02]  /*6d60*/  LEA R4, P3, R5, R6, 0x2 ;  /* 0x0000000605047211 */ /* 0x002fe400078610ff */
[----:B------:R-:W-:Y:S02]  /*6d70*/  LEA.HI.X.SX32 R6, R9, UR25, 0x1, P1 ;  /* 0x0000001909067c11 */ /* 0x000fe400088f0eff */
[----:B------:R-:W-:Y:S02]  /*6d80*/  R2UR UR18, R4 ;  /* 0x00000000041272ca */ /* 0x000fe400000e0000 */
[----:B------:R-:W-:Y:S01]  /*6d90*/  LEA.HI.X R5, R5, R7, R6, 0x2, P3 ;  /* 0x0000000705057211 */ /* 0x000fe200018f1406 */
[----:B--2---:R-:W-:-:S03]  /*6da0*/  ULEA UR4, UR10, UR4, 0x18 ;  /* 0x000000040a047291 */ /* 0x004fc6000f8ec03f */
[----:B------:R-:W-:Y:S01]  /*6db0*/  R2UR UR19, R5 ;  /* 0x00000000051372ca */ /* 0x000fe200000e0000 */
[----:B------:R-:W-:Y:S01]  /*6dc0*/  UMOV UR10, 0x300 ;  /* 0x00000300000a7882 */ /* 0x000fe20000000000 */
[----:B------:R-:W-:-:S11]  /*6dd0*/  UIADD3 UR4, UR4, 0xc000, URZ ;  /* 0x0000c00004047890 */ /* 0x000fd6000fffe03f */
[----:B------:R1:W-:Y:S02]  /*6de0*/  UBLKRED.G.S.ADD.F32.RN [UR18], [UR4], UR10, desc[UR20] ;  /* 0x00001412040073bb */ /* 0x0003e400080a140a */
[----:B-1----:R0:W-:Y:S02]  /*6df0*/  UTMACMDFLUSH ;  /* 0x00000000000079b7 */ /* 0x0021e40000000000 */
.L_x_2317:
[----:B------:R-:W-:Y:S05]  /*6e00*/  BSYNC B1 ;  /* 0x0000000000017941 */ /* 0x000fea0003800000 */
.L_x_2316:
        /* <DEDUP_REMOVED lines=20> */
.L_x_2319:
[----:B------:R-:W-:Y:S05]  /*6f50*/  BSYNC B1 ;  /* 0x0000000000017941 */ /* 0x000fea0003800000 */
.L_x_2318:
[----:B------:R-:W-:Y:S06]  /*6f60*/  BAR.ARV 0xa, 0xa0 ;  /* 0x0282800000007b1d */ /* 0x000fec0000002000 */
[----:B------:R-:W-:Y:S04]  /*6f70*/  BSSY B1, `(.L_x_2320) ;  /* 0x0000003000017945 */ /* 0x000fe80003800000 */
[----:B------:R-:W-:Y:S05]  /*6f80*/  @!P0 BRA `(.L_x_2321) ;  /* 0x0000000000048947 */ /* 0x000fea0003800000 */
[----:B------:R-:W-:-:S04]  /*6f90*/  DEPBAR.LE SB0, 0x0 ;  /* 0x000080000000791a */ /* 0x000fc80000000000 */
.L_x_2321:
[----:B------:R-:W-:Y:S05]  /*6fa0*/  BSYNC B1 ;  /* 0x0000000000017941 */ /* 0x000fea0003800000 */
.L_x_2320:
        /* <DEDUP_REMOVED lines=19> */
.L_x_2323:
[----:B------:R-:W-:Y:S05]  /*70e0*/  BSYNC B1 ;  /* 0x0000000000017941 */ /* 0x000fea0003800000 */
.L_x_2322:
[----:B------:R-:W-:Y:S01]  /*70f0*/  UIADD3 UR17, UR8, 0x1, URZ ;  /* 0x0000000108117890 */ /* 0x000fe2000fffe03f */
[----:B------:R-:W-:Y:S11]  /*7100*/  BRA `(.L_x_2324) ;  /* 0x0000000000047947 */ /* 0x000ff60003800000 */
.L_x_2311:
[----:B------:R-:W-:-:S05]  /*7110*/  UMOV UR17, UR8 ;  /* 0x0000000800117c82 */ /* 0x000fca0008000000 */
.L_x_2324:
[----:B------:R-:W-:-:S04]  /*7120*/  UIADD3 UR4, UR8, 0x1, URZ ;  /* 0x0000000108047890 */ /* 0x000fc8000fffe03f */
[----:B------:R-:W-:-:S06]  /*7130*/  UISETP.NE.AND UP0, UPT, UR5, UR4, UPT ;  /* 0x000000040500728c */ /* 0x000fcc000bf05270 */
[----:B------:R-:W-:-:S13]  /*7140*/  PLOP3.LUT P1, PT, PT, PT, UP0, 0x80, 0x0 ;  /* 0x000000000000781c */ /* 0x000fda0003f2f008 */
[----:B------:R-:W-:Y:S05]  /*7150*/  @!P1 BRA `(.L_x_2308) ;  /* 0x0000003000e49947 */ /* 0x000fea0003800000 */
[----:B------:R-:W-:Y:S01]  /*7160*/  ULDC.64 UR10, c[0x0][0x2c0] ;  /* 0x0000b000000a7ab9 */ /* 0x000fe20000000a00 */
[----:B------:R-:W-:Y:S02]  /*7170*/  UIADD3 UR21, UR9, UR7, URZ ;  /* 0x0000000709157290 */ /* 0x000fe4000fffe03f */
[----:B------:R-:W-:Y:S01]  /*7180*/  ULEA UR20, UP0, UR6, UR10, 0x2 ;  /* 0x0000000a06147291 */ /* 0x000fe2000f80103f */
[----:B------:R-:W-:Y:S01]  /*7190*/  UMOV UR22, UR17 ;  /* 0x0000001100167c82 */ /* 0x000fe20008000000 */
[----:B------:R-:W-:Y:S02]  /*71a0*/  UMOV UR4, URZ ;  /* 0x0000003f00047c82 */ /* 0x000fe40008000000 */
[----:B------:R-:W-:Y:S02]  /*71b0*/  ULEA.HI.X UR21, UR6, UR11, UR21, 0x2, UP0 ;  /* 0x0000000b06157291 */ /* 0x000fe400080f1415 */
[----:B------:R-:W-:-:S04]  /*71c0*/  UIADD3 UR20, UP0, UR20, 0x3000, URZ ;  /* 0x0000300014147890 */ /* 0x000fc8000ff1e03f */
[----:B------:R-:W-:-:S12]  /*71d0*/  UIADD3.X UR21, URZ, UR21, URZ, UP0, !UPT ;  /* 0x000000153f157290 */ /* 0x000fd800087fe43f */
.L_x_2349:
[----:B------:R-:W-:Y:S01]  /*71e0*/  UIMAD UR23, UR14, UR17, URZ ;  /* 0x000000110e1772a4 */ /* 0x000fe2000f8e023f */
[----:B------:R-:W-:Y:S01]  /*71f0*/  ISETP.NE.AND P2, PT, R0, RZ, PT ;  /* 0x000000ff0000720c */ /* 0x000fe20003f45270 */
[----:B------:R-:W-:Y:S01]  /*7200*/  ULDC.64 UR10, c[0x0][0x768] ;  /* 0x0001da00000a7ab9 */ /* 0x000fe20000000a00 */
[----:B------:R-:W-:Y:S01]  /*7210*/  ULEA UR28, UR17, UR12, 0x6 ;  /* 0x0000000c111c7291 */ /* 0x000fe2000f8e303f */
        /* <DEDUP_REMOVED lines=8> */
[----:B------:R-:W-:-:S04]  /*72a0*/  USHF.R.S32.HI UR18, URZ, 0x1f, UR28 ;  /* 0x0000001f3f127899 */ /* 0x000fc8000801141c */
[----:B------:R-:W-:-:S04]  /*72b0*/  ULEA.HI UR18, UR18, UR28, URZ, 0x7 ;  /* 0x0000001c12127291 */ /* 0x000fc8000f8f383f */
[----:B------:R-:W-:-:S04]  /*72c0*/  USHF.R.S32.HI UR18, URZ, 0x7, UR18 ;  /* 0x000000073f127899 */ /* 0x000fc80008011412 */
[----:B------:R-:W-:-:S04]  /*72d0*/  UISETP.LT.AND UP0, UPT, UR16, UR18, UPT ;  /* 0x000000121000728c */ /* 0x000fc8000bf01270 */
[----:B------:R-:W-:-:S06]  /*72e0*/  USEL UR18, UR16, UR18, UP0 ;  /* 0x0000001210127287 */ /* 0x000fcc0008000000 */
[----:B------:R-:W-:-:S07]  /*72f0*/  VIADD R5, R8, UR18 ;  /* 0x0000001208057c36 */ /* 0x000fce0008000000 */
.L_x_2327:
[----:B------:R-:W2:Y:S04]  /*7300*/  LDG.E.STRONG.GPU R4, desc[UR46][R2.64] ;  /* 0x0000002e02047981 */ /* 0x000ea8000c1ef900 */
[----:B--2---:R-:W-:Y:S01]  /*7310*/  CCTL.IVALL ;  /* 0x00000000ff00798f */ /* 0x004fe20002000000 */
[----:B------:R-:W-:Y:S05]  /*7320*/  YIELD ;  /* 0x0000000000007946 */ /* 0x000fea0003800000 */
[----:B------:R-:W-:-:S13]  /*7330*/  ISETP.NE.AND P1, PT, R4, R5, PT ;  /* 0x000000050400720c */ /* 0x000fda0003f25270 */
[----:B------:R-:W-:Y:S05]  /*7340*/  @P1 BRA `(.L_x_2327) ;  /* 0xfffffffc00ec1947 */ /* 0x000fea000383ffff */
.L_x_2326:
[----:B------:R-:W-:Y:S05]  /*7350*/  BSYNC B1 ;  /* 0x0000000000017941 */ /* 0x000fea0003800000 */
.L_x_2325:
[----:B------:R-:W-:-:S03]  /*7360*/  UMOV UR18, 0xffffffff ;  /* 0xffffffff00127882 */ /* 0x000fc60000000000 */
[----:B------:R-:W-:Y:S05]  /*7370*/  BRA.DIV UR18, `(.L_x_2328) ;  /* 0x0000003212e47947 */ /* 0x000fea000b800000 */
[----:B------:R-:W-:Y:S01]  /*7380*/  NOP ;  /* 0x0000000000007918 */ /* 0x000fe20000000000 */
.L_x_2387:
        /* <DEDUP_REMOVED lines=10> */
[----:B------:R-:W-:Y:S01]  /*7430*/  UMOV UR31, 0x14f00000 ;  /* 0x14f00000001f7882 */ /* 0x000fe20000000000 */
[----:B-1----:R-:W-:Y:S02]  /*7440*/  ULEA UR24, UR24, UR19, 0x18 ;  /* 0x0000001318187291 */ /* 0x002fe4000f8ec03f */
[----:B------:R-:W-:-:S02]  /*7450*/  ULEA.HI.X.SX32 UR19, UR18, UR25, 0x1, UP0 ;  /* 0x0000001912137291 */ /* 0x000fc400080f0e3f */
[----:B------:R-:W-:Y:S02]  /*7460*/  ULEA UR18, UP0, UR29, UR26, 0x2 ;  /* 0x0000001a1d127291 */ /* 0x000fe4000f80103f */
[----:B------:R-:W-:Y:S02]  /*7470*/  UIADD3 UR24, UR24, 0xc000, URZ ;  /* 0x0000c00018187890 */ /* 0x000fe4000fffe03f */
[----:B------:R-:W-:Y:S01]  /*7480*/  ULEA.HI.X UR19, UR29, UR27, UR19, 0x2, UP0 ;  /* 0x0000001b1d137291 */ /* 0x000fe200080f1413 */
[----:B------:R-:W-:-:S08]  /*7490*/  UMOV UR26, 0x300 ;  /* 0x00000300001a7882 */ /* 0x000fd00000000000 */
[----:B------:R1:W-:Y:S02]  /*74a0*/  UBLKRED.G.S.ADD.F32.RN [UR18], [UR24], UR26, desc[UR30] ;  /* 0x00001e12180073bb */ /* 0x0003e400080a141a */
[----:B-1----:R0:W-:Y:S02]  /*74b0*/  UTMACMDFLUSH ;  /* 0x00000000000079b7 */ /* 0x0021e40000000000 */
.L_x_2330:
[----:B------:R-:W-:Y:S05]  /*74c0*/  BSYNC B1 ;  /* 0x0000000000017941 */ /* 0x000fea0003800000 */
.L_x_2329:
        /* <DEDUP_REMOVED lines=15> */
.L_x_2332:
[----:B------:R-:W-:Y:S05]  /*75c0*/  BSYNC B1 ;  /* 0x0000000000017941 */ /* 0x000fea0003800000 */
.L_x_2331:
[----:B------:R-:W-:Y:S06]  /*75d0*/  BAR.ARV 0xa, 0xa0 ;  /* 0x0282800000007b1d */ /* 0x000fec0000002000 */
[----:B------:R-:W-:Y:S04]  /*75e0*/  BSSY B1, `(.L_x_2333) ;  /* 0x0000003000017945 */ /* 0x000fe80003800000 */
[----:B------:R-:W-:Y:S05]  /*75f0*/  @!P0 BRA `(.L_x_2334) ;  /* 0x0000000000048947 */ /* 0x000fea0003800000 */
[----:B------:R-:W-:-:S04]  /*7600*/  DEPBAR.LE SB0, 0x0 ;  /* 0x000080000000791a */ /* 0x000fc80000000000 */
.L_x_2334:
[----:B------:R-:W-:Y:S05]  /*7610*/  BSYNC B1 ;  /* 0x0000000000017941 */ /* 0x000fea0003800000 */
.L_x_2333:
        /* <DEDUP_REMOVED lines=19> */
.L_x_2336:
[----:B------:R-:W-:Y:S05]  /*7750*/  BSYNC B1 ;  /* 0x0000000000017941 */ /* 0x000fea0003800000 */
.L_x_2335:
        /* <DEDUP_REMOVED lines=9> */
[----:B------:R-:W-:-:S04]  /*77f0*/  UIADD3 UR10, UR28, 0x40, URZ ;  /* 0x000000401c0a7890 */ /* 0x000fc8000fffe03f */
[----:B------:R-:W-:-:S04]  /*7800*/  USHF.R.S32.HI UR11, URZ, 0x1f, UR10 ;  /* 0x0000001f3f0b7899 */ /* 0x000fc8000801140a */
[----:B------:R-:W-:-:S04]  /*7810*/  ULEA.HI UR11, UR11, UR10, URZ, 0x7 ;  /* 0x0000000a0b0b7291 */ /* 0x000fc8000f8f383f */
[----:B------:R-:W-:-:S04]  /*7820*/  USHF.R.S32.HI UR11, URZ, 0x7, UR11 ;  /* 0x000000073f0b7899 */ /* 0x000fc8000801140b */
[----:B------:R-:W-:-:S04]  /*7830*/  UISETP.LT.AND UP0, UPT, UR16, UR11, UPT ;  /* 0x0000000b1000728c */ /* 0x000fc8000bf01270 */
[----:B------:R-:W-:-:S06]  /*7840*/  USEL UR11, UR16, UR11, UP0 ;  /* 0x0000000b100b7287 */ /* 0x000fcc0008000000 */
[----:B------:R-:W-:-:S07]  /*7850*/  VIADD R5, R8, UR11 ;  /* 0x0000000b08057c36 */ /* 0x000fce0008000000 */
.L_x_2339:
[----:B------:R-:W2:Y:S04]  /*7860*/  LDG.E.STRONG.GPU R4, desc[UR46][R2.64] ;  /* 0x0000002e02047981 */ /* 0x000ea8000c1ef900 */
[----:B--2---:R-:W-:Y:S01]  /*7870*/  CCTL.IVALL ;  /* 0x00000000ff00798f */ /* 0x004fe20002000000 */
[----:B------:R-:W-:Y:S05]  /*7880*/  YIELD ;  /* 0x0000000000007946 */ /* 0x000fea0003800000 */
[----:B------:R-:W-:-:S13]  /*7890*/  ISETP.NE.AND P1, PT, R4, R5, PT ;  /* 0x000000050400720c */ /* 0x000fda0003f25270 */
[----:B------:R-:W-:Y:S05]  /*78a0*/  @P1 BRA `(.L_x_2339) ;  /* 0xfffffffc00ec1947 */ /* 0x000fea000383ffff */
.L_x_2338:
[----:B------:R-:W-:Y:S05]  /*78b0*/  BSYNC B1 ;  /* 0x0000000000017941 */ /* 0x000fea0003800000 */
.L_x_2337:
[----:B------:R-:W-:-:S03]  /*78c0*/  UMOV UR10, 0xffffffff ;  /* 0xffffffff000a7882 */ /* 0x000fc60000000000 */
[----:B------:R-:W-:Y:S05]  /*78d0*/  BRA.DIV UR10, `(.L_x_2340) ;  /* 0x0000002e0aa87947 */ /* 0x000fea000b800000 */
[----:B------:R-:W-:Y:S01]  /*78e0*/  NOP ;  /* 0x0000000000007918 */ /* 0x000fe20000000000 */
.L_x_2390:
        /* <DEDUP_REMOVED lines=15> */
.L_x_2342:
[----:B------:R-:W-:Y:S05]  /*79e0*/  BSYNC B1 ;  /* 0x0000000000017941 */ /* 0x000fea0003800000 */
.L_x_2341:
        /* <DEDUP_REMOVED lines=15> */
.L_x_2344:
[----:B------:R-:W-:Y:S05]  /*7ae0*/  BSYNC B1 ;  /* 0x0000000000017941 */ /* 0x000fea0003800000 */
.L_x_2343:
[----:B------:R-:W-:Y:S06]  /*7af0*/  BAR.ARV 0xa, 0xa0 ;  /* 0x0282800000007b1d */ /* 0x000fec0000002000 */
[----:B------:R-:W-:Y:S04]  /*7b00*/  BSSY B1, `(.L_x_2345) ;  /* 0x0000003000017945 */ /* 0x000fe80003800000 */
[----:B------:R-:W-:Y:S05]  /*7b10*/  @!P0 BRA `(.L_x_2346) ;  /* 0x0000000000048947 */ /* 0x000fea0003800000 */
[----:B------:R-:W-:-:S04]  /*7b20*/  DEPBAR.LE SB0, 0x0 ;  /* 0x000080000000791a */ /* 0x000fc80000000000 */
.L_x_2346:
[----:B------:R-:W-:Y:S05]  /*7b30*/  BSYNC B1 ;  /* 0x0000000000017941 */ /* 0x000fea0003800000 */
.L_x_2345:
        /* <DEDUP_REMOVED lines=19> */
.L_x_2348:
[----:B------:R-:W-:Y:S05]  /*7c70*/  BSYNC B1 ;  /* 0x0000000000017941 */ /* 0x000fea0003800000 */
.L_x_2347:
[----:B------:R-:W-:Y:S02]  /*7c80*/  UIADD3 UR17, UR17, 0x2, URZ ;  /* 0x0000000211117890 */ /* 0x000fe4000fffe03f */
[----:B------:R-:W-:Y:S02]  /*7c90*/  UIADD3 UR4, UR4, 0x3000, URZ ;  /* 0x0000300004047890 */ /* 0x000fe4000fffe03f */
[----:B------:R-:W-:-:S06]  /*7ca0*/  UISETP.GE.AND UP0, UPT, UR17, UR5, UPT ;  /* 0x000000051100728c */ /* 0x000fcc000bf06270 */
[----:B------:R-:W-:-:S13]  /*7cb0*/  PLOP3.LUT P1, PT, PT, PT, UP0, 0x80, 0x0 ;  /* 0x000000000000781c */ /* 0x000fda0003f2f008 */
[----:B------:R-:W-:Y:S05]  /*7cc0*/  @!P1 BRA `(.L_x_2349) ;  /* 0xfffffff400449947 */ /* 0x000fea000383ffff */
[----:B------:R-:W-:Y:S05]  /*7cd0*/  BRA `(.L_x_2308) ;  /* 0x0000002800047947 */ /* 0x000fea0003800000 */
.L_x_2307:
        /* <DEDUP_REMOVED lines=21> */
.L_x_2350:
[----:B------:R-:W-:Y:S01]  /*7e30*/  ULDC UR9, c[0x0][0xb44] ;  /* 0x0002d10000097ab9 */ /* 0x000fe20000000800 */
[----:B------:R-:W-:Y:S01]  /*7e40*/  UMOV UR7, UR8 ;  /* 0x0000000800077c82 */ /* 0x000fe20008000000 */
[----:B------:R-:W-:-:S11]  /*7e50*/  UISETP.NE.AND UP0, UPT, UR9, 0x1, UPT ;  /* 0x000000010900788c */ /* 0x000fd6000bf05270 */
[----:B------:R-:W-:Y:S02]  /*7e60*/  @UP0 ULDC.64 UR10, c[0x0][0xb48] ;  /* 0x0002d200000a0ab9 */ /* 0x000fe40000000a00 */
[----:B------:R-:W-:-:S04]  /*7e70*/  UIMAD.WIDE.U32 UR4, UR8, UR10, URZ ;  /* 0x0000000a080472a5 */ /* 0x000fc8000f8e003f */
[----:B------:R-:W-:-:S04]  /*7e80*/  @UP0 USHF.R.U32.HI UR7, URZ, UR11, UR5 ;  /* 0x0000000b3f070299 */ /* 0x000fc80008011605 */
[----:B------:R-:W-:-:S12]  /*7e90*/  UIMAD UR4, UR7, UR9, URZ ;  /* 0x00000009070472a4 */ /* 0x000fd8000f8e023f */
.L_x_2351:
        /* <DEDUP_REMOVED lines=16> */
[----:B------:R-:W-:Y:S01]  /*7fa0*/  ULOP3.LUT UR7, URZ, UR7, URZ, 0x33, !UPT ;  /* 0x000000073f077292 */ /* 0x000fe2000f8e333f */
[----:B------:R-:W-:Y:S01]  /*7fb0*/  ULDC UR4, c[0x0][0xb2c] ;  /* 0x0002cb0000047ab9 */ /* 0x000fe20000000800 */
[----:B------:R-:W-:Y:S02]  /*7fc0*/  ULDC UR5, c[0x0][0x280] ;  /* 0x0000a00000057ab9 */ /* 0x000fe40000000800 */
[----:B------:R-:W-:Y:S01]  /*7fd0*/  UIADD3 UR7, UR7, UR4, URZ ;  /* 0x0000000407077290 */ /* 0x000fe2000fffe03f */
[----:B------:R-:W-:Y:S02]  /*7fe0*/  ULDC UR6, c[0x0][0x74c] ;  /* 0x0001d30000067ab9 */ /* 0x000fe40000000800 */
[----:B------:R-:W-:Y:S01]  /*7ff0*/  ULDC UR4, c[0x0][0x290] ;  /* 0x0000a40000047ab9 */ /* 0x000fe20000000800 */
[----:B------:R-:W-:-:S04]  /*8000*/  USHF.L.U32 UR11, UR7, 0x7, URZ ;  /* 0x00000007070b7899 */ /* 0x000fc8000800063f */
        /* <DEDUP_REMOVED lines=50> */
.L_x_2391:
        /* <DEDUP_REMOVED lines=15> */
.L_x_2355:
        /* <DEDUP_REMOVED lines=67> */
[----:B------:R-:W-:Y:S01]  /*8850*/  ISETP.GE.AND P1, PT, R4, R6, PT ;  /* 0x000000060400720c */ /* 0x000fe20003f26270 */
[----:B------:R1:W-:Y:S01]  /*8860*/  UTMALDG.4D [UR16], [UR48], desc[UR50] ;  /* 0x00003210300075b4 */ /* 0x0003e20008019000 */
[----:B------:R2:W-:Y:S01]  /*8870*/  UTMALDG.4D [UR40], [UR48], desc[UR50] ;  /* 0x00003228300075b4 */ /* 0x0005e20008019000 */
[----:B------:R-:W-:Y:S01]  /*8880*/  UTMALDG.4D [UR24], [UR48], desc[UR50] ;  /* 0x00003218300075b4 */ /* 0x000fe20008019000 */
[----:B------:R3:W-:Y:S01]  /*8890*/  UBLKCP.S.G [UR56], [UR32], UR7 ;  /* 0x00000038200073ba */ /* 0x0007e20008000207 */
[----:B------:R4:W-:Y:S01]  /*88a0*/  SYNCS.ARRIVE.TRANS64 RZ, [R16+URZ+0x26800], R5 ;  /* 0x0268000510ff79a7 */ /* 0x0009e2000800003f */
[----:B-1----:R-:W-:Y:S01]  /*88b0*/  UMOV UR16, 0x0 ;  /* 0x0000000000107882 */ /* 0x002fe20000000000 */
[----:B------:R-:W-:-:S02]  /*88c0*/  UMOV UR17, 0x10000000 ;  /* 0x1000000000117882 */ /* 0x000fc40000000000 */
[----:B------:R1:W-:Y:S01]  /*88d0*/  UTMALDG.4D [UR8], [UR54], desc[UR16] ;  /* 0x00001008360075b4 */ /* 0x0003e20008019000 */
[----:B--2---:R-:W-:Y:S01]  /*88e0*/  UIADD3 UR40, UR8, 0x4000, URZ ;  /* 0x0000400008287890 */ /* 0x004fe2000fffe03f */
[----:B------:R-:W-:Y:S01]  /*88f0*/  UMOV UR42, 0x40 ;  /* 0x00000040002a7882 */ /* 0x000fe20000000000 */
[----:B------:R-:W-:Y:S01]  /*8900*/  UMOV UR43, UR11 ;  /* 0x0000000b002b7c82 */ /* 0x000fe20008000000 */
[----:B------:R-:W-:Y:S01]  /*8910*/  UMOV UR44, UR12 ;  /* 0x0000000c002c7c82 */ /* 0x000fe20008000000 */
[----:B------:R-:W-:Y:S01]  /*8920*/  UMOV UR41, UR9 ;  /* 0x0000000900297c82 */ /* 0x000fe20008000000 */
[----:B---3--:R-:W-:Y:S02]  /*8930*/  UIADD3 UR32, UR8, 0x1000, URZ ;  /* 0x0000100008207890 */ /* 0x008fe4000fffe03f */
        /* <DEDUP_REMOVED lines=13> */
[----:B-1----:R-:W-:Y:S01]  /*8a10*/  UMOV UR10, 0x40 ;  /* 0x00000040000a7882 */ /* 0x002fe20000000000 */
[----:B------:R-:W-:Y:S01]  /*8a20*/  UTMALDG.4D [UR48], [UR54], desc[UR16] ;  /* 0x00001030360075b4 */ /* 0x000fe20008019000 */
[----:B------:R1:W-:Y:S01]  /*8a30*/  UTMALDG.4D [UR24], [UR54], desc[UR16] ;  /* 0x00001018360075b4 */ /* 0x0003e20008019000 */
[----:B------:R4:W-:Y:S01]  /*8a40*/  UTMALDG.4D [UR40], [UR54], desc[UR16] ;  /* 0x00001028360075b4 */ /* 0x0009e20008019000 */
[----:B--2---:R-:W-:Y:S01]  /*8a50*/  UIADD3 UR32, UR8, 0x6000, URZ ;  /* 0x0000600008207890 */ /* 0x004fe2000fffe03f */
[----:B------:R-:W-:-:S02]  /*8a60*/  UMOV UR34, UR18 ;  /* 0x0000001200227c82 */ /* 0x000fc40008000000 */
[----:B------:R4:W-:Y:S06]  /*8a70*/  UTMALDG.4D [UR56], [UR54], desc[UR16] ;  /* 0x00001038360075b4 */ /* 0x0009ec0008019000 */
[----:B------:R4:W-:Y:S01]  /*8a80*/  UTMALDG.4D [UR32], [UR30], desc[UR16] ;  /* 0x000010201e0075b4 */ /* 0x0009e20008019000 */
[----:B-1----:R-:W-:Y:S02]  /*8a90*/  UIADD3 UR24, UR8, 0x8000, URZ ;  /* 0x0000800008187890 */ /* 0x002fe4000fffe03f */
[----:B------:R-:W-:Y:S01]  /*8aa0*/  UIADD3 UR8, UR8, 0xa000, URZ ;  /* 0x0000a00008087890 */ /* 0x000fe2000fffe03f */
[----:B------:R-:W-:-:S06]  /*8ab0*/  UMOV UR26, 0x20 ;  /* 0x00000020001a7882 */ /* 0x000fcc0000000000 */
[----:B------:R4:W-:Y:S02]  /*8ac0*/  UTMALDG.4D [UR24], [UR30], desc[UR16] ;  /* 0x000010181e0075b4 */ /* 0x0009e40008019000 */
[----:B------:R4:W-:Y:S02]  /*8ad0*/  UTMALDG.4D [UR8], [UR30], desc[UR16] ;  /* 0x000010081e0075b4 */ /* 0x0009e40008019000 */
[----:B----4-:R-:W-:Y:S05]  /*8ae0*/  @P1 BRA `(.L_x_2356) ;  /* 0x0000001000f41947 */ /* 0x010fea0003800000 */
        /* <DEDUP_REMOVED lines=18> */
.L_x_2366:
[----:B--234-:R-:W-:-:S04]  /*8c10*/  SHF.L.U32 R21, R11, 0x1f, RZ ;  /* 0x0000001f0b157819 */ /* 0x01cfc800000006ff */
[----:B------:R-:W1:Y:S02]  /*8c20*/  SYNCS.PHASECHK.TRANS64.TRYWAIT P1, [R16+URZ+0x26840], R21 ;  /* 0x02684015100075a7 */ /* 0x000e64000802017f */
[----:B-1----:R-:W-:Y:S05]  /*8c30*/  @!P1 BRA `(.L_x_2358) ;  /* 0x0000001c00009947 */ /* 0x002fea0003800000 */
.L_x_2392:
[----:B------:R-:W-:Y:S05]  /*8c40*/  @P0 BRA `(.L_x_2359) ;  /* 0x0000000000140947 */ /* 0x000fea0003800000 */
[----:B------:R-:W-:Y:S01]  /*8c50*/  ISETP.NE.AND P1, PT, R6, RZ, PT ;  /* 0x000000ff0600720c */ /* 0x000fe20003f25270 */
[----:B------:R-:W-:-:S04]  /*8c60*/  IMAD.MOV.U32 R3, RZ, RZ, 0x3100 ;  /* 0x00003100ff037424 */ /* 0x000fc800078e00ff */
[----:B------:R3:W-:Y:S08]  /*8c70*/  SYNCS.ARRIVE.TRANS64 RZ, [R16+URZ+0x26830], R3 ;  /* 0x0268300310ff79a7 */ /* 0x0007f0000800003f */
[----:B------:R-:W-:Y:S05]  /*8c80*/  @!P1 BRA `(.L_x_2359) ;  /* 0x0000000000049947 */ /* 0x000fea0003800000 */
[----:B------:R-:W-:Y:S01]  /*8c90*/  BPT.TRAP 0x1 ;  /* 0x000000040000795c */ /* 0x000fe20000300000 */
.L_x_2359:
        /* <DEDUP_REMOVED lines=43> */
.L_x_2393:
[----:B------:R-:W-:Y:S05]  /*8f50*/  @P0 BRA `(.L_x_2361) ;  /* 0x0000000000140947 */ /* 0x000fea0003800000 */
[----:B------:R-:W-:Y:S01]  /*8f60*/  ISETP.NE.AND P1, PT, R6, RZ, PT ;  /* 0x000000ff0600720c */ /* 0x000fe20003f25270 */
[----:B------:R-:W-:-:S04]  /*8f70*/  IMAD.MOV.U32 R2, RZ, RZ, 0x3100 ;  /* 0x00003100ff027424 */ /* 0x000fc800078e00ff */
[----:B------:R3:W-:Y:S08]  /*8f80*/  SYNCS.ARRIVE.TRANS64 RZ, [R16+URZ+0x26818], R2 ;  /* 0x0268180210ff79a7 */ /* 0x0007f0000800003f */
[----:B------:R-:W-:Y:S05]  /*8f90*/  @!P1 BRA `(.L_x_2361) ;  /* 0x0000000000049947 */ /* 0x000fea0003800000 */
[----:B------:R-:W-:Y:S01]  /*8fa0*/  BPT.TRAP 0x1 ;  /* 0x000000040000795c */ /* 0x000fe20000300000 */
.L_x_2361:
        /* <DEDUP_REMOVED lines=43> */
.L_x_2394:
[----:B------:R-:W-:Y:S05]  /*9260*/  @P0 BRA `(.L_x_2363) ;  /* 0x0000000000140947 */ /* 0x000fea0003800000 */
[----:B------:R-:W-:Y:S01]  /*9270*/  ISETP.NE.AND P1, PT, R6, RZ, PT ;  /* 0x000000ff0600720c */ /* 0x000fe20003f25270 */
[----:B-123--:R-:W-:-:S04]  /*9280*/  IMAD.MOV.U32 R21, RZ, RZ, 0x3100 ;  /* 0x00003100ff157424 */ /* 0x00efc800078e00ff */
[----:B------:R4:W-:Y:S08]  /*9290*/  SYNCS.ARRIVE.TRANS64 RZ, [R16+URZ+0x26838], R21 ;  /* 0x0268381510ff79a7 */ /* 0x0009f0000800003f */
[----:B------:R-:W-:Y:S05]  /*92a0*/  @!P1 BRA `(.L_x_2363) ;  /* 0x0000000000049947 */ /* 0x000fea0003800000 */
[----:B------:R-:W-:Y:S01]  /*92b0*/  BPT.TRAP 0x1 ;  /* 0x000000040000795c */ /* 0x000fe20000300000 */
.L_x_2363:
        /* <DEDUP_REMOVED lines=38> */
.L_x_2396:
[----:B------:R-:W-:Y:S05]  /*9520*/  @P0 BRA `(.L_x_2365) ;  /* 0x0000000000140947 */ /* 0x000fea0003800000 */
[----:B------:R-:W-:Y:S01]  /*9530*/  ISETP.NE.AND P1, PT, R6, RZ, PT ;  /* 0x000000ff0600720c */ /* 0x000fe20003f25270 */
[----:B------:R-:W-:-:S04]  /*9540*/  IMAD.MOV.U32 R5, RZ, RZ, 0x3100 ;  /* 0x00003100ff057424 */ /* 0x000fc800078e00ff */
[----:B------:R1:W-:Y:S08]  /*9550*/  SYNCS.ARRIVE.TRANS64 RZ, [R16+URZ+0x26810], R5 ;  /* 0x0268100510ff79a7 */ /* 0x0003f0000800003f */
[----:B------:R-:W-:Y:S05]  /*9560*/  @!P1 BRA `(.L_x_2365) ;  /* 0x0000000000049947 */ /* 0x000fea0003800000 */
[----:B------:R-:W-:Y:S01]  /*9570*/  BPT.TRAP 0x1 ;  /* 0x000000040000795c */ /* 0x000fe20000300000 */
.L_x_2365:
        /* <DEDUP_REMOVED lines=44> */
.L_x_2357:
        /* <DEDUP_REMOVED lines=8> */
.L_x_2397:
[----:B------:R-:W-:Y:S05]  /*98c0*/  @P0 BRA `(.L_x_2368) ;  /* 0x0000000000140947 */ /* 0x000fea0003800000 */
[----:B------:R-:W-:Y:S01]  /*98d0*/  ISETP.NE.AND P1, PT, R6, RZ, PT ;  /* 0x000000ff0600720c */ /* 0x000fe20003f25270 */
[----:B------:R-:W-:-:S04]  /*98e0*/  IMAD.MOV.U32 R5, RZ, RZ, 0x3100 ;  /* 0x00003100ff057424 */ /* 0x000fc800078e00ff */
[----:B------:R2:W-:Y:S08]  /*98f0*/  SYNCS.ARRIVE.TRANS64 RZ, [R16+URZ+0x26830], R5 ;  /* 0x0268300510ff79a7 */ /* 0x0005f0000800003f */
[----:B------:R-:W-:Y:S05]  /*9900*/  @!P1 BRA `(.L_x_2368) ;  /* 0x0000000000049947 */ /* 0x000fea0003800000 */
[----:B------:R-:W-:Y:S01]  /*9910*/  BPT.TRAP 0x1 ;  /* 0x000000040000795c */ /* 0x000fe20000300000 */
.L_x_2368:
        /* <DEDUP_REMOVED lines=40> */
.L_x_2398:
[----:B------:R-:W-:Y:S05]  /*9ba0*/  @P0 BRA `(.L_x_2370) ;  /* 0x0000000000140947 */ /* 0x000fea0003800000 */
[----:B------:R-:W-:Y:S01]  /*9bb0*/  ISETP.NE.AND P0, PT, R6, RZ, PT ;  /* 0x000000ff0600720c */ /* 0x000fe20003f05270 */
[----:B------:R-:W-:-:S04]  /*9bc0*/  IMAD.MOV.U32 R5, RZ, RZ, 0x3100 ;  /* 0x00003100ff057424 */ /* 0x000fc800078e00ff */
[----:B------:R1:W-:Y:S08]  /*9bd0*/  SYNCS.ARRIVE.TRANS64 RZ, [R16+URZ+0x26818], R5 ;  /* 0x0268180510ff79a7 */ /* 0x0003f0000800003f */
[----:B------:R-:W-:Y:S05]  /*9be0*/  @!P0 BRA `(.L_x_2370) ;  /* 0x0000000000048947 */ /* 0x000fea0003800000 */
[----:B------:R-:W-:Y:S01]  /*9bf0*/  BPT.TRAP 0x1 ;  /* 0x000000040000795c */ /* 0x000fe20000300000 */
.L_x_2370:
        /* <DEDUP_REMOVED lines=44> */
.L_x_2356:
[----:B------:R-:W1:Y:S01]  /*9ec0*/  S2R R0, SR_TID.X ;  /* 0x0000000000007919 */ /* 0x000e620000002100 */
[----:B------:R-:W-:Y:S01]  /*9ed0*/  IMAD R3, R19, 0x8, R16 ;  /* 0x0000000813037824 */ /* 0x000fe200078e0210 */
[----:B-1----:R-:W-:Y:S02]  /*9ee0*/  LOP3.LUT R2, R0, 0x7f, RZ, 0xc0, !PT ;  /* 0x0000007f00027812 */ /* 0x002fe400078ec0ff */
[----:B------:R-:W-:Y:S02]  /*9ef0*/  SHF.L.U32 R0, R11, 0x1f, RZ ;  /* 0x0000001f0b007819 */ /* 0x000fe400000006ff */
[----:B------:R-:W-:Y:S02]  /*9f00*/  ISETP.NE.AND P1, PT, R2, RZ, PT ;  /* 0x000000ff0200720c */ /* 0x000fe40003f25270 */
[----:B------:R-:W1:Y:S02]  /*9f10*/  SYNCS.PHASECHK.TRANS64.TRYWAIT P0, [R3+URZ+0x26840], R0 ;  /* 0x02684000030075a7 */ /* 0x000e64000800017f */
[----:B-1----:R-:W-:Y:S09]  /*9f20*/  @!P0 BRA `(.L_x_2371) ;  /* 0x0000000800c08947 */ /* 0x002ff20003800000 */
.L_x_2399:
[----:B------:R-:W-:Y:S05]  /*9f30*/  @P1 BRA `(.L_x_2372) ;  /* 0x0000000000181947 */ /* 0x000fea0003800000 */
[----:B------:R-:W1:Y:S01]  /*9f40*/  S2R R2, SR_TID.X ;  /* 0x0000000000027919 */ /* 0x000e620000002100 */
[----:B------:R-:W-:-:S04]  /*9f50*/  IMAD.MOV.U32 R0, RZ, RZ, 0x3100 ;  /* 0x00003100ff007424 */ /* 0x000fc800078e00ff */
[----:B------:R1:W-:Y:S02]  /*9f60*/  SYNCS.ARRIVE.TRANS64 RZ, [R3+URZ+0x26830], R0 ;  /* 0x0268300003ff79a7 */ /* 0x0003e4000800003f */
[----:B-1----:R-:W-:-:S13]  /*9f70*/  LOP3.LUT P0, RZ, R2, 0x1f, RZ, 0xc0, !PT ;  /* 0x0000001f02ff7812 */ /* 0x002fda000780c0ff */
[----:B------:R-:W-:Y:S05]  /*9f80*/  @!P0 BRA `(.L_x_2372) ;  /* 0x0000000000048947 */ /* 0x000fea0003800000 */
[----:B------:R-:W-:Y:S01]  /*9f90*/  BPT.TRAP 0x1 ;  /* 0x000000040000795c */ /* 0x000fe20000300000 */
.L_x_2372:
        /* <DEDUP_REMOVED lines=47> */
.L_x_2353:
[----:B------:R-:W-:Y:S05]  /*a290*/  BSYNC B1 ;  /* 0x0000000000017941 */ /* 0x000fea0003800000 */
.L_x_2352:
[----:B------:R-:W-:-:S03]  /*a2a0*/  UMOV UR7, 0xffffffff ;  /* 0xffffffff00077882 */ /* 0x000fc60000000000 */
[----:B------:R-:W-:Y:S05]  /*a2b0*/  BRA.DIV UR7, `(.L_x_2373) ;  /* 0x0000000607f07947 */ /* 0x000fea000b800000 */
[----:B------:R-:W-:-:S13]  /*a2c0*/  ELECT P6, URZ, PT ;  /* 0x00000000003f782f */ /* 0x000fda00038c0000 */
.L_x_2402:
[----:B------:R-:W-:Y:S05]  /*a2d0*/  @!P6 BRA `(.L_x_2308) ;  /* 0x000000000084e947 */ /* 0x000fea0003800000 */
[----:B------:R-:W-:-:S06]  /*a2e0*/  ULOP3.LUT UR7, UR38, 0x2, URZ, 0xfc, !UPT ;  /* 0x0000000226077892 */ /* 0x000fcc000f8efc3f */
[----:B------:R-:W-:-:S05]  /*a2f0*/  IMAD.U32 R2, RZ, RZ, UR7 ;  /* 0x00000007ff027e24 */ /* 0x000fca000f8e00ff */
[----:B------:R-:W-:-:S13]  /*a300*/  ISETP.NE.AND P2, PT, R2, 0x3, PT ;  /* 0x000000030200780c */ /* 0x000fda0003f45270 */
[----:B------:R-:W-:Y:S05]  /*a310*/  @!P2 BRA `(.L_x_2374) ;  /* 0x000000000004a947 */ /* 0x000fea0003800000 */
[----:B------:R-:W-:Y:S01]  /*a320*/  BPT.TRAP 0x1 ;  /* 0x000000040000795c */ /* 0x000fe20000300000 */
.L_x_2374:
        /* <DEDUP_REMOVED lines=15> */
.L_x_2403:
[----:B------:R-:W2:Y:S02]  /*a420*/  SYNCS.PHASECHK.TRANS64.TRYWAIT P0, [R3+URZ], R2 ;  /* 0x00000002030075a7 */ /* 0x000ea4000800017f */
[----:B--2---:R-:W-:Y:S05]  /*a430*/  @!P0 BRA `(.L_x_2376) ;  /* 0x0000000400c48947 */ /* 0x004fea0003800000 */
.L_x_2404:
[----:B------:R-:W-:Y:S05]  /*a440*/  @!P2 BRA `(.L_x_2377) ;  /* 0x000000000004a947 */ /* 0x000fea0003800000 */
[----:B------:R-:W-:Y:S01]  /*a450*/  BPT.TRAP 0x1 ;  /* 0x000000040000795c */ /* 0x000fe20000300000 */
.L_x_2377:
[----:B--2---:R-:W-:-:S04]  /*a460*/  VIADD R3, R7, 0x26840 ;  /* 0x0002684007037836 */ /* 0x004fc80000000000 */
[----:B------:R-:W-:-:S04]  /*a470*/  IMAD R0, R0, 0x8, R3 ;  /* 0x0000000800007824 */ /* 0x000fc800078e0203 */
[----:B------:R-:W2:Y:S02]  /*a480*/  SYNCS.PHASECHK.TRANS64.TRYWAIT P0, [R0+URZ], R5 ;  /* 0x00000005000075a7 */ /* 0x000ea4000800017f */
[----:B--2---:R-:W-:Y:S05]  /*a490*/  @!P0 BRA `(.L_x_2378) ;  /* 0x0000000400c08947 */ /* 0x004fea0003800000 */
.L_x_2405:
[----:B------:R-:W-:-:S07]  /*a4a0*/  IMAD R3, R4, 0x8, R3 ;  /* 0x0000000804037824 */ /* 0x000fce00078e0203 */
.L_x_2379:
[----:B---3--:R3:W4:Y:S02]  /*a4b0*/  SYNCS.PHASECHK.TRANS64.TRYWAIT P0, [R3+URZ], R2 ;  /* 0x00000002030075a7 */ /* 0x008724000800017f */
[----:B----4-:R-:W-:Y:S05]  /*a4c0*/  @!P0 NANOSLEEP.SYNCS 0x989680 ;  /* 0x009896800000895d */ /* 0x010fea0003900000 */
[----:B------:R-:W4:Y:S02]  /*a4d0*/  @!P0 SYNCS.PHASECHK.TRANS64 P0, [R3+URZ], R2 ;  /* 0x00000002030085a7 */ /* 0x000f24000800007f */
[----:B----4-:R-:W-:Y:S05]  /*a4e0*/  @!P0 BRA `(.L_x_2379) ;  /* 0xfffffffc00f08947 */ /* 0x010fea000383ffff */
.L_x_2308:
[----:B------:R-:W-:Y:S05]  /*a4f0*/  BSYNC B0 ;  /* 0x0000000000007941 */ /* 0x000fea0003800000 */
.L_x_2306:
[----:B------:R-:W-:Y:S05]  /*a500*/  EXIT ;  /* 0x000000000000794d */ /* 0x000fea0003800000 */
.L_x_2276:
[----:B------:R-:W-:Y:S02]  /*a510*/  IMAD.MOV.U32 R13, RZ, RZ, R17 ;  /* 0x000000ffff0d7224 */ /* 0x000fe400078e0011 */
[----:B------:R-:W-:Y:S02]  /*a520*/  IMAD.MOV.U32 R12, RZ, RZ, RZ ;  /* 0x000000ffff0c7224 */ /* 0x000fe400078e00ff */
[----:B------:R-:W-:Y:S02]  /*a530*/  IMAD.MOV.U32 R11, RZ, RZ, 0x1f ;  /* 0x0000001fff0b7424 */ /* 0x000fe400078e00ff */
[----:B------:R-:W-:-:S07]  /*a540*/  IMAD.MOV.U32 R15, RZ, RZ, -0x1 ;  /* 0xffffffffff0f7424 */ /* 0x000fce00078e00ff */
[----:B------:R-:W-:Y:S05]  /*a550*/  WARPSYNC.COLLECTIVE R15, `(.L_x_2380) ;  /* 0x000000000f087348 */ /* 0x000fea0003c00000 */
[----:B------:R1:W2:Y:S02]  /*a560*/  SHFL.IDX P6, R14, R13, R12, R11 ;  /* 0x0000000c0d0e7389 */ /* 0x0002a400000c000b */
[----:B-12---:R-:W-:Y:S01]  /*a570*/  ENDCOLLECTIVE ;  /* 0x000000000000791b */ /* 0x006fe20003800000 */
.L_x_2380:
[----:B------:R-:W-:Y:S05]  /*a580*/  BRA `(.L_x_2381) ;  /* 0xffffff6c003c7947 */ /* 0x000fea000383ffff */
.L_x_2278:
[----:B--2---:R2:W3:Y:S02]  /*a590*/  SYNCS.PHASECHK.TRANS64.TRYWAIT P0, [R235+URZ+0x26800], R4 ;  /* 0x02680004eb0075a7 */ /* 0x0044e4000800017f */
[----:B---3--:R-:W-:Y:S05]  /*a5a0*/  @!P0 NANOSLEEP.SYNCS 0x989680 ;  /* 0x009896800000895d */ /* 0x008fea0003900000 */
[----:B------:R-:W3:Y:S02]  /*a5b0*/  @!P0 SYNCS.PHASECHK.TRANS64 P0, [R235+URZ+0x26800], R4 ;  /* 0x02680004eb0085a7 */ /* 0x000ee4000800007f */
[----:B---3--:R-:W-:Y:S05]  /*a5c0*/  @!P0 BRA `(.L_x_2278) ;  /* 0xfffffffc00f08947 */ /* 0x008fea000383ffff */
[----:B------:R-:W-:Y:S05]  /*a5d0*/  BRA `(.L_x_2277) ;  /* 0xffffff6c00647947 */ /* 0x000fea000383ffff */
.L_x_2283:
[----:B--2---:R-:W-:-:S04]  /*a5e0*/  IMAD.U32 R5, RZ, RZ, UR8 ;  /* 0x00000008ff057e24 */ /* 0x004fc8000f8e00ff */
[----:B------:R2:W3:Y:S03]  /*a5f0*/  SYNCS.PHASECHK.TRANS64.TRYWAIT P1, [R5+URZ+0x26810], R120 ;  /* 0x02681078050075a7 */ /* 0x0004e6000802017f */
[----:B---3--:R-:W-:Y:S05]  /*a600*/  @!P1 NANOSLEEP.SYNCS 0x989680 ;  /* 0x009896800000995d */ /* 0x008fea0003900000 */
[----:B------:R-:W3:Y:S02]  /*a610*/  @!P1 SYNCS.PHASECHK.TRANS64 P1, [R5+URZ+0x26810], R120 ;  /* 0x02681078050095a7 */ /* 0x000ee4000802007f */
[----:B---3--:R-:W-:Y:S05]  /*a620*/  @!P1 BRA `(.L_x_2283) ;  /* 0xfffffffc00ec9947 */ /* 0x008fea000383ffff */
[----:B------:R-:W-:Y:S05]  /*a630*/  BRA `(.L_x_2282) ;  /* 0xffffff7400c07947 */ /* 0x000fea000383ffff */
.L_x_2287:
[----:B------:R-:W-:-:S04]  /*a640*/  IMAD.U32 R121, RZ, RZ, UR8 ;  /* 0x00000008ff797e24 */ /* 0x000fc8000f8e00ff */
[----:B------:R1:W1:Y:S03]  /*a650*/  SYNCS.PHASECHK.TRANS64.TRYWAIT P1, [R121+URZ+0x26830], R120 ;  /* 0x02683078790075a7 */ /* 0x000266000802017f */
[----:B-1----:R-:W-:Y:S05]  /*a660*/  @!P1 NANOSLEEP.SYNCS 0x989680 ;  /* 0x009896800000995d */ /* 0x002fea0003900000 */
[----:B------:R-:W1:Y:S02]  /*a670*/  @!P1 SYNCS.PHASECHK.TRANS64 P1, [R121+URZ+0x26830], R120 ;  /* 0x02683078790095a7 */ /* 0x000e64000802007f */
[----:B-1----:R-:W-:Y:S05]  /*a680*/  @!P1 BRA `(.L_x_2287) ;  /* 0xfffffffc00ec9947 */ /* 0x002fea000383ffff */
[----:B------:R-:W-:Y:S05]  /*a690*/  BRA `(.L_x_2286) ;  /* 0xffffff7c00847947 */ /* 0x000fea000383ffff */
.L_x_2315:
[----:B------:R-:W-:Y:S01]  /*a6a0*/  BSSY B1, `(.L_x_2382) ;  /* 0x0000005000017945 */ /* 0x000fe20003800000 */
[----:B------:R-:W-:-:S07]  /*a6b0*/  IMAD.MOV.U32 R15, RZ, RZ, -0x1 ;  /* 0xffffffffff0f7424 */ /* 0x000fce00078e00ff */
[----:B------:R-:W-:Y:S05]  /*a6c0*/  WARPSYNC.COLLECTIVE R15, `(.L_x_2383) ;  /* 0x000000000f087348 */ /* 0x000fea0003c00000 */
[----:B------:R-:W-:Y:S01]  /*a6d0*/  NOP ;  /* 0x0000000000007918 */ /* 0x000fe20000000000 */
[----:B------:R-:W-:Y:S01]  /*a6e0*/  ENDCOLLECTIVE ;  /* 0x000000000000791b */ /* 0x000fe20003800000 */
.L_x_2383:
[----:B------:R-:W-:Y:S05]  /*a6f0*/  BSYNC B1 ;  /* 0x0000000000017941 */ /* 0x000fea0003800000 */
.L_x_2382:
[----:B------:R-:W-:Y:S05]  /*a700*/  BRA `(.L_x_2384) ;  /* 0xffffffc400647947 */ /* 0x000fea000383ffff */
.L_x_2328:
[----:B------:R-:W-:Y:S01]  /*a710*/  BSSY B1, `(.L_x_2385) ;  /* 0x0000005000017945 */ /* 0x000fe20003800000 */
[----:B------:R-:W-:-:S07]  /*a720*/  IMAD.MOV.U32 R15, RZ, RZ, -0x1 ;  /* 0xffffffffff0f7424 */ /* 0x000fce00078e00ff */
[----:B------:R-:W-:Y:S05]  /*a730*/  WARPSYNC.COLLECTIVE R15, `(.L_x_2386) ;  /* 0x000000000f087348 */ /* 0x000fea0003c00000 */
[----:B------:R-:W-:Y:S01]  /*a740*/  NOP ;  /* 0x0000000000007918 */ /* 0x000fe20000000000 */
[----:B------:R-:W-:Y:S01]  /*a750*/  ENDCOLLECTIVE ;  /* 0x000000000000791b */ /* 0x000fe20003800000 */
.L_x_2386:
[----:B------:R-:W-:Y:S05]  /*a760*/  BSYNC B1 ;  /* 0x0000000000017941 */ /* 0x000fea0003800000 */
.L_x_2385:
[----:B------:R-:W-:Y:S05]  /*a770*/  BRA `(.L_x_2387) ;  /* 0xffffffcc00047947 */ /* 0x000fea000383ffff */
.L_x_2340:
[----:B------:R-:W-:Y:S01]  /*a780*/  BSSY B1, `(.L_x_2388) ;  /* 0x0000005000017945 */ /* 0x000fe20003800000 */
[----:B------:R-:W-:-:S07]  /*a790*/  IMAD.MOV.U32 R15, RZ, RZ, -0x1 ;  /* 0xffffffffff0f7424 */ /* 0x000fce00078e00ff */
[----:B------:R-:W-:Y:S05]  /*a7a0*/  WARPSYNC.COLLECTIVE R15, `(.L_x_2389) ;  /* 0x000000000f087348 */ /* 0x000fea0003c00000 */
[----:B------:R-:W-:Y:S01]  /*a7b0*/  NOP ;  /* 0x0000000000007918 */ /* 0x000fe20000000000 */
[----:B------:R-:W-:Y:S01]  /*a7c0*/  ENDCOLLECTIVE ;  /* 0x000000000000791b */ /* 0x000fe20003800000 */
.L_x_2389:
[----:B------:R-:W-:Y:S05]  /*a7d0*/  BSYNC B1 ;  /* 0x0000000000017941 */ /* 0x000fea0003800000 */
.L_x_2388:
[----:B------:R-:W-:Y:S05]  /*a7e0*/  BRA `(.L_x_2390) ;  /* 0xffffffd000407947 */ /* 0x000fea000383ffff */
.L_x_2354:
[----:B-1----:R1:W2:Y:S02]  /*a7f0*/  SYNCS.PHASECHK.TRANS64.TRYWAIT P0, [R16+URZ+0x26820], R3 ;  /* 0x02682003100075a7 */ /* 0x0022a4000800017f */
[----:B--2---:R-:W-:Y:S05]  /*a800*/  @!P0 NANOSLEEP.SYNCS 0x989680 ;  /* 0x009896800000895d */ /* 0x004fea0003900000 */
[----:B------:R-:W2:Y:S02]  /*a810*/  @!P0 SYNCS.PHASECHK.TRANS64 P0, [R16+URZ+0x26820], R3 ;  /* 0x02682003100085a7 */ /* 0x000ea4000800007f */
[----:B--2---:R-:W-:Y:S05]  /*a820*/  @!P0 BRA `(.L_x_2354) ;  /* 0xfffffffc00f08947 */ /* 0x004fea000383ffff */
[----:B------:R-:W-:Y:S05]  /*a830*/  BRA `(.L_x_2391) ;  /* 0xffffffd800bc7947 */ /* 0x000fea000383ffff */
.L_x_2358:
[----:B-1----:R1:W3:Y:S02]  /*a840*/  SYNCS.PHASECHK.TRANS64.TRYWAIT P1, [R16+URZ+0x26840], R21 ;  /* 0x02684015100075a7 */ /* 0x0022e4000802017f */
[----:B---3--:R-:W-:Y:S05]  /*a850*/  @!P1 NANOSLEEP.SYNCS 0x989680 ;  /* 0x009896800000995d */ /* 0x008fea0003900000 */
[----:B------:R-:W3:Y:S02]  /*a860*/  @!P1 SYNCS.PHASECHK.TRANS64 P1, [R16+URZ+0x26840], R21 ;  /* 0x02684015100095a7 */ /* 0x000ee4000802007f */
[----:B---3--:R-:W-:Y:S05]  /*a870*/  @!P1 BRA `(.L_x_2358) ;  /* 0xfffffffc00f09947 */ /* 0x008fea000383ffff */
[----:B------:R-:W-:Y:S05]  /*a880*/  BRA `(.L_x_2392) ;  /* 0xffffffe000ec7947 */ /* 0x000fea000383ffff */
.L_x_2360:
[----:B--2---:R2:W3:Y:S02]  /*a890*/  SYNCS.PHASECHK.TRANS64.TRYWAIT P1, [R16+URZ+0x26828], R21 ;  /* 0x02682815100075a7 */ /* 0x0044e4000802017f */
[----:B---3--:R-:W-:Y:S05]  /*a8a0*/  @!P1 NANOSLEEP.SYNCS 0x989680 ;  /* 0x009896800000995d */ /* 0x008fea0003900000 */
[----:B------:R-:W3:Y:S02]  /*a8b0*/  @!P1 SYNCS.PHASECHK.TRANS64 P1, [R16+URZ+0x26828], R21 ;  /* 0x02682815100095a7 */ /* 0x000ee4000802007f */
[----:B---3--:R-:W-:Y:S05]  /*a8c0*/  @!P1 BRA `(.L_x_2360) ;  /* 0xfffffffc00f09947 */ /* 0x008fea000383ffff */
[----:B------:R-:W-:Y:S05]  /*a8d0*/  BRA `(.L_x_2393) ;  /* 0xffffffe4009c7947 */ /* 0x000fea000383ffff */
.L_x_2362:
[----:B---3--:R3:W4:Y:S02]  /*a8e0*/  SYNCS.PHASECHK.TRANS64.TRYWAIT P1, [R16+URZ+0x26848], R21 ;  /* 0x02684815100075a7 */ /* 0x008724000802017f */
[----:B----4-:R-:W-:Y:S05]  /*a8f0*/  @!P1 NANOSLEEP.SYNCS 0x989680 ;  /* 0x009896800000995d */ /* 0x010fea0003900000 */
[----:B------:R-:W4:Y:S02]  /*a900*/  @!P1 SYNCS.PHASECHK.TRANS64 P1, [R16+URZ+0x26848], R21 ;  /* 0x02684815100095a7 */ /* 0x000f24000802007f */
[----:B----4-:R-:W-:Y:S05]  /*a910*/  @!P1 BRA `(.L_x_2362) ;  /* 0xfffffffc00f09947 */ /* 0x010fea000383ffff */
[----:B------:R-:W-:Y:S05]  /*a920*/  BRA `(.L_x_2394) ;  /* 0xffffffe8004c7947 */ /* 0x000fea000383ffff */
.L_x_2364:
[----:B------:R-:W-:-:S07]  /*a930*/  SHF.L.U32 R5, R11, 0x1f, RZ ;  /* 0x0000001f0b057819 */ /* 0x000fce00000006ff */
.L_x_2395:
[----:B------:R1:W1:Y:S02]  /*a940*/  SYNCS.PHASECHK.TRANS64.TRYWAIT P1, [R16+URZ+0x26820], R5 ;  /* 0x02682005100075a7 */ /* 0x000264000802017f */
[----:B-1----:R-:W-:Y:S05]  /*a950*/  @!P1 NANOSLEEP.SYNCS 0x989680 ;  /* 0x009896800000995d */ /* 0x002fea0003900000 */
[----:B------:R-:W1:Y:S02]  /*a960*/  @!P1 SYNCS.PHASECHK.TRANS64 P1, [R16+URZ+0x26820], R5 ;  /* 0x02682005100095a7 */ /* 0x000e64000802007f */
[----:B-1----:R-:W-:Y:S05]  /*a970*/  @!P1 BRA `(.L_x_2395) ;  /* 0xfffffffc00f09947 */ /* 0x002fea000383ffff */
[----:B------:R-:W-:Y:S05]  /*a980*/  BRA `(.L_x_2396) ;  /* 0xffffffe800e47947 */ /* 0x000fea000383ffff */
.L_x_2367:
[----:B-1----:R1:W2:Y:S02]  /*a990*/  SYNCS.PHASECHK.TRANS64.TRYWAIT P1, [R16+URZ+0x26840], R13 ;  /* 0x0268400d100075a7 */ /* 0x0022a4000802017f */
[----:B--2---:R-:W-:Y:S05]  /*a9a0*/  @!P1 NANOSLEEP.SYNCS 0x989680 ;  /* 0x009896800000995d */ /* 0x004fea0003900000 */
[----:B------:R-:W2:Y:S02]  /*a9b0*/  @!P1 SYNCS.PHASECHK.TRANS64 P1, [R16+URZ+0x26840], R13 ;  /* 0x0268400d100095a7 */ /* 0x000ea4000802007f */
[----:B--2---:R-:W-:Y:S05]  /*a9c0*/  @!P1 BRA `(.L_x_2367) ;  /* 0xfffffffc00f09947 */ /* 0x004fea000383ffff */
[----:B------:R-:W-:Y:S05]  /*a9d0*/  BRA `(.L_x_2397) ;  /* 0xffffffec00b87947 */ /* 0x000fea000383ffff */
.L_x_2369:
[----:B--2---:R2:W1:Y:S02]  /*a9e0*/  SYNCS.PHASECHK.TRANS64.TRYWAIT P1, [R16+URZ+0x26828], R13 ;  /* 0x0268280d100075a7 */ /* 0x004464000802017f */
[----:B-1----:R-:W-:Y:S05]  /*a9f0*/  @!P1 NANOSLEEP.SYNCS 0x989680 ;  /* 0x009896800000995d */ /* 0x002fea0003900000 */
[----:B------:R-:W1:Y:S02]  /*aa00*/  @!P1 SYNCS.PHASECHK.TRANS64 P1, [R16+URZ+0x26828], R13 ;  /* 0x0268280d100095a7 */ /* 0x000e64000802007f */
[----:B-1----:R-:W-:Y:S05]  /*aa10*/  @!P1 BRA `(.L_x_2369) ;  /* 0xfffffffc00f09947 */ /* 0x002fea000383ffff */
[----:B------:R-:W-:Y:S05]  /*aa20*/  BRA `(.L_x_2398) ;  /* 0xfffffff0005c7947 */ /* 0x000fea000383ffff */
.L_x_2371:
[----:B------:R1:W1:Y:S02]  /*aa30*/  SYNCS.PHASECHK.TRANS64.TRYWAIT P0, [R3+URZ+0x26840], R0 ;  /* 0x02684000030075a7 */ /* 0x000264000800017f */
[----:B-1----:R-:W-:Y:S05]  /*aa40*/  @!P0 NANOSLEEP.SYNCS 0x989680 ;  /* 0x009896800000895d */ /* 0x002fea0003900000 */
[----:B------:R-:W1:Y:S02]  /*aa50*/  @!P0 SYNCS.PHASECHK.TRANS64 P0, [R3+URZ+0x26840], R0 ;  /* 0x02684000030085a7 */ /* 0x000e64000800007f */
[----:B-1----:R-:W-:Y:S05]  /*aa60*/  @!P0 BRA `(.L_x_2371) ;  /* 0xfffffffc00f08947 */ /* 0x002fea000383ffff */
[----:B------:R-:W-:Y:S05]  /*aa70*/  BRA `(.L_x_2399) ;  /* 0xfffffff4002c7947 */ /* 0x000fea000383ffff */
.L_x_2373:
[----:B------:R-:W-:Y:S01]  /*aa80*/  BSSY B1, `(.L_x_2400) ;  /* 0x0000006000017945 */ /* 0x000fe20003800000 */
[----:B------:R-:W-:-:S07]  /*aa90*/  IMAD.MOV.U32 R15, RZ, RZ, -0x1 ;  /* 0xffffffffff0f7424 */ /* 0x000fce00078e00ff */
[----:B------:R-:W-:Y:S05]  /*aaa0*/  WARPSYNC.COLLECTIVE R15, `(.L_x_2401) ;  /* 0x000000000f0c7348 */ /* 0x000fea0003c00000 */
[----:B------:R-:W-:Y:S02]  /*aab0*/  ELECT P6, UR62, PT ;  /* 0x00000000003e782f */ /* 0x000fe400038c0000 */
[----:B------:R-:W-:Y:S01]  /*aac0*/  MOV R14, UR62 ;  /* 0x0000003e000e7c02 */ /* 0x000fe20008000f00 */
[----:B------:R-:W-:Y:S10]  /*aad0*/  ENDCOLLECTIVE ;  /* 0x000000000000791b */ /* 0x000ff40003800000 */
.L_x_2401:
[----:B------:R-:W-:Y:S05]  /*aae0*/  BSYNC B1 ;  /* 0x0000000000017941 */ /* 0x000fea0003800000 */
.L_x_2400:
[----:B------:R-:W-:Y:S05]  /*aaf0*/  BRA `(.L_x_2402) ;  /* 0xfffffff400f47947 */ /* 0x000fea000383ffff */
.L_x_2375:
[----:B-1----:R1:W2:Y:S02]  /*ab00*/  SYNCS.PHASECHK.TRANS64.TRYWAIT P0, [R6+URZ], R5 ;  /* 0x00000005060075a7 */ /* 0x0022a4000800017f */
[----:B--2---:R-:W-:Y:S05]  /*ab10*/  @!P0 NANOSLEEP.SYNCS 0x989680 ;  /* 0x009896800000895d */ /* 0x004fea0003900000 */
[----:B------:R-:W2:Y:S02]  /*ab20*/  @!P0 SYNCS.PHASECHK.TRANS64 P0, [R6+URZ], R5 ;  /* 0x00000005060085a7 */ /* 0x000ea4000800007f */
[----:B--2---:R-:W-:Y:S05]  /*ab30*/  @!P0 BRA `(.L_x_2375) ;  /* 0xfffffffc00f08947 */ /* 0x004fea000383ffff */
[----:B------:R-:W-:Y:S05]  /*ab40*/  BRA `(.L_x_2403) ;  /* 0xfffffff800347947 */ /* 0x000fea000383ffff */
.L_x_2376:
[----:B--2---:R2:W3:Y:S02]  /*ab50*/  SYNCS.PHASECHK.TRANS64.TRYWAIT P0, [R3+URZ], R2 ;  /* 0x00000002030075a7 */ /* 0x0044e4000800017f */
[----:B---3--:R-:W-:Y:S05]  /*ab60*/  @!P0 NANOSLEEP.SYNCS 0x989680 ;  /* 0x009896800000895d */ /* 0x008fea0003900000 */
[----:B------:R-:W3:Y:S02]  /*ab70*/  @!P0 SYNCS.PHASECHK.TRANS64 P0, [R3+URZ], R2 ;  /* 0x00000002030085a7 */ /* 0x000ee4000800007f */
[----:B---3--:R-:W-:Y:S05]  /*ab80*/  @!P0 BRA `(.L_x_2376) ;  /* 0xfffffffc00f08947 */ /* 0x008fea000383ffff */
[----:B------:R-:W-:Y:S05]  /*ab90*/  BRA `(.L_x_2404) ;  /* 0xfffffff800287947 */ /* 0x000fea000383ffff */
.L_x_2378:
[----:B--2---:R2:W3:Y:S02]  /*aba0*/  SYNCS.PHASECHK.TRANS64.TRYWAIT P0, [R0+URZ], R5 ;  /* 0x00000005000075a7 */ /* 0x0044e4000800017f */
[----:B---3--:R-:W-:Y:S05]  /*abb0*/  @!P0 NANOSLEEP.SYNCS 0x989680 ;  /* 0x009896800000895d */ /* 0x008fea0003900000 */
[----:B------:R-:W3:Y:S02]  /*abc0*/  @!P0 SYNCS.PHASECHK.TRANS64 P0, [R0+URZ], R5 ;  /* 0x00000005000085a7 */ /* 0x000ee4000800007f */
[----:B---3--:R-:W-:Y:S05]  /*abd0*/  @!P0 BRA `(.L_x_2378) ;  /* 0xfffffffc00f08947 */ /* 0x008fea000383ffff */
[----:B------:R-:W-:Y:S05]  /*abe0*/  BRA `(.L_x_2405) ;  /* 0xfffffff8002c7947 */ /* 0x000fea000383ffff */
.L_x_2406:
        /* <DEDUP_REMOVED lines=9> */
.L_x_3310:


//--------------------- .text._ZN7cutlass13device_kernelIN5flash11enable_sm90INS1_16FlashAttnBwdSm90INS1_25CollectiveMainloopBwdSm90ILi2ELi2ELi2EN4cute5tupleIJNS5_1CILi1EEES8_S8_EEENS6_IJNS7_ILi64EEENS7_ILi128EEENS7_ILi96EEEEEENS_10bfloat16_tEfNS_4arch4Sm90ELb1ELb0ELb1ELb0ELb0ELb1ELb0ELb0ELi2ELi1ELi2ELi1ELb1EEENS1_24CollectiveEpilogueBwdGQAISD_fSG_Li256ELb0ELb0EEENS1_25SingleTileBwdLPTSchedulerILb0ELi128ELb0EEEEEEEEEvNT_6ParamsE --------------------------
	.section	.text._ZN7cutlass13device_kernelIN5flash11enable_sm90INS1_16FlashAttnBwdSm90INS1_25CollectiveMainloopBwdSm90ILi2ELi2ELi2EN4cute5tupleIJNS5_1CILi1EEES8_S8_EEENS6_IJNS7_ILi64EEENS7_ILi128EEENS7_ILi96EEEEEENS_10bfloat16_tEfNS_4arch4Sm90ELb1ELb0ELb1ELb0ELb0ELb1ELb0ELb0ELi2ELi1ELi2ELi1ELb1EEENS1_24CollectiveEpilogueBwdGQAISD_fSG_Li256ELb0ELb0EEENS1_25SingleTileBwdLPTSchedulerILb0ELi128ELb0EEEEEEEEEvNT_6ParamsE,"ax",@progbits
	.align	128
.text._ZN7cutlass13device_kernelIN5flash11enable_sm90INS1_16FlashAttnBwdSm90INS1_25CollectiveMainloopBwdSm90ILi2ELi2ELi2EN4cute5tupleIJNS5_1CILi1EEES8_S8_EEENS6_IJNS7_ILi64EEENS7_ILi128EEENS7_ILi96EEEEEENS_10bfloat16_tEfNS_4arch4Sm90ELb1ELb0ELb1ELb0ELb0ELb1ELb0ELb0ELi2ELi1ELi2ELi1ELb1EEENS1_24CollectiveEpilogueBwdGQAISD_fSG_Li256ELb0ELb0EEENS1_25SingleTileBwdLPTSchedulerILb0ELi128ELb0EEEEEEEEEvNT_6ParamsE:
        .type           _ZN7cutlass13device_kernelIN5flash11enable_sm90INS1_16FlashAttnBwdSm90INS1_25CollectiveMainloopBwdSm90ILi2ELi2ELi2EN4cute5tupleIJNS5_1CILi1EEES8_S8_EEENS6_IJNS7_ILi64EEENS7_ILi128EEENS7_ILi96EEEEEENS_10bfloat16_tEfNS_4arch4Sm90ELb1ELb0ELb1ELb0ELb0ELb1ELb0ELb0ELi2ELi1ELi2ELi1ELb1EEENS1_24CollectiveEpilogueBwdGQAISD_fSG_Li256ELb0ELb0EEENS1_25SingleTileBwdLPTSchedulerILb0ELi128ELb0EEEEEEEEEvNT_6ParamsE,@function
        .size           _ZN7cutlass13device_kernelIN5flash11enable_sm90INS1_16FlashAttnBwdSm90INS1_25CollectiveMainloopBwdSm90ILi2ELi2ELi2EN4cute5tupleIJNS5_1CILi1EEES8_S8_EEENS6_IJNS7_ILi64EEENS7_ILi128EEENS7_ILi96EEEEEENS_10bfloat16_tEfNS_4arch4Sm90ELb1ELb0ELb1ELb0ELb0ELb1ELb0ELb0ELi2ELi1ELi2ELi1ELb1EEENS1_24CollectiveEpilogueBwdGQAISD_fSG_Li256ELb0ELb0EEENS1_25SingleTileBwdLPTSchedulerILb0ELi128ELb0EEEEEEEEEvNT_6ParamsE,(.L_x_3311 - _ZN7cutlass13device_kernelIN5flash11enable_sm90INS1_16FlashAttnBwdSm90INS1_25CollectiveMainloopBwdSm90ILi2ELi2ELi2EN4cute5tupleIJNS5_1CILi1EEES8_S8_EEENS6_IJNS7_ILi64EEENS7_ILi128EEENS7_ILi96EEEEEENS_10bfloat16_tEfNS_4arch4Sm90ELb1ELb0ELb1ELb0ELb0ELb1ELb0ELb0ELi2ELi1ELi2ELi1ELb1EEENS1_24CollectiveEpilogueBwdGQAISD_fSG_Li256ELb0ELb0EEENS1_25SingleTileBwdLPTSchedulerILb0ELi128ELb0EEEEEEEEEvNT_6ParamsE)
        .other          _ZN7cutlass13device_kernelIN5flash11enable_sm90INS1_16FlashAttnBwdSm90INS1_25CollectiveMainloopBwdSm90ILi2ELi2ELi2EN4cute5tupleIJNS5_1CILi1EEES8_S8_EEENS6_IJNS7_ILi64EEENS7_ILi128EEENS7_ILi96EEEEEENS_10bfloat16_tEfNS_4arch4Sm90ELb1ELb0ELb1ELb0ELb0ELb1ELb0ELb0ELi2ELi1ELi2ELi1ELb1EEENS1_24CollectiveEpilogueBwdGQAISD_fSG_Li256ELb0ELb0EEENS1_25SingleTileBwdLPTSchedulerILb0ELi128ELb0EEEEEEEEEvNT_6ParamsE,@"STO_CUDA_ENTRY STV_DEFAULT"
_ZN7cutlass13device_kernelIN5flash11enable_sm90INS1_16FlashAttnBwdSm90INS1_25CollectiveMainloopBwdSm90ILi2ELi2ELi2EN4cute5tupleIJNS5_1CILi1EEES8_S8_EEENS6_IJNS7_ILi64EEENS7_ILi128EEENS7_ILi96EEEEEENS_10bfloat16_tEfNS_4arch4Sm90ELb1ELb0ELb1ELb0ELb0ELb1ELb0ELb0ELi2ELi1ELi2ELi1ELb1EEENS1_24CollectiveEpilogueBwdGQAISD_fSG_Li256ELb0ELb0EEENS1_25SingleTileBwdLPTSchedulerILb0ELi128ELb0EEEEEEEEEvNT_6ParamsE:
        /* <DEDUP_REMOVED lines=24> */
.L_x_2408:
[----:B------:R-:W-:Y:S05]  /*0180*/  BSYNC B0 ;  /* 0x0000000000007941 */ /* 0x000fea0003800000 */
.L_x_2407:
        /* <DEDUP_REMOVED lines=37> */
.L_x_2409:
        /* <DEDUP_REMOVED lines=22> */
.L_x_2410:
[----:B------:R-:W-:Y:S01]  /*0540*/  PLOP3.LUT P0, PT, PT, PT, UP0, 0x80, 0x0 ;  /* 0x000000000000781c */ /* 0x000fe20003f0f008 */
[----:B------:R-:W-:Y:S01]  /*0550*/  NOP ;  /* 0x0000000000007918 */ /* 0x000fe20000000000 */
[----:B------:R-:W-:Y:S01]  /*0560*/  BSSY B6, `(.L_x_2411) ;  /* 0x0000862000067945 */ /* 0x000fe20003800000 */
[----:B-12-4-:R-:W-:Y:S10]  /*0570*/  BAR.SYNC.DEFER_BLOCKING 0x0 ;  /* 0x0000000000007b1d */ /* 0x016ff40000010000 */
[----:B------:R-:W-:Y:S05]  /*0580*/  @!P0 BRA `(.L_x_2412) ;  /* 0x0000004c00e88947 */ /* 0x000fea0003800000 */
.L_x_2413:
        /* <DEDUP_REMOVED lines=32> */
.L_x_2414:
[----:B------:R-:W-:Y:S01]  /*0790*/  ULDC UR7, c[0x0][0x8cc] ;  /* 0x0002330000077ab9 */ /* 0x000fe20000000800 */
[----:B------:R-:W-:Y:S01]  /*07a0*/  UMOV UR36, UR10 ;  /* 0x0000000a00247c82 */ /* 0x000fe20008000000 */
[----:B------:R-:W-:-:S11]  /*07b0*/  UISETP.NE.AND UP0, UPT, UR7, 0x1, UPT ;  /* 0x000000010700788c */ /* 0x000fd6000bf05270 */
[----:B------:R-:W-:Y:S02]  /*07c0*/  @UP0 ULDC.64 UR8, c[0x0][0x8d0] ;  /* 0x0002340000080ab9 */ /* 0x000fe40000000a00 */
[----:B------:R-:W-:-:S04]  /*07d0*/  UIMAD.WIDE.U32 UR4, UR10, UR8, URZ ;  /* 0x000000080a0472a5 */ /* 0x000fc8000f8e003f */
[----:B------:R-:W-:-:S04]  /*07e0*/  @UP0 USHF.R.U32.HI UR36, URZ, UR9, UR5 ;  /* 0x000000093f240299 */ /* 0x000fc80008011605 */
[----:B------:R-:W-:-:S12]  /*07f0*/  UIMAD UR4, UR36, UR7, URZ ;  /* 0x00000007240472a4 */ /* 0x000fd8000f8e023f */
.L_x_2415:
        /* <DEDUP_REMOVED lines=101> */
.L_x_2419:
        /* <DEDUP_REMOVED lines=15> */
.L_x_2418:
        /* <DEDUP_REMOVED lines=22> */
.L_x_2421:
        /* <DEDUP_REMOVED lines=15> */
.L_x_2420:
[----:B------:R-:W-:Y:S01]  /*1190*/  SHF.R.S32.HI R19, RZ, 0x1f, R18 ;  /* 0x0000001fff137819 */ /* 0x000fe20000011412 */
[----:B------:R-:W-:-:S03]  /*11a0*/  UMOV UR4, 0xffffffff ;  /* 0xffffffff00047882 */ /* 0x000fc60000000000 */
[----:B------:R-:W-:-:S04]  /*11b0*/  LEA.HI R0, R19, R18, RZ, 0x7 ;  /* 0x0000001213007211 */ /* 0x000fc800078f38ff */
[----:B------:R-:W-:Y:S01]  /*11c0*/  SHF.R.S32.HI R17, RZ, 0x7, R0 ;  /* 0x00000007ff117819 */ /* 0x000fe20000011400 */
[----:B------:R-:W-:Y:S06]  /*11d0*/  BRA.DIV UR4, `(.L_x_2422) ;  /* 0x0000007a04707947 */ /* 0x000fec000b800000 */
[----:B------:R1:W2:Y:S02]  /*11e0*/  SHFL.IDX PT, R14, R17, RZ, 0x1f ;  /* 0x00001fff110e7589 */ /* 0x0002a400000e0000 */
.L_x_2496:
        /* <DEDUP_REMOVED lines=15> */
.L_x_2423:
        /* <DEDUP_REMOVED lines=19> */
.L_x_2425:
        /* <DEDUP_REMOVED lines=124> */
.L_x_2436:
[----:B------:R-:W-:-:S06]  /*1bd0*/  UISETP.NE.AND UP0, UPT, UR11, 0x3, UPT ;  /* 0x000000030b00788c */ /* 0x000fcc000bf05270 */
[----:B------:R-:W-:-:S13]  /*1be0*/  PLOP3.LUT P0, PT, PT, PT, UP0, 0x80, 0x0 ;  /* 0x000000000000781c */ /* 0x000fda0003f0f008 */
[----:B-1----:R-:W-:Y:S05]  /*1bf0*/  @!P0 BRA `(.L_x_2426) ;  /* 0x0000000000048947 */ /* 0x002fea0003800000 */
[----:B------:R-:W-:Y:S01]  /*1c00*/  BPT.TRAP 0x1 ;  /* 0x000000040000795c */ /* 0x000fe20000300000 */
.L_x_2426:
[----:B------:R-:W-:Y:S01]  /*1c10*/  R2UR UR9, R235 ;  /* 0x00000000eb0972ca */ /* 0x000fe200000e0000 */
[----:B------:R-:W-:-:S05]  /*1c20*/  IMAD.U32 R120, RZ, RZ, UR4 ;  /* 0x00000004ff787e24 */ /* 0x000fca000f8e00ff */
[----:B------:R-:W-:-:S07]  /*1c30*/  SHF.L.U32 R120, R120, 0x1f, RZ ;  /* 0x0000001f78787819 */ /* 0x000fce00000006ff */
[----:B------:R-:W-:-:S09]  /*1c40*/  ULEA UR9, UR5, UR9, 0x3 ;  /* 0x0000000905097291 */ /* 0x000fd2000f8e183f */
[----:B------:R1:W2:Y:S01]  /*1c50*/  SYNCS.PHASECHK.TRANS64.TRYWAIT P1, [UR9+0x26810], R120 ;  /* 0x02681078ff0075a7 */ /* 0x0002a20008020149 */
[----:B------:R-:W-:Y:S05]  /*1c60*/  @!P0 BRA `(.L_x_2427) ;  /* 0x0000000000048947 */ /* 0x000fea0003800000 */
[----:B------:R-:W-:Y:S01]  /*1c70*/  BPT.TRAP 0x1 ;  /* 0x000000040000795c */ /* 0x000fe20000300000 */
.L_x_2427:
[----:B--2---:R-:W-:Y:S05]  /*1c80*/  @P1 BRA `(.L_x_2428) ;  /* 0x0000000000081947 */ /* 0x004fea0003800000 */
[----:B------:R-:W2:Y:S02]  /*1c90*/  SYNCS.PHASECHK.TRANS64.TRYWAIT P1, [UR9+0x26810], R120 ;  /* 0x02681078ff0075a7 */ /* 0x000ea40008020149 */
[----:B--2---:R-:W-:Y:S05]  /*1ca0*/  @!P1 BRA `(.L_x_2429) ;  /* 0x0000006c00f09947 */ /* 0x004fea0003800000 */
.L_x_2428:
        /* <DEDUP_REMOVED lines=66> */
.L_x_2430:
[----:B------:R1:W1:Y:S01]  /*20d0*/  SYNCS.PHASECHK.TRANS64.TRYWAIT P1, [UR9+0x26830], R120 ;  /* 0x02683078ff0075a7 */ /* 0x0002620008020149 */
[----:B------:R-:W-:Y:S05]  /*20e0*/  @!P0 BRA `(.L_x_2431) ;  /* 0x0000000000048947 */ /* 0x000fea0003800000 */
[----:B------:R-:W-:Y:S01]  /*20f0*/  BPT.TRAP 0x1 ;  /* 0x000000040000795c */ /* 0x000fe20000300000 */
.L_x_2431:
        /* <DEDUP_REMOVED lines=50> */
.L_x_2432:
        /* <DEDUP_REMOVED lines=38> */
[----:B------:R-:W-:Y:S01]  /*2680*/  FFMA.FTZ R227, R227, UR8, -R199 ;  /* 0x00000008e3e37c23 */ /* 0x000fe200080108c7 */
[----:B------:R-:W-:Y:S01]  /*2690*/  FSEL R125, R7, -INF , !P5 ;  /* 0xff800000077d7808 */ /* 0x000fe20006800000 */
[----:B------:R-:W-:Y:S01]  /*26a0*/  UMOV UR14, UR13 ;  /* 0x0000000d000e7c82 */ /* 0x000fe20008000000 */
[----:B------:R-:W-:Y:S01]  /*26b0*/  FSEL R224, R8, -INF , !P6 ;  /* 0xff80000008e07808 */ /* 0x000fe20007000000 */
[----:B------:R-:W-:Y:S01]  /*26c0*/  FFMA.FTZ R9, -R9, R9, 1 ;  /* 0x3f80000009097423 */ /* 0x000fe20000010109 */
[----:B------:R-:W-:Y:S01]  /*26d0*/  FSEL R228, R11, -INF , !P1 ;  /* 0xff8000000be47808 */ /* 0x000fe20004800000 */
[----:B------:R-:W-:Y:S01]  /*26e0*/  FFMA.FTZ R198, R125, UR8, -R198 ;  /* 0x000000087dc67c23 */ /* 0x000fe200080108c6 */
[----:B------:R-:W-:Y:S01]  /*26f0*/  FSEL R232, R10, -INF , !P2 ;  /* 0xff8000000ae87808 */ /* 0x000fe20005000000 */
[----:B------:R-:W4:Y:S01]  /*2700*/  MUFU.EX2 R227, R227 ;  /* 0x000000e300e37308 */ /* 0x000f220000000800 */
[----:B------:R-:W-:Y:S01]  /*2710*/  FSEL R217, R12, -INF , !P3 ;  /* 0xff8000000cd97808 */ /* 0x000fe20005800000 */
[----:B------:R-:W-:Y:S01]  /*2720*/  FFMA.FTZ R228, R228, UR8, -R196 ;  /* 0x00000008e4e47c23 */ /* 0x000fe200080108c4 */
[C---:B------:R-:W-:Y:S01]  /*2730*/  ISETP.GT.AND P4, PT, R121.reuse, 0x10, PT ;  /* 0x000000107900780c */ /* 0x040fe20003f84270 */
[----:B---3--:R-:W-:Y:S01]  /*2740*/  FFMA.FTZ R161, R232, UR8, -R197 ;  /* 0x00000008e8a17c23 */ /* 0x008fe200080108c5 */
[C---:B------:R-:W-:Y:S01]  /*2750*/  ISETP.GT.AND P5, PT, R121.reuse, 0x11, PT ;  /* 0x000000117900780c */ /* 0x040fe20003fa4270 */
[----:B------:R-:W-:Y:S01]  /*2760*/  FFMA.FTZ R199, R224, UR8, -R199 ;  /* 0x00000008e0c77c23 */ /* 0x000fe200080108c7 */
[C---:B------:R-:W-:Y:S01]  /*2770*/  ISETP.GT.AND P6, PT, R121.reuse, 0x18, PT ;  /* 0x000000187900780c */ /* 0x040fe20003fc4270 */
[----:B------:R-:W-:Y:S01]  /*2780*/  FMUL.FTZ R224, R162, UR7 ;  /* 0x00000007a2e07c20 */ /* 0x000fe20008410000 */
[----:B------:R-:W-:Y:S01]  /*2790*/  ISETP.GT.AND P1, PT, R121, 0x19, PT ;  /* 0x000000197900780c */ /* 0x000fe20003f24270 */
[----:B------:R-:W-:Y:S01]  /*27a0*/  MUFU.EX2 R155, R155 ;  /* 0x0000009b009b7308 */ /* 0x000fe20000000800 */
[----:B------:R-:W-:Y:S01]  /*27b0*/  ISETP.GT.AND P2, PT, R120, 0x10, PT ;  /* 0x000000107800780c */ /* 0x000fe20003f44270 */
[----:B------:R-:W-:Y:S01]  /*27c0*/  FFMA.FTZ R217, R217, UR8, -R197 ;  /* 0x00000008d9d97c23 */ /* 0x000fe200080108c5 */
[----:B------:R-:W-:Y:S01]  /*27d0*/  ISETP.GT.AND P3, PT, R121, 0x20, PT ;  /* 0x000000207900780c */ /* 0x000fe20003f64270 */
[----:B------:R-:W-:Y:S01]  /*27e0*/  FFMA.FTZ R12, -R12, R12, 1 ;  /* 0x3f8000000c0c7423 */ /* 0x000fe2000001010c */
[----:B------:R-:W-:Y:S01]  /*27f0*/  FSEL R231, R13, -INF , !P4 ;  /* 0xff8000000de77808 */ /* 0x000fe20006000000 */
[----:B------:R-:W-:Y:S01]  /*2800*/  ULOP3.LUT UR12, UR12, 0x1000000, URZ, 0xfc, !UPT ;  /* 0x010000000c0c7892 */ /* 0x000fe2000f8efc3f */
[----:B------:R-:W-:Y:S01]  /*2810*/  FSEL R214, R15, -INF , !P2 ;  /* 0xff8000000fd67808 */ /* 0x000fe20005000000 */
[----:B------:R-:W-:Y:S01]  /*2820*/  MUFU.TANH R215, R215 ;  /* 0x000000d700d77308 */ /* 0x000fe20000002400 */
[----:B------:R-:W-:Y:S01]  /*2830*/  FSEL R230, R14, -INF , !P5 ;  /* 0xff8000000ee67808 */ /* 0x000fe20006800000 */
[--C-:B------:R-:W-:Y:S01]  /*2840*/  FFMA.FTZ R162, R231, UR8, -R194.reuse ;  /* 0x00000008e7a27c23 */ /* 0x100fe200080108c2 */
[----:B------:R-:W-:Y:S01]  /*2850*/  FSEL R229, R18, -INF , !P6 ;  /* 0xff80000012e57808 */ /* 0x000fe20007000000 */
[----:B------:R-:W-:Y:S01]  /*2860*/  FFMA.FTZ R214, R214, UR8, -R194 ;  /* 0x00000008d6d67c23 */ /* 0x000fe200080108c2 */
[----:B------:R-:W-:Y:S01]  /*2870*/  FSEL R222, R19, -INF , !P1 ;  /* 0xff80000013de7808 */ /* 0x000fe20004800000 */
[----:B------:R-:W-:Y:S01]  /*2880*/  FFMA.FTZ R163, R230, UR8, -R195 ;  /* 0x00000008e6a37c23 */ /* 0x000fe200080108c3 */
[----:B------:R-:W-:Y:S01]  /*2890*/  FSEL R220, R202, -INF , !P3 ;  /* 0xff800000cadc7808 */ /* 0x000fe20005800000 */
[----:B------:R-:W-:Y:S01]  /*28a0*/  FFMA.FTZ R196, R229, UR8, -R192 ;  /* 0x00000008e5c47c23 */ /* 0x000fe200080108c0 */
[----:B------:R-:W-:Y:S01]  /*28b0*/  ISETP.GT.AND P4, PT, R120, 0x11, PT ;  /* 0x000000117800780c */ /* 0x000fe20003f84270 */
[----:B------:R-:W-:Y:S01]  /*28c0*/  MUFU.TANH R219, R219 ;  /* 0x000000db00db7308 */ /* 0x000fe20000002400 */
[----:B------:R-:W-:Y:S01]  /*28d0*/  ISETP.GT.AND P2, PT, R121, 0x21, PT ;  /* 0x000000217900780c */ /* 0x000fe20003f44270 */
[----:B------:R-:W-:Y:S01]  /*28e0*/  FFMA.FTZ R14, -R14, R14, 1 ;  /* 0x3f8000000e0e7423 */ /* 0x000fe2000001010e */
[C---:B------:R-:W-:Y:S01]  /*28f0*/  ISETP.GT.AND P5, PT, R120.reuse, 0x18, PT ;  /* 0x000000187800780c */ /* 0x040fe20003fa4270 */
[----:B------:R-:W-:Y:S01]  /*2900*/  UIMAD UR12, UR5, 0x300, UR12 ;  /* 0x00000300050c78a4 */ /* 0x000fe2000f8e020c */
[----:B------:R-:W-:-:S02]  /*2910*/  ISETP.GT.AND P6, PT, R120, 0x19, PT ;  /* 0x000000197800780c */ /* 0x000fc40003fc4270 */
[C---:B------:R-:W-:Y:S01]  /*2920*/  ISETP.GT.AND P1, PT, R120.reuse, 0x20, PT ;  /* 0x000000207800780c */ /* 0x040fe20003f24270 */
[----:B------:R-:W-:Y:S01]  /*2930*/  MUFU.EX2 R162, R162 ;  /* 0x000000a200a27308 */ /* 0x000fe20000000800 */
[----:B------:R-:W-:Y:S02]  /*2940*/  ISETP.GT.AND P3, PT, R120, 0x21, PT ;  /* 0x000000217800780c */ /* 0x000fe40003f64270 */
[----:B------:R-:W-:Y:S02]  /*2950*/  FSEL R213, R17, -INF , !P4 ;  /* 0xff80000011d57808 */ /* 0x000fe40006000000 */
[----:B------:R-:W-:Y:S02]  /*2960*/  FSEL R212, R200, -INF , !P5 ;  /* 0xff800000c8d47808 */ /* 0x000fe40006800000 */
[----:B------:R-:W-:Y:S01]  /*2970*/  FSEL R211, R201, -INF , !P6 ;  /* 0xff800000c9d37808 */ /* 0x000fe20007000000 */
[----:B------:R-:W-:Y:S01]  /*2980*/  MUFU.TANH R224, R224 ;  /* 0x000000e000e07308 */ /* 0x000fe20000002400 */
        /* <DEDUP_REMOVED lines=19> */
[----:B------:R-:W-:Y:S01]  /*2ac0*/  MUFU.EX2 R163, R163 ;  /* 0x000000a300a37308 */ /* 0x000fe20000000800 */
[----:B-1----:R-:W-:Y:S01]  /*2ad0*/  FSEL R160, R156, -INF , !P6 ;  /* 0xff8000009ca07808 */ /* 0x002fe20007000000 */
[----:B------:R-:W-:Y:S01]  /*2ae0*/  FFMA.FTZ R208, R208, UR8, -R188 ;  /* 0x00000008d0d07c23 */ /* 0x000fe200080108bc */
[C---:B-----5:R-:W-:Y:S01]  /*2af0*/  FSEL R157, R234.reuse, -INF , !P1 ;  /* 0xff800000ea9d7808 */ /* 0x060fe20004800000 */
[----:B------:R-:W-:Y:S01]  /*2b00*/  FFMA.FTZ R234, -R234, R234, 1 ;  /* 0x3f800000eaea7423 */ /* 0x000fe200000101ea */
[----:B------:R-:W-:Y:S01]  /*2b10*/  FSEL R206, R233, -INF , !P2 ;  /* 0xff800000e9ce7808 */ /* 0x000fe20005000000 */
[----:B------:R-:W-:Y:S01]  /*2b20*/  FFMA.FTZ R160, R160, UR8, -R22 ;  /* 0x00000008a0a07c23 */ /* 0x000fe20008010816 */
[----:B------:R-:W-:Y:S01]  /*2b30*/  ISETP.GT.AND P4, PT, R121, 0x39, PT ;  /* 0x000000397900780c */ /* 0x000fe20003f84270 */
[----:B------:R-:W-:Y:S01]  /*2b40*/  MUFU.EX2 R192, R214 ;  /* 0x000000d600c07308 */ /* 0x000fe20000000800 */
[----:B------:R-:W-:Y:S01]  /*2b50*/  ISETP.GT.AND P3, PT, R120, 0x29, PT ;  /* 0x000000297800780c */ /* 0x000fe20003f64270 */
[----:B------:R-:W-:Y:S01]  /*2b60*/  FFMA.FTZ R156, -R156, R156, 1 ;  /* 0x3f8000009c9c7423 */ /* 0x000fe2000001019c */
[C---:B------:R-:W-:Y:S01]  /*2b70*/  ISETP.GT.AND P5, PT, R120.reuse, 0x30, PT ;  /* 0x000000307800780c */ /* 0x040fe20003fa4270 */
[----:B------:R-:W-:Y:S01]  /*2b80*/  FFMA.FTZ R233, -R233, R233, 1 ;  /* 0x3f800000e9e97423 */ /* 0x000fe200000101e9 */
[----:B------:R-:W-:-:S02]  /*2b90*/  ISETP.GT.AND P6, PT, R120, 0x31, PT ;  /* 0x000000317800780c */ /* 0x000fc40003fc4270 */
[C---:B------:R-:W-:Y:S01]  /*2ba0*/  ISETP.GT.AND P1, PT, R120.reuse, 0x38, PT ;  /* 0x000000387800780c */ /* 0x040fe20003f24270 */
[----:B------:R-:W1:Y:S01]  /*2bb0*/  MUFU.EX2 R226, R226 ;  /* 0x000000e200e27308 */ /* 0x000e620000000800 */
[----:B------:R-:W-:Y:S02]  /*2bc0*/  ISETP.GT.AND P2, PT, R120, 0x39, PT ;  /* 0x000000397800780c */ /* 0x000fe40003f44270 */
[----:B------:R-:W-:-:S05]  /*2bd0*/  WARPGROUP.ARRIVE ;  /* 0x00000000000079c5 */ /* 0x000fca0000000000 */
[----:B------:R-:W-:Y:S01]  /*2be0*/  MUFU.EX2 R196, R196 ;  /* 0x000000c400c47308 */ /* 0x000fe20000000800 */
[----:B------:R-:W-:Y:S01]  /*2bf0*/  HGMMA.64x64x16.F32.BF16 R120, R164, gdesc[UR12], RZ, !UPT, gsb0 ;  /* 0x00e0000ca4787df0 */ /* 0x000fe2000c0018ff */
[----:B------:R-:W-:Y:S01]  /*2c00*/  UIADD3 UR14, UR13, 0x2, URZ ;  /* 0x000000020d0e7890 */ /* 0x000fe2000fffe03f */
[----:B------:R-:W-:-:S05]  /*2c10*/  UMOV UR15, 0x80000020 ;  /* 0x80000020000f7882 */ /* 0x000fca0000000000 */
[----:B------:R-:W-:Y:S08]  /*2c20*/  MUFU.EX2 R161, R161 ;  /* 0x000000a100a17308 */ /* 0x000ff00000000800 */
[----:B------:R-:W-:Y:S01]  /*2c30*/  MUFU.EX2 R160, R160 ;  /* 0x000000a000a07308 */ /* 0x000fe20000000800 */
        /* <DEDUP_REMOVED lines=35> */
[----:B------:R-:W-:Y:S01]  /*2e70*/  FADD.FTZ R232, R123, -R159 ;  /* 0x8000009f7be87221 */ /* 0x000fe20000010000 */
[----:B------:R-:W2:Y:S01]  /*2e80*/  LDS.64 R120, [R4+0x1e220] ;  /* 0x01e2200004787984 */ /* 0x000ea20000000a00 */
[----:B------:R-:W3:Y:S01]  /*2e90*/  MUFU.EX2 R123, R198 ;  /* 0x000000c6007b7308 */ /* 0x000ee20000000800 */
[----:B------:R-:W-:Y:S01]  /*2ea0*/  FADD.FTZ R231, R122, -R158 ;  /* 0x8000009e7ae77221 */ /* 0x000fe20000010000 */
[----:B------:R-:W-:Y:S01]  /*2eb0*/  FFMA.FTZ R159, -R7, R7, 1 ;  /* 0x3f800000079f7423 */ /* 0x000fe20000010107 */
[----:B------:R-:W-:Y:S01]  /*2ec0*/  FFMA.FTZ R7, R220, UR8, -R190 ;  /* 0x00000008dc077c23 */ /* 0x000fe200080108be */
[----:B----4-:R-:W-:Y:S01]  /*2ed0*/  FMUL.FTZ R229, R227, R229 ;  /* 0x000000e5e3e57220 */ /* 0x010fe20000410000 */
[----:B------:R-:W-:Y:S01]  /*2ee0*/  FFMA.FTZ R122, R222, UR8, -R193 ;  /* 0x00000008de7a7c23 */ /* 0x000fe200080108c1 */
[----:B------:R-:W-:Y:S01]  /*2ef0*/  FFMA.FTZ R222, R218, UR8, -R191 ;  /* 0x00000008dade7c23 */ /* 0x000fe200080108bf */
[----:B------:R-:W-:Y:S01]  /*2f00*/  FFMA.FTZ R158, -R5, R5, 1 ;  /* 0x3f800000059e7423 */ /* 0x000fe20000010105 */
[----:B------:R4:W-:Y:S01]  /*2f10*/  MUFU.EX2 R198, R7 ;  /* 0x0000000700c67308 */ /* 0x0009e20000000800 */
[----:B-1----:R-:W-:Y:S01]  /*2f20*/  FMUL.FTZ R5, R226, R230 ;  /* 0x000000e6e2057220 */ /* 0x002fe20000410000 */
[----:B------:R-:W-:-:S03]  /*2f30*/  FFMA.FTZ R218, -R8, R8, 1 ;  /* 0x3f80000008da7423 */ /* 0x000fc60000010108 */
[----:B------:R-:W-:-:S03]  /*2f40*/  FMUL.FTZ R158, R158, R5 ;  /* 0x000000059e9e7220 */ /* 0x000fc60000410000 */
[----:B------:R-:W-:Y:S01]  /*2f50*/  MUFU.EX2 R122, R122 ;  /* 0x0000007a007a7308 */ /* 0x000fe20000000800 */
[----:B---3--:R-:W-:-:S04]  /*2f60*/  FMUL.FTZ R220, R123, R231 ;  /* 0x000000e77bdc7220 */ /* 0x008fc80000410000 */
[----:B------:R-:W-:Y:S01]  /*2f70*/  FMUL.FTZ R159, R159, R220 ;  /* 0x000000dc9f9f7220 */ /* 0x000fe20000410000 */
[----:B------:R-:W-:Y:S02]  /*2f80*/  FFMA.FTZ R220, -R6, R6, 1 ;  /* 0x3f80000006dc7423 */ /* 0x000fe40000010106 */
[----:B----4-:R-:W1:Y:S01]  /*2f90*/  LDS.64 R6, [R4+0x1e240] ;  /* 0x01e2400004067984 */ /* 0x010e620000000a00 */
[----:B------:R-:W3:Y:S01]  /*2fa0*/  MUFU.EX2 R5, R199 ;  /* 0x000000c700057308 */ /* 0x000ee20000000800 */
[----:B------:R-:W-:-:S07]  /*2fb0*/  FMUL.FTZ R220, R220, R229 ;  /* 0x000000e5dcdc7220 */ /* 0x000fce0000410000 */
[----:B------:R-:W-:Y:S01]  /*2fc0*/  MUFU.EX2 R199, R222 ;  /* 0x000000de00c77308 */ /* 0x000fe20000000800 */
[--C-:B--2---:R-:W-:Y:S01]  /*2fd0*/  FADD.FTZ R124, R124, -R120.reuse ;  /* 0x800000787c7c7221 */ /* 0x104fe20000010000 */
        /* <DEDUP_REMOVED lines=9> */
[----:B------:R-:W2:Y:S01]  /*3070*/  MUFU.EX2 R9, R217 ;  /* 0x000000d900097308 */ /* 0x000ea20000000800 */
[----:B------:R-:W-:Y:S01]  /*3080*/  FFMA.FTZ R121, R207, UR8, -R189 ;  /* 0x00000008cf797c23 */ /* 0x000fe200080108bd */
[----:B---3--:R-:W-:Y:S01]  /*3090*/  FMUL.FTZ R231, R5, R232 ;  /* 0x000000e805e77220 */ /* 0x008fe20000410000 */
[----:B------:R-:W-:-:S03]  /*30a0*/  FMUL.FTZ R216, R161, R216 ;  /* 0x000000d8a1d87220 */ /* 0x000fc60000410000 */
[----:B------:R-:W-:Y:S01]  /*30b0*/  FMUL.FTZ R218, R218, R231 ;  /* 0x000000e7dada7220 */ /* 0x000fe20000410000 */
[----:B------:R-:W-:Y:S01]  /*30c0*/  FMUL.FTZ R127, R127, R216 ;  /* 0x000000d87f7f7220 */ /* 0x000fe20000410000 */
[----:B------:R-:W-:Y:S01]  /*30d0*/  MUFU.EX2 R121, R121 ;  /* 0x0000007900797308 */ /* 0x000fe20000000800 */
[--C-:B-1----:R-:W-:Y:S01]  /*30e0*/  FADD.FTZ R191, R128, -R6.reuse ;  /* 0x8000000680bf7221 */ /* 0x102fe20000010000 */
[----:B------:R-:W-:Y:S01]  /*30f0*/  FADD.FTZ R193, R130, -R6 ;  /* 0x8000000682c17221 */ /* 0x000fe20000010000 */
[----:B--2---:R-:W-:Y:S01]  /*3100*/  FMUL.FTZ R11, R9, R124 ;  /* 0x0000007c090b7220 */ /* 0x004fe20000410000 */
[----:B------:R-:W-:Y:S01]  /*3110*/  FSEL R6, R215, -INF , !P3 ;  /* 0xff800000d7067808 */ /* 0x000fe20005800000 */
[--C-:B------:R-:W-:Y:S01]  /*3120*/  FADD.FTZ R194, R131, -R7.reuse ;  /* 0x8000000783c27221 */ /* 0x100fe20000010000 */
[----:B------:R-:W-:Y:S01]  /*3130*/  FFMA.FTZ R131, -R13, R13, 1 ;  /* 0x3f8000000d837423 */ /* 0x000fe2000001010d */
[----:B------:R-:W-:Y:S01]  /*3140*/  FMUL.FTZ R157, R12, R11 ;  /* 0x0000000b0c9d7220 */ /* 0x000fe20000410000 */
[----:B------:R-:W-:Y:S01]  /*3150*/  FADD.FTZ R190, R129, -R7 ;  /* 0x8000000781be7221 */ /* 0x000fe20000010000 */
[----:B------:R1:W-:Y:S01]  /*3160*/  MUFU.EX2 R12, R10 ;  /* 0x0000000a000c7308 */ /* 0x0003e20000000800 */
[----:B------:R-:W-:Y:S01]  /*3170*/  FFMA.FTZ R189, R6, UR8, -R189 ;  /* 0x0000000806bd7c23 */ /* 0x000fe200080108bd */
[----:B------:R-:W-:Y:S01]  /*3180*/  FSEL R6, R223, -INF , !P4 ;  /* 0xff800000df067808 */ /* 0x000fe20006000000 */
[----:B------:R-:W-:Y:S01]  /*3190*/  FFMA.FTZ R130, -R15, R15, 1 ;  /* 0x3f8000000f827423 */ /* 0x000fe2000001010f */
[----:B------:R-:W-:Y:S01]  /*31a0*/  FMUL.FTZ R124, R162, R191 ;  /* 0x000000bfa27c7220 */ /* 0x000fe20000410000 */
[----:B------:R-:W-:Y:S01]  /*31b0*/  FSEL R15, R219, -INF , !P5 ;  /* 0xff800000db0f7808 */ /* 0x000fe20006800000 */
[----:B------:R-:W-:Y:S01]  /*31c0*/  FFMA.FTZ R128, R206, UR8, -R20 ;  /* 0x00000008ce807c23 */ /* 0x000fe20008010814 */
[----:B------:R-:W-:Y:S01]  /*31d0*/  FFMA.FTZ R13, R6, UR8, -R21 ;  /* 0x00000008060d7c23 */ /* 0x000fe20008010815 */
[----:B------:R-:W2:Y:S01]  /*31e0*/  MUFU.EX2 R129, R213 ;  /* 0x000000d500817308 */ /* 0x000ea20000000800 */
[----:B-1----:R-:W1:Y:S01]  /*31f0*/  LDS.64 R10, [R4+0x1e260] ;  /* 0x01e26000040a7984 */ /* 0x002e620000000a00 */
[----:B------:R-:W-:Y:S01]  /*3200*/  FMUL.FTZ R131, R131, R124 ;  /* 0x0000007c83837220 */ /* 0x000fe20000410000 */
[----:B------:R-:W-:Y:S01]  /*3210*/  FFMA.FTZ R124, R15, UR8, -R22 ;  /* 0x000000080f7c7c23 */ /* 0x000fe20008010816 */
[----:B------:R-:W-:Y:S01]  /*3220*/  FSEL R15, R224, -INF , !P1 ;  /* 0xff800000e00f7808 */ /* 0x000fe20004800000 */
[----:B------:R-:W3:Y:S01]  /*3230*/  LDS.64 R6, [R4+0x1e280] ;  /* 0x01e2800004067984 */ /* 0x000ee20000000a00 */
[----:B------:R-:W-:Y:S01]  /*3240*/  FSEL R22, R221, -INF , !P6 ;  /* 0xff800000dd167808 */ /* 0x000fe20007000000 */
[----:B------:R-:W-:Y:S01]  /*3250*/  FMUL.FTZ R191, R163, R190 ;  /* 0x000000bea3bf7220 */ /* 0x000fe20000410000 */
[----:B------:R-:W-:Y:S01]  /*3260*/  FMUL.FTZ R193, R192, R193 ;  /* 0x000000c1c0c17220 */ /* 0x000fe20000410000 */
[----:B------:R-:W-:Y:S01]  /*3270*/  FFMA.FTZ R188, R15, UR8, -R20 ;  /* 0x000000080fbc7c23 */ /* 0x000fe20008010814 */
[----:B------:R-:W-:Y:S01]  /*3280*/  FSEL R20, R225, -INF , !P2 ;  /* 0xff800000e1147808 */ /* 0x000fe20005000000 */
[----:B------:R-:W-:Y:S01]  /*3290*/  FFMA.FTZ R15, -R17, R17, 1 ;  /* 0x3f800000110f7423 */ /* 0x000fe20000010111 */
[----:B------:R-:W-:Y:S01]  /*32a0*/  FFMA.FTZ R23, R22, UR8, -R23 ;  /* 0x0000000816177c23 */ /* 0x000fe20008010817 */
[----:B------:R-:W-:Y:S01]  /*32b0*/  FMUL.FTZ R130, R130, R193 ;  /* 0x000000c182827220 */ /* 0x000fe20000410000 */
[----:B------:R-:W4:Y:S01]  /*32c0*/  MUFU.EX2 R22, R212 ;  /* 0x000000d400167308 */ /* 0x000f220000000800 */
[----:B------:R-:W-:Y:S01]  /*32d0*/  FFMA.FTZ R190, R20, UR8, -R21 ;  /* 0x0000000814be7c23 */ /* 0x000fe20008010815 */
[----:B------:R-:W-:Y:S01]  /*32e0*/  FFMA.FTZ R221, -R221, R221, 1 ;  /* 0x3f800000dddd7423 */ /* 0x000fe200000101dd */
[----:B--2---:R-:W-:Y:S01]  /*32f0*/  FMUL.FTZ R206, R129, R194 ;  /* 0x000000c281ce7220 */ /* 0x004fe20000410000 */
[----:B------:R-:W-:Y:S01]  /*3300*/  FMUL.FTZ R194, R14, R191 ;  /* 0x000000bf0ec27220 */ /* 0x000fe20000410000 */
[----:B------:R-:W-:Y:S01]  /*3310*/  FFMA.FTZ R219, -R219, R219, 1 ;  /* 0x3f800000dbdb7423 */ /* 0x000fe200000101db */
[----:B------:R-:W-:Y:S01]  /*3320*/  FFMA.FTZ R224, -R224, R224, 1 ;  /* 0x3f800000e0e07423 */ /* 0x000fe200000101e0 */
[----:B------:R-:W-:Y:S01]  /*3330*/  FMUL.FTZ R21, R15, R206 ;  /* 0x000000ce0f157220 */ /* 0x000fe20000410000 */
[----:B------:R-:W2:Y:S01]  /*3340*/  MUFU.EX2 R17, R211 ;  /* 0x000000d300117308 */ /* 0x000ea20000000800 */
[----:B------:R-:W5:Y:S01]  /*3350*/  LDS.64 R14, [R4+0x1e2a0] ;  /* 0x01e2a000040e7984 */ /* 0x000f620000000a00 */
[----:B------:R-:W-:Y:S01]  /*3360*/  FFMA.FTZ R223, -R223, R223, 1 ;  /* 0x3f800000dfdf7423 */ /* 0x000fe200000101df */
[----:B------:R-:W-:-:S05]  /*3370*/  FFMA.FTZ R225, -R225, R225, 1 ;  /* 0x3f800000e1e17423 */ /* 0x000fca00000101e1 */
[----:B------:R-:W-:Y:S08]  /*3380*/  MUFU.EX2 R23, R23 ;  /* 0x0000001700177308 */ /* 0x000ff00000000800 */
[----:B------:R-:W-:Y:S01]  /*3390*/  MUFU.EX2 R8, R228 ;  /* 0x000000e400087308 */ /* 0x000fe20000000800 */
[--C-:B-1----:R-:W-:Y:S01]  /*33a0*/  FADD.FTZ R191, R132, -R10.reuse ;  /* 0x8000000a84bf7221 */ /* 0x102fe20000010000 */
[----:B------:R-:W-:Y:S01]  /*33b0*/  FADD.FTZ R193, R134, -R10 ;  /* 0x8000000a86c17221 */ /* 0x000fe20000010000 */
[----:B------:R-:W-:Y:S01]  /*33c0*/  FFMA.FTZ R10, -R18, R18, 1 ;  /* 0x3f800000120a7423 */ /* 0x000fe20000010112 */
[--C-:B------:R-:W-:Y:S01]  /*33d0*/  FADD.FTZ R133, R133, -R11.reuse ;  /* 0x8000000b85857221 */ /* 0x100fe20000010000 */
[----:B------:R-:W-:Y:S01]  /*33e0*/  FMUL.FTZ R191, R196, R191 ;  /* 0x000000bfc4bf7220 */ /* 0x000fe20000410000 */
[----:B------:R-:W-:Y:S01]  /*33f0*/  FADD.FTZ R20, R135, -R11 ;  /* 0x8000000b87147221 */ /* 0x000fe20000010000 */
[----:B------:R-:W-:Y:S01]  /*3400*/  FFMA.FTZ R134, -R200, R200, 1 ;  /* 0x3f800000c8867423 */ /* 0x000fe200000101c8 */
[----:B------:R-:W-:Y:S01]  /*3410*/  FFMA.FTZ R200, -R19, R19, 1 ;  /* 0x3f80000013c87423 */ /* 0x000fe20000010113 */
[----:B------:R-:W-:Y:S01]  /*3420*/  FMUL.FTZ R135, R10, R191 ;  /* 0x000000bf0a877220 */ /* 0x000fe20000410000 */
[----:B------:R-:W-:Y:S01]  /*3430*/  FMUL.FTZ R133, R122, R133 ;  /* 0x000000857a857220 */ /* 0x000fe20000410000 */
[----:B------:R-:W1:Y:S01]  /*3440*/  LDS.64 R10, [R4+0x1e2c0] ;  /* 0x01e2c000040a7984 */ /* 0x000e620000000a00 */
[--C-:B---3--:R-:W-:Y:S01]  /*3450*/  FADD.FTZ R191, R138, -R6.reuse ;  /* 0x800000068abf7221 */ /* 0x108fe20000010000 */
[----:B----4-:R-:W-:Y:S01]  /*3460*/  FMUL.FTZ R193, R22, R193 ;  /* 0x000000c116c17220 */ /* 0x010fe20000410000 */
[----:B------:R-:W-:Y:S01]  /*3470*/  FMUL.FTZ R200, R200, R133 ;  /* 0x00000085c8c87220 */ /* 0x000fe20000410000 */
[----:B------:R-:W-:Y:S01]  /*3480*/  FADD.FTZ R133, R136, -R6 ;  /* 0x8000000688857221 */ /* 0x000fe20000010000 */
[--C-:B------:R-:W-:Y:S01]  /*3490*/  FADD.FTZ R6, R137, -R7.reuse ;  /* 0x8000000789067221 */ /* 0x100fe20000010000 */
[----:B------:R-:W-:Y:S01]  /*34a0*/  FMUL.FTZ R134, R134, R193 ;  /* 0x000000c186867220 */ /* 0x000fe20000410000 */
[----:B--2---:R-:W-:Y:S01]  /*34b0*/  FMUL.FTZ R20, R17, R20 ;  /* 0x0000001411147220 */ /* 0x004fe20000410000 */
[----:B------:R-:W-:Y:S01]  /*34c0*/  FFMA.FTZ R136, -R202, R202, 1 ;  /* 0x3f800000ca887423 */ /* 0x000fe200000101ca */
[----:B------:R-:W2:Y:S01]  /*34d0*/  MUFU.EX2 R18, R210 ;  /* 0x000000d200127308 */ /* 0x000ea20000000800 */
[----:B------:R-:W-:Y:S01]  /*34e0*/  FFMA.FTZ R193, -R201, R201, 1 ;  /* 0x3f800000c9c17423 */ /* 0x000fe200000101c9 */
[----:B------:R-:W-:Y:S01]  /*34f0*/  FADD.FTZ R206, R139, -R7 ;  /* 0x800000078bce7221 */ /* 0x000fe20000010000 */
[----:B------:R-:W-:Y:S01]  /*3500*/  FMUL.FTZ R202, R199, R6 ;  /* 0x00000006c7ca7220 */ /* 0x000fe20000410000 */
[----:B------:R-:W-:Y:S01]  /*3510*/  FMUL.FTZ R133, R198, R133 ;  /* 0x00000085c6857220 */ /* 0x000fe20000410000 */
[----:B------:R3:W4:Y:S01]  /*3520*/  LDS.64 R6, [R4+0x1e2e0] ;  /* 0x01e2e00004067984 */ /* 0x0007220000000a00 */
[----:B------:R-:W-:Y:S01]  /*3530*/  FMUL.FTZ R193, R193, R20 ;  /* 0x00000014c1c17220 */ /* 0x000fe20000410000 */
[----:B------:R-:W-:Y:S01]  /*3540*/  FFMA.FTZ R139, -R203, R203, 1 ;  /* 0x3f800000cb8b7423 */ /* 0x000fe200000101cb */
[----:B------:R-:W3:Y:S01]  /*3550*/  MUFU.EX2 R20, R208 ;  /* 0x000000d000147308 */ /* 0x000ee20000000800 */
[----:B------:R-:W-:Y:S01]  /*3560*/  FMUL.FTZ R136, R136, R133 ;  /* 0x0000008588887220 */ /* 0x000fe20000410000 */
[----:B------:R-:W-:Y:S01]  /*3570*/  FFMA.FTZ R137, -R204, R204, 1 ;  /* 0x3f800000cc897423 */ /* 0x000fe200000101cc */
[----:B-----5:R-:W-:Y:S01]  /*3580*/  FADD.FTZ R195, R142, -R14 ;  /* 0x8000000e8ec37221 */ /* 0x020fe20000010000 */
[----:B------:R-:W-:Y:S01]  /*3590*/  FMUL.FTZ R139, R139, R202 ;  /* 0x000000ca8b8b7220 */ /* 0x000fe20000410000 */
[--C-:B------:R-:W-:Y:S01]  /*35a0*/  FADD.FTZ R142, R141, -R15.reuse ;  /* 0x8000000f8d8e7221 */ /* 0x100fe20000010000 */
[----:B------:R-:W-:Y:S01]  /*35b0*/  FADD.FTZ R202, R143, -R15 ;  /* 0x8000000f8fca7221 */ /* 0x000fe20000010000 */
[----:B------:R-:W-:Y:S01]  /*35c0*/  FFMA.FTZ R15, -R154, R154, 1 ;  /* 0x3f8000009a0f7423 */ /* 0x000fe2000001019a */
[----:B------:R-:W5:Y:S01]  /*35d0*/  MUFU.EX2 R19, R209 ;  /* 0x000000d100137308 */ /* 0x000f620000000800 */
[----:B--2---:R-:W-:Y:S01]  /*35e0*/  FMUL.FTZ R132, R18, R191 ;  /* 0x000000bf12847220 */ /* 0x004fe20000410000 */
[----:B------:R-:W-:Y:S01]  /*35f0*/  FFMA.FTZ R138, -R205, R205, 1 ;  /* 0x3f800000cd8a7423 */ /* 0x000fe200000101cd */
[----:B------:R-:W-:Y:S01]  /*3600*/  FFMA.FTZ R141, -R153, R153, 1 ;  /* 0x3f800000998d7423 */ /* 0x000fe20000010199 */
[----:B------:R-:W-:Y:S01]  /*3610*/  FMUL.FTZ R142, R121, R142 ;  /* 0x0000008e798e7220 */ /* 0x000fe20000410000 */
[----:B------:R-:W-:Y:S01]  /*3620*/  FMUL.FTZ R137, R137, R132 ;  /* 0x0000008489897220 */ /* 0x000fe20000410000 */
[----:B------:R-:W-:-:S02]  /*3630*/  FMUL.FTZ R229, R8, R229 ;  /* 0x000000e508e57220 */ /* 0x000fc40000410000 */
[----:B------:R2:W4:Y:S01]  /*3640*/  MUFU.EX2 R133, R189 ;  /* 0x000000bd00857308 */ /* 0x0005220000000800 */
[----:B---3--:R-:W-:Y:S01]  /*3650*/  FMUL.FTZ R4, R20, R195 ;  /* 0x000000c314047220 */ /* 0x008fe20000410000 */
[----:B------:R-:W-:Y:S01]  /*3660*/  FMUL.FTZ R141, R141, R142 ;  /* 0x0000008e8d8d7220 */ /* 0x000fe20000410000 */
[----:B------:R-:W-:Y:S02]  /*3670*/  FMUL.FTZ R126, R126, R229 ;  /* 0x000000e57e7e7220 */ /* 0x000fe40000410000 */
[----:B------:R-:W-:Y:S01]  /*3680*/  FMUL.FTZ R15, R15, R4 ;  /* 0x000000040f0f7220 */ /* 0x000fe20000410000 */
[--C-:B-1----:R-:W-:Y:S02]  /*3690*/  FADD.FTZ R145, R145, -R11.reuse ;  /* 0x8000000b91917221 */ /* 0x102fe40000010000 */
[----:B------:R1:W3:Y:S01]  /*36a0*/  MUFU.EX2 R132, R124 ;  /* 0x0000007c00847308 */ /* 0x0002e20000000800 */
[----:B-----5:R-:W-:Y:S01]  /*36b0*/  FMUL.FTZ R191, R19, R206 ;  /* 0x000000ce13bf7220 */ /* 0x020fe20000410000 */
[----:B------:R-:W-:Y:S01]  /*36c0*/  FADD.FTZ R153, R146, -R10 ;  /* 0x8000000a92997221 */ /* 0x000fe20000010000 */
[----:B------:R-:W-:Y:S01]  /*36d0*/  FMUL.FTZ R145, R12, R145 ;  /* 0x000000910c917220 */ /* 0x000fe20000410000 */
[----:B--2---:R-:W-:Y:S01]  /*36e0*/  F2FP.BF16.F32.PACK_AB R189, R218, R159 ;  /* 0x0000009fdabd723e */ /* 0x004fe200000010ff */
[----:B------:R-:W-:Y:S01]  /*36f0*/  FMUL.FTZ R138, R138, R191 ;  /* 0x000000bf8a8a7220 */ /* 0x000fe20000410000 */
[----:B------:R-:W-:Y:S01]  /*3700*/  FADD.FTZ R191, R140, -R14 ;  /* 0x8000000e8cbf7221 */ /* 0x000fe20000010000 */
[----:B------:R-:W-:Y:S01]  /*3710*/  FFMA.FTZ R140, -R215, R215, 1 ;  /* 0x3f800000d78c7423 */ /* 0x000fe200000101d7 */
[----:B------:R-:W2:Y:S01]  /*3720*/  MUFU.EX2 R120, R120 ;  /* 0x0000007800787308 */ /* 0x000ea20000000800 */
[----:B-1----:R-:W-:Y:S01]  /*3730*/  FADD.FTZ R124, R147, -R11 ;  /* 0x8000000b937c7221 */ /* 0x002fe20000010000 */
[----:B----4-:R-:W-:Y:S01]  /*3740*/  FMUL.FTZ R143, R133, R202 ;  /* 0x000000ca858f7220 */ /* 0x010fe20000410000 */
[----:B------:R-:W-:Y:S01]  /*3750*/  FFMA.FTZ R14, -R152, R152, 1 ;  /* 0x3f800000980e7423 */ /* 0x000fe20000010198 */
[----:B------:R-:W-:Y:S01]  /*3760*/  F2FP.BF16.F32.PACK_AB R159, R193, R134 ;  /* 0x00000086c19f723e */ /* 0x000fe200000010ff */
[----:B------:R-:W-:Y:S01]  /*3770*/  FMUL.FTZ R124, R23, R124 ;  /* 0x0000007c177c7220 */ /* 0x000fe20000410000 */
[----:B------:R-:W-:Y:S01]  /*3780*/  FMUL.FTZ R140, R140, R143 ;  /* 0x0000008f8c8c7220 */ /* 0x000fe20000410000 */
[----:B------:R-:W-:Y:S01]  /*3790*/  FADD.FTZ R143, R144, -R10 ;  /* 0x8000000a908f7221 */ /* 0x000fe20000010000 */
[----:B------:R-:W1:Y:S01]  /*37a0*/  MUFU.EX2 R128, R128 ;  /* 0x0000008000807308 */ /* 0x000e620000000800 */
[----:B------:R-:W-:Y:S01]  /*37b0*/  FMUL.FTZ R144, R234, R145 ;  /* 0x00000091ea907220 */ /* 0x000fe20000410000 */
[----:B---3--:R-:W-:Y:S01]  /*37c0*/  FMUL.FTZ R10, R132, R153 ;  /* 0x00000099840a7220 */ /* 0x008fe20000410000 */
[----:B------:R-:W-:Y:S01]  /*37d0*/  FMUL.FTZ R145, R221, R124 ;  /* 0x0000007cdd917220 */ /* 0x000fe20000410000 */
[--C-:B------:R-:W-:Y:S01]  /*37e0*/  FADD.FTZ R147, R148, -R6.reuse ;  /* 0x8000000694937221 */ /* 0x100fe20000010000 */
[----:B------:R-:W-:Y:S01]  /*37f0*/  FADD.FTZ R153, R150, -R6 ;  /* 0x8000000696997221 */ /* 0x000fe20000010000 */
[--C-:B------:R-:W-:Y:S01]  /*3800*/  FADD.FTZ R124, R149, -R7.reuse ;  /* 0x80000007957c7221 */ /* 0x100fe20000010000 */
[----:B------:R-:W-:Y:S01]  /*3810*/  FADD.FTZ R142, R151, -R7 ;  /* 0x80000007978e7221 */ /* 0x000fe20000010000 */
[----:B------:R-:W3:Y:S01]  /*3820*/  MUFU.EX2 R13, R13 ;  /* 0x0000000d000d7308 */ /* 0x000ee20000000800 */
[----:B--2---:R-:W-:Y:S01]  /*3830*/  FMUL.FTZ R191, R120, R191 ;  /* 0x000000bf78bf7220 */ /* 0x004fe20000410000 */
[----:B------:R-:W-:-:S02]  /*3840*/  IMAD.U32 R7, RZ, RZ, UR5 ;  /* 0x00000005ff077e24 */ /* 0x000fc4000f8e00ff */
[----:B------:R-:W-:Y:S01]  /*3850*/  FMUL.FTZ R143, R160, R143 ;  /* 0x0000008fa08f7220 */ /* 0x000fe20000410000 */
[----:B------:R-:W-:Y:S01]  /*3860*/  FMUL.FTZ R10, R219, R10 ;  /* 0x0000000adb0a7220 */ /* 0x000fe20000410000 */
[----:B------:R-:W-:Y:S01]  /*3870*/  FMUL.FTZ R14, R14, R191 ;  /* 0x000000bf0e0e7220 */ /* 0x000fe20000410000 */
[----:B------:R-:W-:Y:S01]  /*3880*/  F2FP.BF16.F32.PACK_AB R191, R157, R126 ;  /* 0x0000007e9dbf723e */ /* 0x000fe200000010ff */
[----:B------:R-:W-:Y:S01]  /*3890*/  IMAD R126, R7, 0x2000, R236 ;  /* 0x00002000077e7824 */ /* 0x000fe200078e02ec */
[----:B------:R2:W4:Y:S01]  /*38a0*/  MUFU.EX2 R4, R188 ;  /* 0x000000bc00047308 */ /* 0x0005220000000800 */
[----:B-1----:R-:W-:Y:S01]  /*38b0*/  FMUL.FTZ R6, R128, R147 ;  /* 0x0000009380067220 */ /* 0x002fe20000410000 */
[----:B------:R-:W-:Y:S01]  /*38c0*/  FMUL.FTZ R143, R156, R143 ;  /* 0x0000008f9c8f7220 */ /* 0x000fe20000410000 */
[----:B------:R-:W-:Y:S01]  /*38d0*/  IMAD R7, R126, 0x2, R235 ;  /* 0x000000027e077824 */ /* 0x000fe200078e02eb */
[----:B------:R-:W-:Y:S01]  /*38e0*/  F2FP.BF16.F32.PACK_AB R156, R194, R131 ;  /* 0x00000083c29c723e */ /* 0x000fe200000010ff */
[----:B------:R-:W-:Y:S01]  /*38f0*/  FMUL.FTZ R6, R233, R6 ;  /* 0x00000006e9067220 */ /* 0x000fe20000410000 */
[----:B------:R-:W-:-:S02]  /*3900*/  F2FP.BF16.F32.PACK_AB R157, R21, R130 ;  /* 0x00000082159d723e */ /* 0x000fc400000010ff */
[----:B------:R1:W5:Y:S01]  /*3910*/  MUFU.EX2 R11, R190 ;  /* 0x000000be000b7308 */ /* 0x0003620000000800 */
[----:B---3--:R-:W-:Y:S01]  /*3920*/  FMUL.FTZ R124, R13, R124 ;  /* 0x0000007c0d7c7220 */ /* 0x008fe20000410000 */
[----:B--2---:R-:W-:Y:S02]  /*3930*/  F2FP.BF16.F32.PACK_AB R188, R220, R158 ;  /* 0x0000009edcbc723e */ /* 0x004fe400000010ff */
        /* <DEDUP_REMOVED lines=18> */
[----:B------:R-:W-:-:S02]  /*3a60*/  F2FP.BF16.F32.PACK_AB R126, R161, R155 ;  /* 0x0000009ba17e723e */ /* 0x000fc400000010ff */
[----:B------:R-:W-:Y:S02]  /*3a70*/  F2FP.BF16.F32.PACK_AB R147, R142, R147 ;  /* 0x000000938e93723e */ /* 0x000fe400000010ff */
[----:B------:R-:W-:Y:S01]  /*3a80*/  F2FP.BF16.F32.PACK_AB R125, R5, R123 ;  /* 0x0000007b057d723e */ /* 0x000fe200000010ff */
[----:B------:R-:W-:Y:S01]  /*3a90*/  IMAD R5, R16, 0x1000, R235 ;  /* 0x0000100010057824 */ /* 0x000fe200078e02eb */
[----:B------:R-:W-:Y:S01]  /*3aa0*/  F2FP.BF16.F32.PACK_AB R127, R9, R8 ;  /* 0x00000008097f723e */ /* 0x000fe200000010ff */
[----:B------:R1:W-:Y:S01]  /*3ab0*/  STSM.16.MT88.4 [R7+0x20000], R144 ;  /* 0x0200009007007844 */ /* 0x0003e20000004200 */
[----:B------:R-:W-:Y:S02]  /*3ac0*/  F2FP.BF16.F32.PACK_AB R160, R12, R160 ;  /* 0x000000a00ca0723e */ /* 0x000fe400000010ff */
[----:B------:R-:W-:Y:S01]  /*3ad0*/  WARPGROUP.ARRIVE ;  /* 0x00000000000079c5 */ /* 0x000fe20000000000 */
[----:B------:R-:W-:-:S05]  /*3ae0*/  F2FP.BF16.F32.PACK_AB R161, R23, R132 ;  /* 0x0000008417a1723e */ /* 0x000fca00000010ff */
        /* <DEDUP_REMOVED lines=18> */
[----:B------:R-:W-:-:S04]  /*3c10*/  F2FP.BF16.F32.PACK_AB R127, R133, R20 ;  /* 0x00000014857f723e */ /* 0x000fc800000010ff */
[----:B------:R-:W-:-:S06]  /*3c20*/  WARPGROUP.ARRIVE ;  /* 0x00000000000079c5 */ /* 0x000fcc0000000000 */
        /* <DEDUP_REMOVED lines=170> */
.L_x_2434:
        /* <DEDUP_REMOVED lines=8> */
[----:B------:R-:W-:-:S05]  /*4750*/  UMOV UR14, UR10 ;  /* 0x0000000a000e7c82 */ /* 0x000fca0008000000 */
        /* <DEDUP_REMOVED lines=37> */
.L_x_2435:
        /* <DEDUP_REMOVED lines=62> */
.L_x_2417:
[----:B------:R-:W-:Y:S05]  /*4d90*/  @P0 BRA `(.L_x_2416) ;  /* 0x0000003c00780947 */ /* 0x000fea0003800000 */
[----:B-1----:R-:W1:Y:S01]  /*4da0*/  S2R R4, SR_TID.X ;  /* 0x0000000000047919 */ /* 0x002e620000002100 */
[----:B------:R-:W2:Y:S01]  /*4db0*/  S2UR UR5, SR_CgaCtaId ;  /* 0x00000000000579c3 */ /* 0x000ea20000008800 */
[----:B------:R-:W-:Y:S01]  /*4dc0*/  ULDC UR4, c[0x0][0x850] ;  /* 0x0002140000047ab9 */ /* 0x000fe20000000800 */
[----:B------:R-:W-:Y:S01]  /*4dd0*/  UIMAD UR8, UR36, 0x3000, URZ ;  /* 0x00003000240878a4 */ /* 0x000fe2000f8e023f */
[----:B------:R-:W-:Y:S01]  /*4de0*/  BSSY B0, `(.L_x_2437) ;  /* 0x0000050000007945 */ /* 0x000fe20003800000 */
[----:B------:R-:W-:Y:S01]  /*4df0*/  UISETP.NE.AND UP0, UPT, UR4, 0x1, UPT ;  /* 0x000000010400788c */ /* 0x000fe2000bf05270 */
[----:B------:R-:W-:Y:S02]  /*4e00*/  ULDC.64 UR12, c[0x0][0x818] ;  /* 0x00020600000c7ab9 */ /* 0x000fe40000000a00 */
[----:B------:R-:W-:Y:S01]  /*4e10*/  UMOV UR4, 0x400 ;  /* 0x0000040000047882 */ /* 0x000fe20000000000 */
[----:B------:R-:W-:Y:S01]  /*4e20*/  USHF.R.S32.HI UR9, URZ, 0x1f, UR8 ;  /* 0x0000001f3f097899 */ /* 0x000fe20008011408 */
[----:B------:R-:W-:Y:S01]  /*4e30*/  ULDC.64 UR14, c[0x0][0x820] ;  /* 0x00020800000e7ab9 */ /* 0x000fe20000000a00 */
[----:B------:R-:W-:-:S05]  /*4e40*/  ULDC.64 UR16, c[0x0][0x848] ;  /* 0x0002120000107ab9 */ /* 0x000fca0000000a00 */
[----:B------:R-:W-:Y:S02]  /*4e50*/  @UP0 ULDC UR6, c[0x0][0x854] ;  /* 0x0002150000060ab9 */ /* 0x000fe40000000800 */
[----:B------:R-:W-:Y:S02]  /*4e60*/  UIMAD.WIDE.U32 UR6, UR40, UR6, URZ ;  /* 0x00000006280672a5 */ /* 0x000fe4000f8e003f */
[----:B--2---:R-:W-:-:S03]  /*4e70*/  ULEA UR4, UR5, UR4, 0x18 ;  /* 0x0000000405047291 */ /* 0x004fc6000f8ec03f */
[----:B------:R-:W-:Y:S02]  /*4e80*/  @UP0 ULDC UR5, c[0x0][0x858] ;  /* 0x0002160000050ab9 */ /* 0x000fe40000000800 */
[----:B------:R-:W-:Y:S01]  /*4e90*/  @UP0 USHF.R.U32.HI UR40, URZ, UR5, UR7 ;  /* 0x000000053f280299 */ /* 0x000fe20008011607 */
[----:B-1----:R-:W-:-:S03]  /*4ea0*/  VIADD R3, R4, 0xffffff80 ;  /* 0xffffff8004037836 */ /* 0x002fc60000000000 */
[----:B------:R-:W-:Y:S02]  /*4eb0*/  USHF.R.S32.HI UR5, URZ, 0x1f, UR40 ;  /* 0x0000001f3f057899 */ /* 0x000fe40008011428 */
[----:B------:R-:W-:Y:S01]  /*4ec0*/  UIMAD.WIDE.U32 UR6, UR40, UR12, UR8 ;  /* 0x0000000c280672a5 */ /* 0x000fe2000f8e0008 */
[----:B------:R-:W-:Y:S01]  /*4ed0*/  SHF.R.S32.HI R0, RZ, 0x1f, R3 ;  /* 0x0000001fff007819 */ /* 0x000fe20000011403 */
[----:B------:R-:W-:Y:S01]  /*4ee0*/  UIMAD UR10, UR5, UR12, URZ ;  /* 0x0000000c050a72a4 */ /* 0x000fe2000f8e023f */
[----:B------:R-:W-:Y:S01]  /*4ef0*/  BAR.SYNC.DEFER_BLOCKING 0x1, 0x100 ;  /* 0x0044000000007b1d */ /* 0x000fe20000010000 */
[----:B------:R-:W-:Y:S02]  /*4f00*/  ISETP.NE.AND P0, PT, R3, RZ, PT ;  /* 0x000000ff0300720c */ /* 0x000fe40003f05270 */
[----:B------:R-:W-:Y:S01]  /*4f10*/  LEA.HI R2, R0, R3, RZ, 0x7 ;  /* 0x0000000300027211 */ /* 0x000fe200078f38ff */
[----:B------:R-:W-:-:S03]  /*4f20*/  UIMAD UR10, UR40, UR13, UR10 ;  /* 0x0000000d280a72a4 */ /* 0x000fc6000f8e020a */
[----:B------:R-:W-:Y:S01]  /*4f30*/  LOP3.LUT R0, R2, 0x3fffff80, RZ, 0xc0, !PT ;  /* 0x3fffff8002007812 */ /* 0x000fe200078ec0ff */
[----:B------:R-:W-:Y:S01]  /*4f40*/  ULDC.64 UR12, c[0x0][0x840] ;  /* 0x00021000000c7ab9 */ /* 0x000fe20000000a00 */
[----:B------:R-:W-:Y:S01]  /*4f50*/  SHF.R.S32.HI R5, RZ, 0x7, R2 ;  /* 0x00000007ff057819 */ /* 0x000fe20000011402 */
[----:B------:R-:W-:Y:S02]  /*4f60*/  UIMAD UR5, UR5, UR12, URZ ;  /* 0x0000000c050572a4 */ /* 0x000fe4000f8e023f */
[----:B------:R-:W-:Y:S01]  /*4f70*/  IMAD.IADD R0, R3, 0x1, -R0 ;  /* 0x0000000103007824 */ /* 0x000fe200078e0a00 */
[----:B------:R-:W-:Y:S02]  /*4f80*/  UIMAD.WIDE.U32 UR8, UR40, UR12, UR8 ;  /* 0x0000000c280872a5 */ /* 0x000fe4000f8e0008 */
[----:B------:R-:W-:Y:S01]  /*4f90*/  UIMAD UR12, UR40, UR13, UR5 ;  /* 0x0000000d280c72a4 */ /* 0x000fe2000f8e0205 */
[----:B------:R-:W-:Y:S01]  /*4fa0*/  IMAD R0, R5, 0x600, R0 ;  /* 0x0000060005007824 */ /* 0x000fe200078e0200 */
[----:B------:R-:W-:-:S02]  /*4fb0*/  USHF.R.S32.HI UR5, URZ, 0x1f, UR37 ;  /* 0x0000001f3f057899 */ /* 0x000fc40008011425 */
[----:B------:R-:W-:Y:S01]  /*4fc0*/  UIADD3 UR7, UR7, UR10, URZ ;  /* 0x0000000a07077290 */ /* 0x000fe2000fffe03f */
[----:B------:R-:W-:Y:S01]  /*4fd0*/  IMAD.SHL.U32 R0, R0, 0x4, RZ ;  /* 0x0000000400007824 */ /* 0x000fe200078e00ff */
[----:B------:R-:W-:Y:S02]  /*4fe0*/  UIMAD UR11, UR5, UR14, URZ ;  /* 0x0000000e050b72a4 */ /* 0x000fe4000f8e023f */
[----:B------:R-:W-:Y:S02]  /*4ff0*/  UIMAD UR5, UR5, UR16, URZ ;  /* 0x00000010050572a4 */ /* 0x000fe4000f8e023f */
[----:B------:R-:W-:Y:S01]  /*5000*/  LEA R0, R0, UR4, 0x2 ;  /* 0x0000000400007c11 */ /* 0x000fe2000f8e10ff */
[----:B------:R-:W-:Y:S02]  /*5010*/  UIADD3 UR9, UR9, UR12, URZ ;  /* 0x0000000c09097290 */ /* 0x000fe4000fffe03f */
[----:B------:R-:W-:Y:S02]  /*5020*/  UIMAD UR11, UR37, UR15, UR11 ;  /* 0x0000000f250b72a4 */ /* 0x000fe4000f8e020b */
[----:B------:R1:W-:Y:S01]  /*5030*/  STS.128 [R0], R24 ;  /* 0x0000001800007388 */ /* 0x0003e20000000c00 */
        /* <DEDUP_REMOVED lines=35> */
.L_x_2439:
[----:B------:R-:W-:Y:S01]  /*5270*/  @P0 ELECT P1, URZ, PT ;  /* 0x00000000003f082f */ /* 0x000fe20003820000 */
[----:B------:R2:W-:-:S12]  /*5280*/  UBLKRED.G.S.ADD.F32.RN [UR6], [UR4], UR5, desc[UR8] ;  /* 0x00000806040073bb */ /* 0x0005d800080a1405 */
[----:B------:R-:W-:Y:S02]  /*5290*/  @P1 PLOP3.LUT P0, PT, P1, PT, PT, 0x8, 0x0 ;  /* 0x000000000000181c */ /* 0x000fe40000f0e170 */
[----:B------:R-:W-:-:S11]  /*52a0*/  PLOP3.LUT P1, PT, PT, PT, PT, 0x8, 0x0 ;  /* 0x000000000000781c */ /* 0x000fd60003f2e170 */
[----:B--2---:R-:W-:Y:S05]  /*52b0*/  @P0 BRA.U.ANY `(.L_x_2439) ;  /* 0xfffffffd00ec0947 */ /* 0x004fea000393ffff */
[----:B------:R0:W-:Y:S01]  /*52c0*/  UTMACMDFLUSH ;  /* 0x00000000000079b7 */ /* 0x0001e20000000000 */
[----:B------:R-:W-:-:S04]  /*52d0*/  DEPBAR.LE SB0, 0x0 ;  /* 0x000080000000791a */ /* 0x000fc80000000000 */
.L_x_2438:
[----:B------:R-:W-:Y:S05]  /*52e0*/  BSYNC B0 ;  /* 0x0000000000007941 */ /* 0x000fea0003800000 */
.L_x_2437:
        /* <DEDUP_REMOVED lines=28> */
.L_x_2440:
        /* <DEDUP_REMOVED lines=8> */
.L_x_2412:
        /* <DEDUP_REMOVED lines=29> */
.L_x_2442:
[----:B------:R-:W-:Y:S01]  /*5700*/  ULDC UR9, c[0x0][0x8cc] ;  /* 0x0002330000097ab9 */ /* 0x000fe20000000800 */
[----:B------:R-:W-:Y:S01]  /*5710*/  UMOV UR7, UR8 ;  /* 0x0000000800077c82 */ /* 0x000fe20008000000 */
[----:B------:R-:W-:-:S11]  /*5720*/  UISETP.NE.AND UP0, UPT, UR9, 0x1, UPT ;  /* 0x000000010900788c */ /* 0x000fd6000bf05270 */
[----:B------:R-:W-:Y:S02]  /*5730*/  @UP0 ULDC.64 UR10, c[0x0][0x8d0] ;  /* 0x00023400000a0ab9 */ /* 0x000fe40000000a00 */
[----:B------:R-:W-:-:S04]  /*5740*/  UIMAD.WIDE.U32 UR4, UR8, UR10, URZ ;  /* 0x0000000a080472a5 */ /* 0x000fc8000f8e003f */
[----:B------:R-:W-:-:S04]  /*5750*/  @UP0 USHF.R.U32.HI UR7, URZ, UR11, UR5 ;  /* 0x0000000b3f070299 */ /* 0x000fc80008011605 */
[----:B------:R-:W-:-:S12]  /*5760*/  UIMAD UR4, UR7, UR9, URZ ;  /* 0x00000009070472a4 */ /* 0x000fd8000f8e023f */
.L_x_2443:
        /* <DEDUP_REMOVED lines=67> */
.L_x_2446:
[----:B------:R-:W-:Y:S05]  /*5ba0*/  BSYNC B0 ;  /* 0x0000000000007941 */ /* 0x000fea0003800000 */
.L_x_2445:
        /* <DEDUP_REMOVED lines=19> */
.L_x_2448:
[----:B------:R-:W-:Y:S05]  /*5ce0*/  BSYNC B0 ;  /* 0x0000000000007941 */ /* 0x000fea0003800000 */
.L_x_2447:
[----:B------:R-:W-:Y:S06]  /*5cf0*/  BAR.ARV 0xa, 0xa0 ;  /* 0x0282800000007b1d */ /* 0x000fec0000002000 */
[----:B------:R-:W-:Y:S04]  /*5d00*/  BSSY B0, `(.L_x_2449) ;  /* 0x0000003000007945 */ /* 0x000fe80003800000 */
[----:B------:R-:W-:Y:S05]  /*5d10*/  @!P0 BRA `(.L_x_2450) ;  /* 0x0000000000048947 */ /* 0x000fea0003800000 */
[----:B------:R-:W-:-:S04]  /*5d20*/  DEPBAR.LE SB0, 0x0 ;  /* 0x000080000000791a */ /* 0x000fc80000000000 */
.L_x_2450:
[----:B------:R-:W-:Y:S05]  /*5d30*/  BSYNC B0 ;  /* 0x0000000000007941 */ /* 0x000fea0003800000 */
.L_x_2449:
[----:B------:R-:W-:Y:S06]  /*5d40*/  BAR.ARV 0xb, 0xa0 ;  /* 0x02c2800000007b1d */ /* 0x000fec0000002000 */
[----:B------:R-:W-:Y:S01]  /*5d50*/  UIADD3 UR12, UR8, 0x1, URZ ;  /* 0x00000001080c7890 */ /* 0x000fe2000fffe03f */
[----:B------:R-:W-:Y:S11]  /*5d60*/  BRA `(.L_x_2451) ;  /* 0x0000000000047947 */ /* 0x000ff60003800000 */
.L_x_2444:
[----:B------:R-:W-:-:S05]  /*5d70*/  UMOV UR12, UR8 ;  /* 0x00000008000c7c82 */ /* 0x000fca0008000000 */
.L_x_2451:
        /* <DEDUP_REMOVED lines=18> */
.L_x_2464:
        /* <DEDUP_REMOVED lines=20> */
.L_x_2453:
[----:B------:R-:W-:Y:S05]  /*5fe0*/  BSYNC B0 ;  /* 0x0000000000007941 */ /* 0x000fea0003800000 */
.L_x_2452:
        /* <DEDUP_REMOVED lines=13> */
.L_x_2455:
[----:B------:R-:W-:Y:S05]  /*60c0*/  BSYNC B0 ;  /* 0x0000000000007941 */ /* 0x000fea0003800000 */
.L_x_2454:
[----:B------:R-:W-:Y:S06]  /*60d0*/  BAR.ARV 0xa, 0xa0 ;  /* 0x0282800000007b1d */ /* 0x000fec0000002000 */
[----:B------:R-:W-:Y:S04]  /*60e0*/  BSSY B0, `(.L_x_2456) ;  /* 0x0000003000007945 */ /* 0x000fe80003800000 */
[----:B------:R-:W-:Y:S05]  /*60f0*/  @!P0 BRA `(.L_x_2457) ;  /* 0x0000000000048947 */ /* 0x000fea0003800000 */
[----:B------:R-:W-:-:S04]  /*6100*/  DEPBAR.LE SB0, 0x0 ;  /* 0x000080000000791a */ /* 0x000fc80000000000 */
.L_x_2457:
[----:B------:R-:W-:Y:S05]  /*6110*/  BSYNC B0 ;  /* 0x0000000000007941 */ /* 0x000fea0003800000 */
.L_x_2456:
        /* <DEDUP_REMOVED lines=13> */
.L_x_2459:
[----:B------:R-:W-:Y:S05]  /*61f0*/  BSYNC B0 ;  /* 0x0000000000007941 */ /* 0x000fea0003800000 */
.L_x_2458:
        /* <DEDUP_REMOVED lines=13> */
.L_x_2461:
[----:B------:R-:W-:Y:S05]  /*62d0*/  BSYNC B0 ;  /* 0x0000000000007941 */ /* 0x000fea0003800000 */
.L_x_2460:
[----:B------:R-:W-:Y:S01]  /*62e0*/  UIADD3 UR12, UR12, 0x2, URZ ;  /* 0x000000020c0c7890 */ /* 0x000fe2000fffe03f */
[----:B------:R-:W-:Y:S06]  /*62f0*/  BAR.ARV 0xa, 0xa0 ;  /* 0x0282800000007b1d */ /* 0x000fec0000002000 */
[----:B------:R-:W-:Y:S01]  /*6300*/  UISETP.GE.AND UP0, UPT, UR12, UR5, UPT ;  /* 0x000000050c00728c */ /* 0x000fe2000bf06270 */
[----:B------:R-:W-:Y:S04]  /*6310*/  BSSY B0, `(.L_x_2462) ;  /* 0x0000003000007945 */ /* 0x000fe80003800000 */
[----:B------:R-:W-:Y:S06]  /*6320*/  @!P0 BRA `(.L_x_2463) ;  /* 0x0000000000048947 */ /* 0x000fec0003800000 */
[----:B------:R-:W-:-:S04]  /*6330*/  DEPBAR.LE SB0, 0x0 ;  /* 0x000080000000791a */ /* 0x000fc80000000000 */
.L_x_2463:
[----:B------:R-:W-:Y:S05]  /*6340*/  BSYNC B0 ;  /* 0x0000000000007941 */ /* 0x000fea0003800000 */
.L_x_2462:
[----:B------:R-:W-:Y:S06]  /*6350*/  BAR.ARV 0xb, 0xa0 ;  /* 0x02c2800000007b1d */ /* 0x000fec0000002000 */
[----:B------:R-:W-:Y:S01]  /*6360*/  PLOP3.LUT P1, PT, PT, PT, UP0, 0x80, 0x0 ;  /* 0x000000000000781c */ /* 0x000fe20003f2f008 */
[----:B------:R-:W-:Y:S02]  /*6370*/  UIADD3 UR20, UR20, 0x3000, URZ ;  /* 0x0000300014147890 */ /* 0x000fe4000fffe03f */
[----:B------:R-:W-:-:S10]  /*6380*/  UIADD3 UR4, UR4, 0x3000, URZ ;  /* 0x0000300004047890 */ /* 0x000fd4000fffe03f */
[----:B------:R-:W-:Y:S05]  /*6390*/  @!P1 BRA `(.L_x_2464) ;  /* 0xfffffff800c09947 */ /* 0x000fea000383ffff */
[----:B------:R-:W-:Y:S05]  /*63a0*/  BRA `(.L_x_2416) ;  /* 0x0000002400f47947 */ /* 0x000fea0003800000 */
.L_x_2441:
        /* <DEDUP_REMOVED lines=21> */
.L_x_2465:
[----:B------:R-:W-:Y:S01]  /*6500*/  ULDC UR8, c[0x0][0x8cc] ;  /* 0x0002330000087ab9 */ /* 0x000fe20000000800 */
[----:B------:R-:W-:Y:S01]  /*6510*/  UMOV UR11, UR7 ;  /* 0x00000007000b7c82 */ /* 0x000fe20008000000 */
[----:B------:R-:W-:-:S11]  /*6520*/  UISETP.NE.AND UP0, UPT, UR8, 0x1, UPT ;  /* 0x000000010800788c */ /* 0x000fd6000bf05270 */
[----:B------:R-:W-:Y:S02]  /*6530*/  @UP0 ULDC.64 UR12, c[0x0][0x8d0] ;  /* 0x00023400000c0ab9 */ /* 0x000fe40000000a00 */
[----:B------:R-:W-:-:S04]  /*6540*/  UIMAD.WIDE.U32 UR4, UR7, UR12, URZ ;  /* 0x0000000c070472a5 */ /* 0x000fc8000f8e003f */
[----:B------:R-:W-:-:S04]  /*6550*/  @UP0 USHF.R.U32.HI UR11, URZ, UR13, UR5 ;  /* 0x0000000d3f0b0299 */ /* 0x000fc80008011605 */
[----:B------:R-:W-:-:S12]  /*6560*/  UIMAD UR4, UR11, UR8, URZ ;  /* 0x000000080b0472a4 */ /* 0x000fd8000f8e023f */
.L_x_2466:
        /* <DEDUP_REMOVED lines=70> */
.L_x_2497:
        /* <DEDUP_REMOVED lines=15> */
.L_x_2470:
        /* <DEDUP_REMOVED lines=66> */
[----:B------:R-:W-:Y:S01]  /*6ee0*/  ISETP.GE.AND P1, PT, R4, R6, PT ;  /* 0x000000060400720c */ /* 0x000fe20003f26270 */
[----:B------:R-:W-:Y:S01]  /*6ef0*/  UTMALDG.4D [UR16], [UR48], desc[UR50] ;  /* 0x00003210300075b4 */ /* 0x000fe20008019000 */
[----:B------:R-:W-:Y:S01]  /*6f00*/  UMOV UR60, UR12 ;  /* 0x0000000c003c7c82 */ /* 0x000fe20008000000 */
        /* <DEDUP_REMOVED lines=30> */
[----:B-1----:R-:W-:Y:S01]  /*70f0*/  UIADD3 UR24, UR8, 0x6000, URZ ;  /* 0x0000600008187890 */ /* 0x002fe2000fffe03f */
[----:B------:R-:W-:Y:S01]  /*7100*/  UMOV UR26, UR18 ;  /* 0x00000012001a7c82 */ /* 0x000fe20008000000 */
[----:B------:R3:W-:Y:S01]  /*7110*/  UTMALDG.4D [UR40], [UR46], desc[UR54] ;  /* 0x000036282e0075b4 */ /* 0x0007e20008019000 */
[----:B--2---:R-:W-:-:S02]  /*7120*/  UIADD3 UR32, UR8, 0x8000, URZ ;  /* 0x0000800008207890 */ /* 0x004fc4000fffe03f */
[----:B------:R-:W-:-:S04]  /*7130*/  UIADD3 UR8, UR8, 0xa000, URZ ;  /* 0x0000a00008087890 */ /* 0x000fc8000fffe03f */
[----:B------:R3:W-:Y:S03]  /*7140*/  UTMALDG.4D [UR24], [UR30], desc[UR54] ;  /* 0x000036181e0075b4 */ /* 0x0007e60008019000 */
        /* <DEDUP_REMOVED lines=21> */
.L_x_2481:
[----:B--234-:R-:W-:-:S04]  /*72a0*/  SHF.L.U32 R21, R11, 0x1f, RZ ;  /* 0x0000001f0b157819 */ /* 0x01cfc800000006ff */
[----:B------:R-:W1:Y:S02]  /*72b0*/  SYNCS.PHASECHK.TRANS64.TRYWAIT P1, [R16+URZ+0x26840], R21 ;  /* 0x02684015100075a7 */ /* 0x000e64000802017f */
[----:B-1----:R-:W-:Y:S05]  /*72c0*/  @!P1 BRA `(.L_x_2473) ;  /* 0x0000001800ac9947 */ /* 0x002fea0003800000 */
.L_x_2498:
[----:B------:R-:W-:Y:S05]  /*72d0*/  @P0 BRA `(.L_x_2474) ;  /* 0x0000000000140947 */ /* 0x000fea0003800000 */
[----:B------:R-:W-:Y:S01]  /*72e0*/  ISETP.NE.AND P1, PT, R6, RZ, PT ;  /* 0x000000ff0600720c */ /* 0x000fe20003f25270 */
[----:B------:R-:W-:-:S04]  /*72f0*/  IMAD.MOV.U32 R3, RZ, RZ, 0x3100 ;  /* 0x00003100ff037424 */ /* 0x000fc800078e00ff */
[----:B------:R3:W-:Y:S08]  /*7300*/  SYNCS.ARRIVE.TRANS64 RZ, [R16+URZ+0x26830], R3 ;  /* 0x0268300310ff79a7 */ /* 0x0007f0000800003f */
[----:B------:R-:W-:Y:S05]  /*7310*/  @!P1 BRA `(.L_x_2474) ;  /* 0x0000000000049947 */ /* 0x000fea0003800000 */
[----:B------:R-:W-:Y:S01]  /*7320*/  BPT.TRAP 0x1 ;  /* 0x000000040000795c */ /* 0x000fe20000300000 */
.L_x_2474:
        /* <DEDUP_REMOVED lines=43> */
.L_x_2499:
[----:B------:R-:W-:Y:S05]  /*75e0*/  @P0 BRA `(.L_x_2476) ;  /* 0x0000000000140947 */ /* 0x000fea0003800000 */
[----:B------:R-:W-:Y:S01]  /*75f0*/  ISETP.NE.AND P1, PT, R6, RZ, PT ;  /* 0x000000ff0600720c */ /* 0x000fe20003f25270 */
[----:B------:R-:W-:-:S04]  /*7600*/  IMAD.MOV.U32 R2, RZ, RZ, 0x3100 ;  /* 0x00003100ff027424 */ /* 0x000fc800078e00ff */
[----:B------:R3:W-:Y:S08]  /*7610*/  SYNCS.ARRIVE.TRANS64 RZ, [R16+URZ+0x26818], R2 ;  /* 0x0268180210ff79a7 */ /* 0x0007f0000800003f */
[----:B------:R-:W-:Y:S05]  /*7620*/  @!P1 BRA `(.L_x_2476) ;  /* 0x0000000000049947 */ /* 0x000fea0003800000 */
[----:B------:R-:W-:Y:S01]  /*7630*/  BPT.TRAP 0x1 ;  /* 0x000000040000795c */ /* 0x000fe20000300000 */
.L_x_2476:
        /* <DEDUP_REMOVED lines=43> */
.L_x_2500:
[----:B------:R-:W-:Y:S05]  /*78f0*/  @P0 BRA `(.L_x_2478) ;  /* 0x0000000000140947 */ /* 0x000fea0003800000 */
[----:B------:R-:W-:Y:S01]  /*7900*/  ISETP.NE.AND P1, PT, R6, RZ, PT ;  /* 0x000000ff0600720c */ /* 0x000fe20003f25270 */
[----:B-123--:R-:W-:-:S04]  /*7910*/  IMAD.MOV.U32 R21, RZ, RZ, 0x3100 ;  /* 0x00003100ff157424 */ /* 0x00efc800078e00ff */
[----:B------:R4:W-:Y:S08]  /*7920*/  SYNCS.ARRIVE.TRANS64 RZ, [R16+URZ+0x26838], R21 ;  /* 0x0268381510ff79a7 */ /* 0x0009f0000800003f */
[----:B------:R-:W-:Y:S05]  /*7930*/  @!P1 BRA `(.L_x_2478) ;  /* 0x0000000000049947 */ /* 0x000fea0003800000 */
[----:B------:R-:W-:Y:S01]  /*7940*/  BPT.TRAP 0x1 ;  /* 0x000000040000795c */ /* 0x000fe20000300000 */
.L_x_2478:
        /* <DEDUP_REMOVED lines=38> */
.L_x_2502:
[----:B------:R-:W-:Y:S05]  /*7bb0*/  @P0 BRA `(.L_x_2480) ;  /* 0x0000000000140947 */ /* 0x000fea0003800000 */
[----:B------:R-:W-:Y:S01]  /*7bc0*/  ISETP.NE.AND P1, PT, R6, RZ, PT ;  /* 0x000000ff0600720c */ /* 0x000fe20003f25270 */
[----:B------:R-:W-:-:S04]  /*7bd0*/  IMAD.MOV.U32 R5, RZ, RZ, 0x3100 ;  /* 0x00003100ff057424 */ /* 0x000fc800078e00ff */
[----:B------:R1:W-:Y:S08]  /*7be0*/  SYNCS.ARRIVE.TRANS64 RZ, [R16+URZ+0x26810], R5 ;  /* 0x0268100510ff79a7 */ /* 0x0003f0000800003f */
[----:B------:R-:W-:Y:S05]  /*7bf0*/  @!P1 BRA `(.L_x_2480) ;  /* 0x0000000000049947 */ /* 0x000fea0003800000 */
[----:B------:R-:W-:Y:S01]  /*7c00*/  BPT.TRAP 0x1 ;  /* 0x000000040000795c */ /* 0x000fe20000300000 */
.L_x_2480:
        /* <DEDUP_REMOVED lines=44> */
.L_x_2472:
        /* <DEDUP_REMOVED lines=8> */
.L_x_2503:
[----:B------:R-:W-:Y:S05]  /*7f50*/  @P0 BRA `(.L_x_2483) ;  /* 0x0000000000140947 */ /* 0x000fea0003800000 */
[----:B------:R-:W-:Y:S01]  /*7f60*/  ISETP.NE.AND P1, PT, R6, RZ, PT ;  /* 0x000000ff0600720c */ /* 0x000fe20003f25270 */
[----:B------:R-:W-:-:S04]  /*7f70*/  IMAD.MOV.U32 R5, RZ, RZ, 0x3100 ;  /* 0x00003100ff057424 */ /* 0x000fc800078e00ff */
[----:B------:R2:W-:Y:S08]  /*7f80*/  SYNCS.ARRIVE.TRANS64 RZ, [R16+URZ+0x26830], R5 ;  /* 0x0268300510ff79a7 */ /* 0x0005f0000800003f */
[----:B------:R-:W-:Y:S05]  /*7f90*/  @!P1 BRA `(.L_x_2483) ;  /* 0x0000000000049947 */ /* 0x000fea0003800000 */
[----:B------:R-:W-:Y:S01]  /*7fa0*/  BPT.TRAP 0x1 ;  /* 0x000000040000795c */ /* 0x000fe20000300000 */
.L_x_2483:
        /* <DEDUP_REMOVED lines=40> */
.L_x_2504:
[----:B------:R-:W-:Y:S05]  /*8230*/  @P0 BRA `(.L_x_2485) ;  /* 0x0000000000140947 */ /* 0x000fea0003800000 */
[----:B------:R-:W-:Y:S01]  /*8240*/  ISETP.NE.AND P0, PT, R6, RZ, PT ;  /* 0x000000ff0600720c */ /* 0x000fe20003f05270 */
[----:B------:R-:W-:-:S04]  /*8250*/  IMAD.MOV.U32 R5, RZ, RZ, 0x3100 ;  /* 0x00003100ff057424 */ /* 0x000fc800078e00ff */
[----:B------:R1:W-:Y:S08]  /*8260*/  SYNCS.ARRIVE.TRANS64 RZ, [R16+URZ+0x26818], R5 ;  /* 0x0268180510ff79a7 */ /* 0x0003f0000800003f */
[----:B------:R-:W-:Y:S05]  /*8270*/  @!P0 BRA `(.L_x_2485) ;  /* 0x0000000000048947 */ /* 0x000fea0003800000 */
[----:B------:R-:W-:Y:S01]  /*8280*/  BPT.TRAP 0x1 ;  /* 0x000000040000795c */ /* 0x000fe20000300000 */
.L_x_2485:
        /* <DEDUP_REMOVED lines=44> */
.L_x_2471:
[----:B------:R-:W1:Y:S01]  /*8550*/  S2R R0, SR_TID.X ;  /* 0x0000000000007919 */ /* 0x000e620000002100 */
[----:B------:R-:W-:Y:S01]  /*8560*/  IMAD R3, R19, 0x8, R16 ;  /* 0x0000000813037824 */ /* 0x000fe200078e0210 */
[----:B-1----:R-:W-:Y:S02]  /*8570*/  LOP3.LUT R2, R0, 0x7f, RZ, 0xc0, !PT ;  /* 0x0000007f00027812 */ /* 0x002fe400078ec0ff */
[----:B------:R-:W-:Y:S02]  /*8580*/  SHF.L.U32 R0, R11, 0x1f, RZ ;  /* 0x0000001f0b007819 */ /* 0x000fe400000006ff */
[----:B------:R-:W-:Y:S02]  /*8590*/  ISETP.NE.AND P1, PT, R2, RZ, PT ;  /* 0x000000ff0200720c */ /* 0x000fe40003f25270 */
[----:B------:R-:W1:Y:S02]  /*85a0*/  SYNCS.PHASECHK.TRANS64.TRYWAIT P0, [R3+URZ+0x26840], R0 ;  /* 0x02684000030075a7 */ /* 0x000e64000800017f */
[----:B-1----:R-:W-:Y:S09]  /*85b0*/  @!P0 BRA `(.L_x_2486) ;  /* 0x00000008006c8947 */ /* 0x002ff20003800000 */
.L_x_2505:
[----:B------:R-:W-:Y:S05]  /*85c0*/  @P1 BRA `(.L_x_2487) ;  /* 0x0000000000181947 */ /* 0x000fea0003800000 */
[----:B------:R-:W1:Y:S01]  /*85d0*/  S2R R2, SR_TID.X ;  /* 0x0000000000027919 */ /* 0x000e620000002100 */
[----:B------:R-:W-:-:S04]  /*85e0*/  IMAD.MOV.U32 R0, RZ, RZ, 0x3100 ;  /* 0x00003100ff007424 */ /* 0x000fc800078e00ff */
[----:B------:R1:W-:Y:S02]  /*85f0*/  SYNCS.ARRIVE.TRANS64 RZ, [R3+URZ+0x26830], R0 ;  /* 0x0268300003ff79a7 */ /* 0x0003e4000800003f */
[----:B-1----:R-:W-:-:S13]  /*8600*/  LOP3.LUT P0, RZ, R2, 0x1f, RZ, 0xc0, !PT ;  /* 0x0000001f02ff7812 */ /* 0x002fda000780c0ff */
[----:B------:R-:W-:Y:S05]  /*8610*/  @!P0 BRA `(.L_x_2487) ;  /* 0x0000000000048947 */ /* 0x000fea0003800000 */
[----:B------:R-:W-:Y:S01]  /*8620*/  BPT.TRAP 0x1 ;  /* 0x000000040000795c */ /* 0x000fe20000300000 */
.L_x_2487:
        /* <DEDUP_REMOVED lines=47> */
.L_x_2468:
[----:B------:R-:W-:Y:S05]  /*8920*/  BSYNC B0 ;  /* 0x0000000000007941 */ /* 0x000fea0003800000 */
.L_x_2467:
[----:B------:R-:W-:-:S03]  /*8930*/  UMOV UR7, 0xffffffff ;  /* 0xffffffff00077882 */ /* 0x000fc60000000000 */
[----:B------:R-:W-:Y:S05]  /*8940*/  BRA.DIV UR7, `(.L_x_2488) ;  /* 0x00000006079c7947 */ /* 0x000fea000b800000 */
[----:B------:R-:W-:-:S13]  /*8950*/  ELECT P6, URZ, PT ;  /* 0x00000000003f782f */ /* 0x000fda00038c0000 */
.L_x_2508:
[----:B------:R-:W-:Y:S05]  /*8960*/  @!P6 BRA `(.L_x_2416) ;  /* 0x000000000084e947 */ /* 0x000fea0003800000 */
[----:B------:R-:W-:-:S06]  /*8970*/  ULOP3.LUT UR7, UR38, 0x2, URZ, 0xfc, !UPT ;  /* 0x0000000226077892 */ /* 0x000fcc000f8efc3f */
[----:B------:R-:W-:-:S05]  /*8980*/  IMAD.U32 R2, RZ, RZ, UR7 ;  /* 0x00000007ff027e24 */ /* 0x000fca000f8e00ff */
[----:B------:R-:W-:-:S13]  /*8990*/  ISETP.NE.AND P2, PT, R2, 0x3, PT ;  /* 0x000000030200780c */ /* 0x000fda0003f45270 */
[----:B------:R-:W-:Y:S05]  /*89a0*/  @!P2 BRA `(.L_x_2489) ;  /* 0x000000000004a947 */ /* 0x000fea0003800000 */
[----:B------:R-:W-:Y:S01]  /*89b0*/  BPT.TRAP 0x1 ;  /* 0x000000040000795c */ /* 0x000fe20000300000 */
.L_x_2489:
        /* <DEDUP_REMOVED lines=15> */
.L_x_2509:
[----:B------:R-:W2:Y:S02]  /*8ab0*/  SYNCS.PHASECHK.TRANS64.TRYWAIT P0, [R3+URZ], R2 ;  /* 0x00000002030075a7 */ /* 0x000ea4000800017f */
[----:B--2---:R-:W-:Y:S05]  /*8ac0*/  @!P0 BRA `(.L_x_2491) ;  /* 0x0000000400708947 */ /* 0x004fea0003800000 */
.L_x_2510:
[----:B------:R-:W-:Y:S05]  /*8ad0*/  @!P2 BRA `(.L_x_2492) ;  /* 0x000000000004a947 */ /* 0x000fea0003800000 */
[----:B------:R-:W-:Y:S01]  /*8ae0*/  BPT.TRAP 0x1 ;  /* 0x000000040000795c */ /* 0x000fe20000300000 */
.L_x_2492:
[----:B--2---:R-:W-:-:S04]  /*8af0*/  VIADD R3, R7, 0x26840 ;  /* 0x0002684007037836 */ /* 0x004fc80000000000 */
[----:B------:R-:W-:-:S04]  /*8b00*/  IMAD R0, R0, 0x8, R3 ;  /* 0x0000000800007824 */ /* 0x000fc800078e0203 */
[----:B------:R-:W2:Y:S02]  /*8b10*/  SYNCS.PHASECHK.TRANS64.TRYWAIT P0, [R0+URZ], R5 ;  /* 0x00000005000075a7 */ /* 0x000ea4000800017f */
[----:B--2---:R-:W-:Y:S05]  /*8b20*/  @!P0 BRA `(.L_x_2493) ;  /* 0x00000004006c8947 */ /* 0x004fea0003800000 */
.L_x_2511:
[----:B------:R-:W-:-:S07]  /*8b30*/  IMAD R3, R4, 0x8, R3 ;  /* 0x0000000804037824 */ /* 0x000fce00078e0203 */
.L_x_2494:
[----:B---3--:R3:W4:Y:S02]  /*8b40*/  SYNCS.PHASECHK.TRANS64.TRYWAIT P0, [R3+URZ], R2 ;  /* 0x00000002030075a7 */ /* 0x008724000800017f */
[----:B----4-:R-:W-:Y:S05]  /*8b50*/  @!P0 NANOSLEEP.SYNCS 0x989680 ;  /* 0x009896800000895d */ /* 0x010fea0003900000 */
[----:B------:R-:W4:Y:S02]  /*8b60*/  @!P0 SYNCS.PHASECHK.TRANS64 P0, [R3+URZ], R2 ;  /* 0x00000002030085a7 */ /* 0x000f24000800007f */
[----:B----4-:R-:W-:Y:S05]  /*8b70*/  @!P0 BRA `(.L_x_2494) ;  /* 0xfffffffc00f08947 */ /* 0x010fea000383ffff */
.L_x_2416:
[----:B------:R-:W-:Y:S05]  /*8b80*/  BSYNC B6 ;  /* 0x0000000000067941 */ /* 0x000fea0003800000 */
.L_x_2411:
[----:B------:R-:W-:Y:S05]  /*8b90*/  EXIT ;  /* 0x000000000000794d */ /* 0x000fea0003800000 */
.L_x_2422:
[----:B------:R-:W-:Y:S02]  /*8ba0*/  IMAD.MOV.U32 R13, RZ, RZ, R17 ;  /* 0x000000ffff0d7224 */ /* 0x000fe400078e0011 */
[----:B------:R-:W-:Y:S02]  /*8bb0*/  IMAD.MOV.U32 R12, RZ, RZ, RZ ;  /* 0x000000ffff0c7224 */ /* 0x000fe400078e00ff */
[----:B------:R-:W-:Y:S02]  /*8bc0*/  IMAD.MOV.U32 R11, RZ, RZ, 0x1f ;  /* 0x0000001fff0b7424 */ /* 0x000fe400078e00ff */
[----:B------:R-:W-:-:S07]  /*8bd0*/  IMAD.MOV.U32 R15, RZ, RZ, -0x1 ;  /* 0xffffffffff0f7424 */ /* 0x000fce00078e00ff */
[----:B------:R-:W-:Y:S05]  /*8be0*/  WARPSYNC.COLLECTIVE R15, `(.L_x_2495) ;  /* 0x000000000f087348 */ /* 0x000fea0003c00000 */
[----:B------:R1:W2:Y:S02]  /*8bf0*/  SHFL.IDX P6, R14, R13, R12, R11 ;  /* 0x0000000c0d0e7389 */ /* 0x0002a400000c000b */
[----:B-12---:R-:W-:Y:S01]  /*8c00*/  ENDCOLLECTIVE ;  /* 0x000000000000791b */ /* 0x006fe20003800000 */
.L_x_2495:
[----:B------:R-:W-:Y:S05]  /*8c10*/  BRA `(.L_x_2496) ;  /* 0xffffff8400747947 */ /* 0x000fea000383ffff */
.L_x_2424:
[----:B--2---:R2:W3:Y:S02]  /*8c20*/  SYNCS.PHASECHK.TRANS64.TRYWAIT P0, [R235+URZ+0x26800], R4 ;  /* 0x02680004eb0075a7 */ /* 0x0044e4000800017f */
[----:B---3--:R-:W-:Y:S05]  /*8c30*/  @!P0 NANOSLEEP.SYNCS 0x989680 ;  /* 0x009896800000895d */ /* 0x008fea0003900000 */
[----:B------:R-:W3:Y:S02]  /*8c40*/  @!P0 SYNCS.PHASECHK.TRANS64 P0, [R235+URZ+0x26800], R4 ;  /* 0x02680004eb0085a7 */ /* 0x000ee4000800007f */
[----:B---3--:R-:W-:Y:S05]  /*8c50*/  @!P0 BRA `(.L_x_2424) ;  /* 0xfffffffc00f08947 */ /* 0x008fea000383ffff */
[----:B------:R-:W-:Y:S05]  /*8c60*/  BRA `(.L_x_2423) ;  /* 0xffffff84009c7947 */ /* 0x000fea000383ffff */
.L_x_2429:
[----:B--2---:R-:W-:-:S04]  /*8c70*/  IMAD.U32 R5, RZ, RZ, UR9 ;  /* 0x00000009ff057e24 */ /* 0x004fc8000f8e00ff */
[----:B------:R2:W3:Y:S03]  /*8c80*/  SYNCS.PHASECHK.TRANS64.TRYWAIT P1, [R5+URZ+0x26810], R120 ;  /* 0x02681078050075a7 */ /* 0x0004e6000802017f */
[----:B---3--:R-:W-:Y:S05]  /*8c90*/  @!P1 NANOSLEEP.SYNCS 0x989680 ;  /* 0x009896800000995d */ /* 0x008fea0003900000 */
[----:B------:R-:W3:Y:S02]  /*8ca0*/  @!P1 SYNCS.PHASECHK.TRANS64 P1, [R5+URZ+0x26810], R120 ;  /* 0x02681078050095a7 */ /* 0x000ee4000802007f */
[----:B---3--:R-:W-:Y:S05]  /*8cb0*/  @!P1 BRA `(.L_x_2429) ;  /* 0xfffffffc00ec9947 */ /* 0x008fea000383ffff */
[----:B------:R-:W-:Y:S05]  /*8cc0*/  BRA `(.L_x_2428) ;  /* 0xffffff8c00f87947 */ /* 0x000fea000383ffff */
.L_x_2433:
[----:B------:R-:W-:-:S04]  /*8cd0*/  IMAD.U32 R121, RZ, RZ, UR9 ;  /* 0x00000009ff797e24 */ /* 0x000fc8000f8e00ff */
[----:B------:R1:W1:Y:S03]  /*8ce0*/  SYNCS.PHASECHK.TRANS64.TRYWAIT P1, [R121+URZ+0x26830], R120 ;  /* 0x02683078790075a7 */ /* 0x000266000802017f */
[----:B-1----:R-:W-:Y:S05]  /*8cf0*/  @!P1 NANOSLEEP.SYNCS 0x989680 ;  /* 0x009896800000995d */ /* 0x002fea0003900000 */
[----:B------:R-:W1:Y:S02]  /*8d00*/  @!P1 SYNCS.PHASECHK.TRANS64 P1, [R121+URZ+0x26830], R120 ;  /* 0x02683078790095a7 */ /* 0x000e64000802007f */
[----:B-1----:R-:W-:Y:S05]  /*8d10*/  @!P1 BRA `(.L_x_2433) ;  /* 0xfffffffc00ec9947 */ /* 0x002fea000383ffff */
[----:B------:R-:W-:Y:S05]  /*8d20*/  BRA `(.L_x_2432) ;  /* 0xffffff9400bc7947 */ /* 0x000fea000383ffff */
.L_x_2469:
[----:B-1----:R1:W2:Y:S02]  /*8d30*/  SYNCS.PHASECHK.TRANS64.TRYWAIT P0, [R16+URZ+0x26820], R3 ;  /* 0x02682003100075a7 */ /* 0x0022a4000800017f */
[----:B--2---:R-:W-:Y:S05]  /*8d40*/  @!P0 NANOSLEEP.SYNCS 0x989680 ;  /* 0x009896800000895d */ /* 0x004fea0003900000 */
[----:B------:R-:W2:Y:S02]  /*8d50*/  @!P0 SYNCS.PHASECHK.TRANS64 P0, [R16+URZ+0x26820], R3 ;  /* 0x02682003100085a7 */ /* 0x000ea4000800007f */
[----:B--2---:R-:W-:Y:S05]  /*8d60*/  @!P0 BRA `(.L_x_2469) ;  /* 0xfffffffc00f08947 */ /* 0x004fea000383ffff */
[----:B------:R-:W-:Y:S05]  /*8d70*/  BRA `(.L_x_2497) ;  /* 0xffffffdc00147947 */ /* 0x000fea000383ffff */
.L_x_2473:
[----:B-1----:R1:W3:Y:S02]  /*8d80*/  SYNCS.PHASECHK.TRANS64.TRYWAIT P1, [R16+URZ+0x26840], R21 ;  /* 0x02684015100075a7 */ /* 0x0022e4000802017f */
[----:B---3--:R-:W-:Y:S05]  /*8d90*/  @!P1 NANOSLEEP.SYNCS 0x989680 ;  /* 0x009896800000995d */ /* 0x008fea0003900000 */
[----:B------:R-:W3:Y:S02]  /*8da0*/  @!P1 SYNCS.PHASECHK.TRANS64 P1, [R16+URZ+0x26840], R21 ;  /* 0x02684015100095a7 */ /* 0x000ee4000802007f */
[----:B---3--:R-:W-:Y:S05]  /*8db0*/  @!P1 BRA `(.L_x_2473) ;  /* 0xfffffffc00f09947 */ /* 0x008fea000383ffff */
[----:B------:R-:W-:Y:S05]  /*8dc0*/  BRA `(.L_x_2498) ;  /* 0xffffffe400407947 */ /* 0x000fea000383ffff */
.L_x_2475:
[----:B--2---:R2:W3:Y:S02]  /*8dd0*/  SYNCS.PHASECHK.TRANS64.TRYWAIT P1, [R16+URZ+0x26828], R21 ;  /* 0x02682815100075a7 */ /* 0x0044e4000802017f */
[----:B---3--:R-:W-:Y:S05]  /*8de0*/  @!P1 NANOSLEEP.SYNCS 0x989680 ;  /* 0x009896800000995d */ /* 0x008fea0003900000 */
[----:B------:R-:W3:Y:S02]  /*8df0*/  @!P1 SYNCS.PHASECHK.TRANS64 P1, [R16+URZ+0x26828], R21 ;  /* 0x02682815100095a7 */ /* 0x000ee4000802007f */
[----:B---3--:R-:W-:Y:S05]  /*8e00*/  @!P1 BRA `(.L_x_2475) ;  /* 0xfffffffc00f09947 */ /* 0x008fea000383ffff */
[----:B------:R-:W-:Y:S05]  /*8e10*/  BRA `(.L_x_2499) ;  /* 0xffffffe400f07947 */ /* 0x000fea000383ffff */
.L_x_2477:
[----:B---3--:R3:W4:Y:S02]  /*8e20*/  SYNCS.PHASECHK.TRANS64.TRYWAIT P1, [R16+URZ+0x26848], R21 ;  /* 0x02684815100075a7 */ /* 0x008724000802017f */
[----:B----4-:R-:W-:Y:S05]  /*8e30*/  @!P1 NANOSLEEP.SYNCS 0x989680 ;  /* 0x009896800000995d */ /* 0x010fea0003900000 */
[----:B------:R-:W4:Y:S02]  /*8e40*/  @!P1 SYNCS.PHASECHK.TRANS64 P1, [R16+URZ+0x26848], R21 ;  /* 0x02684815100095a7 */ /* 0x000f24000802007f */
[----:B----4-:R-:W-:Y:S05]  /*8e50*/  @!P1 BRA `(.L_x_2477) ;  /* 0xfffffffc00f09947 */ /* 0x010fea000383ffff */
[----:B------:R-:W-:Y:S05]  /*8e60*/  BRA `(.L_x_2500) ;  /* 0xffffffe800a07947 */ /* 0x000fea000383ffff */
.L_x_2479:
[----:B------:R-:W-:-:S07]  /*8e70*/  SHF.L.U32 R5, R11, 0x1f, RZ ;  /* 0x0000001f0b057819 */ /* 0x000fce00000006ff */
.L_x_2501:
[----:B------:R1:W1:Y:S02]  /*8e80*/  SYNCS.PHASECHK.TRANS64.TRYWAIT P1, [R16+URZ+0x26820], R5 ;  /* 0x02682005100075a7 */ /* 0x000264000802017f */
[----:B-1----:R-:W-:Y:S05]  /*8e90*/  @!P1 NANOSLEEP.SYNCS 0x989680 ;  /* 0x009896800000995d */ /* 0x002fea0003900000 */
[----:B------:R-:W1:Y:S02]  /*8ea0*/  @!P1 SYNCS.PHASECHK.TRANS64 P1, [R16+URZ+0x26820], R5 ;  /* 0x02682005100095a7 */ /* 0x000e64000802007f */
[----:B-1----:R-:W-:Y:S05]  /*8eb0*/  @!P1 BRA `(.L_x_2501) ;  /* 0xfffffffc00f09947 */ /* 0x002fea000383ffff */
[----:B------:R-:W-:Y:S05]  /*8ec0*/  BRA `(.L_x_2502) ;  /* 0xffffffec00387947 */ /* 0x000fea000383ffff */
.L_x_2482:
[----:B-1----:R1:W2:Y:S02]  /*8ed0*/  SYNCS.PHASECHK.TRANS64.TRYWAIT P1, [R16+URZ+0x26840], R13 ;  /* 0x0268400d100075a7 */ /* 0x0022a4000802017f */
[----:B--2---:R-:W-:Y:S05]  /*8ee0*/  @!P1 NANOSLEEP.SYNCS 0x989680 ;  /* 0x009896800000995d */ /* 0x004fea0003900000 */
[----:B------:R-:W2:Y:S02]  /*8ef0*/  @!P1 SYNCS.PHASECHK.TRANS64 P1, [R16+URZ+0x26840], R13 ;  /* 0x0268400d100095a7 */ /* 0x000ea4000802007f */
[----:B--2---:R-:W-:Y:S05]  /*8f00*/  @!P1 BRA `(.L_x_2482) ;  /* 0xfffffffc00f09947 */ /* 0x004fea000383ffff */
[----:B------:R-:W-:Y:S05]  /*8f10*/  BRA `(.L_x_2503) ;  /* 0xfffffff0000c7947 */ /* 0x000fea000383ffff */
.L_x_2484:
[----:B--2---:R2:W1:Y:S02]  /*8f20*/  SYNCS.PHASECHK.TRANS64.TRYWAIT P1, [R16+URZ+0x26828], R13 ;  /* 0x0268280d100075a7 */ /* 0x004464000802017f */
[----:B-1----:R-:W-:Y:S05]  /*8f30*/  @!P1 NANOSLEEP.SYNCS 0x989680 ;  /* 0x009896800000995d */ /* 0x002fea0003900000 */
[----:B------:R-:W1:Y:S02]  /*8f40*/  @!P1 SYNCS.PHASECHK.TRANS64 P1, [R16+URZ+0x26828], R13 ;  /* 0x0268280d100095a7 */ /* 0x000e64000802007f */
[----:B-1----:R-:W-:Y:S05]  /*8f50*/  @!P1 BRA `(.L_x_2484) ;  /* 0xfffffffc00f09947 */ /* 0x002fea000383ffff */
[----:B------:R-:W-:Y:S05]  /*8f60*/  BRA `(.L_x_2504) ;  /* 0xfffffff000b07947 */ /* 0x000fea000383ffff */
.L_x_2486:
[----:B------:R1:W1:Y:S02]  /*8f70*/  SYNCS.PHASECHK.TRANS64.TRYWAIT P0, [R3+URZ+0x26840], R0 ;  /* 0x02684000030075a7 */ /* 0x000264000800017f */
[----:B-1----:R-:W-:Y:S05]  /*8f80*/  @!P0 NANOSLEEP.SYNCS 0x989680 ;  /* 0x009896800000895d */ /* 0x002fea0003900000 */
[----:B------:R-:W1:Y:S02]  /*8f90*/  @!P0 SYNCS.PHASECHK.TRANS64 P0, [R3+URZ+0x26840], R0 ;  /* 0x02684000030085a7 */ /* 0x000e64000800007f */
[----:B-1----:R-:W-:Y:S05]  /*8fa0*/  @!P0 BRA `(.L_x_2486) ;  /* 0xfffffffc00f08947 */ /* 0x002fea000383ffff */
[----:B------:R-:W-:Y:S05]  /*8fb0*/  BRA `(.L_x_2505) ;  /* 0xfffffff400807947 */ /* 0x000fea000383ffff */
.L_x_2488:
[----:B------:R-:W-:Y:S01]  /*8fc0*/  BSSY B0, `(.L_x_2506) ;  /* 0x0000006000007945 */ /* 0x000fe20003800000 */
[----:B------:R-:W-:-:S07]  /*8fd0*/  IMAD.MOV.U32 R15, RZ, RZ, -0x1 ;  /* 0xffffffffff0f7424 */ /* 0x000fce00078e00ff */
[----:B------:R-:W-:Y:S05]  /*8fe0*/  WARPSYNC.COLLECTIVE R15, `(.L_x_2507) ;  /* 0x000000000f0c7348 */ /* 0x000fea0003c00000 */
[----:B------:R-:W-:Y:S02]  /*8ff0*/  ELECT P6, UR62, PT ;  /* 0x00000000003e782f */ /* 0x000fe400038c0000 */
[----:B------:R-:W-:Y:S01]  /*9000*/  MOV R14, UR62 ;  /* 0x0000003e000e7c02 */ /* 0x000fe20008000f00 */
[----:B------:R-:W-:Y:S10]  /*9010*/  ENDCOLLECTIVE ;  /* 0x000000000000791b */ /* 0x000ff40003800000 */
.L_x_2507:
[----:B------:R-:W-:Y:S05]  /*9020*/  BSYNC B0 ;  /* 0x0000000000007941 */ /* 0x000fea0003800000 */
.L_x_2506:
[----:B------:R-:W-:Y:S05]  /*9030*/  BRA `(.L_x_2508) ;  /* 0xfffffff800487947 */ /* 0x000fea000383ffff */
.L_x_2490:
[----:B-1----:R1:W2:Y:S02]  /*9040*/  SYNCS.PHASECHK.TRANS64.TRYWAIT P0, [R6+URZ], R5 ;  /* 0x00000005060075a7 */ /* 0x0022a4000800017f */
[----:B--2---:R-:W-:Y:S05]  /*9050*/  @!P0 NANOSLEEP.SYNCS 0x989680 ;  /* 0x009896800000895d */ /* 0x004fea0003900000 */
[----:B------:R-:W2:Y:S02]  /*9060*/  @!P0 SYNCS.PHASECHK.TRANS64 P0, [R6+URZ], R5 ;  /* 0x00000005060085a7 */ /* 0x000ea4000800007f */
[----:B--2---:R-:W-:Y:S05]  /*9070*/  @!P0 BRA `(.L_x_2490) ;  /* 0xfffffffc00f08947 */ /* 0x004fea000383ffff */
[----:B------:R-:W-:Y:S05]  /*9080*/  BRA `(.L_x_2509) ;  /* 0xfffffff800887947 */ /* 0x000fea000383ffff */
.L_x_2491:
[----:B--2---:R2:W3:Y:S02]  /*9090*/  SYNCS.PHASECHK.TRANS64.TRYWAIT P0, [R3+URZ], R2 ;  /* 0x00000002030075a7 */ /* 0x0044e4000800017f */
[----:B---3--:R-:W-:Y:S05]  /*90a0*/  @!P0 NANOSLEEP.SYNCS 0x989680 ;  /* 0x009896800000895d */ /* 0x008fea0003900000 */
[----:B------:R-:W3:Y:S02]  /*90b0*/  @!P0 SYNCS.PHASECHK.TRANS64 P0, [R3+URZ], R2 ;  /* 0x00000002030085a7 */ /* 0x000ee4000800007f */
[----:B---3--:R-:W-:Y:S05]  /*90c0*/  @!P0 BRA `(.L_x_2491) ;  /* 0xfffffffc00f08947 */ /* 0x008fea000383ffff */
[----:B------:R-:W-:Y:S05]  /*90d0*/  BRA `(.L_x_2510) ;  /* 0xfffffff8007c7947 */ /* 0x000fea000383ffff */
.L_x_2493:
[----:B--2---:R2:W3:Y:S02]  /*90e0*/  SYNCS.PHASECHK.TRANS64.TRYWAIT P0, [R0+URZ], R5 ;  /* 0x00000005000075a7 */ /* 0x0044e4000800017f */
[----:B---3--:R-:W-:Y:S05]  /*90f0*/  @!P0 NANOSLEEP.SYNCS 0x989680 ;  /* 0x009896800000895d */ /* 0x008fea0003900000 */
[----:B------:R-:W3:Y:S02]  /*9100*/  @!P0 SYNCS.PHASECHK.TRANS64 P0, [R0+URZ], R5 ;  /* 0x00000005000085a7 */ /* 0x000ee4000800007f */
[----:B---3--:R-:W-:Y:S05]  /*9110*/  @!P0 BRA `(.L_x_2493) ;  /* 0xfffffffc00f08947 */ /* 0x008fea000383ffff */
[----:B------:R-:W-:Y:S05]  /*9120*/  BRA `(.L_x_2511) ;  /* 0xfffffff800807947 */ /* 0x000fea000383ffff */
.L_x_2512:
        /* <DEDUP_REMOVED lines=13> */
.L_x_3311:


//--------------------- .text._ZN7cutlass13device_kernelIN5flash11enable_sm90INS1_16FlashAttnBwdSm90INS1_25CollectiveMainloopBwdSm90ILi2ELi2ELi2EN4cute5tupleIJNS5_1CILi1EEES8_S8_EEENS6_IJNS7_ILi64EEENS7_ILi128EEENS7_ILi96EEEEEENS_10bfloat16_tEfNS_4arch4Sm90ELb1ELb0ELb1ELb0ELb1ELb1ELb0ELb0ELi2ELi1ELi2ELi1ELb1EEENS1_24CollectiveEpilogueBwdGQAISD_fSG_Li256ELb0ELb1EEENS1_25SingleTileBwdLPTSchedulerILb0ELi128ELb1EEEEEEEEEvNT_6ParamsE --------------------------
	.section	.text._ZN7cutlass13device_kernelIN5flash11enable_sm90INS1_16FlashAttnBwdSm90INS1_25CollectiveMainloopBwdSm90ILi2ELi2ELi2EN4cute5tupleIJNS5_1CILi1EEES8_S8_EEENS6_IJNS7_ILi64EEENS7_ILi128EEENS7_ILi96EEEEEENS_10bfloat16_tEfNS_4arch4Sm90ELb1ELb0ELb1ELb0ELb1ELb1ELb0ELb0ELi2ELi1ELi2ELi1ELb1EEENS1_24CollectiveEpilogueBwdGQAISD_fSG_Li256ELb0ELb1EEENS1_25SingleTileBwdLPTSchedulerILb0ELi128ELb1EEEEEEEEEvNT_6ParamsE,"ax",@progbits
	.align	128
.text._ZN7cutlass13device_kernelIN5flash11enable_sm90INS1_16FlashAttnBwdSm90INS1_25CollectiveMainloopBwdSm90ILi2ELi2ELi2EN4cute5tupleIJNS5_1CILi1EEES8_S8_EEENS6_IJNS7_ILi64EEENS7_ILi128EEENS7_ILi96EEEEEENS_10bfloat16_tEfNS_4arch4Sm90ELb1ELb0ELb1ELb0ELb1ELb1ELb0ELb0ELi2ELi1ELi2ELi1ELb1EEENS1_24CollectiveEpilogueBwdGQAISD_fSG_Li256ELb0ELb1EEENS1_25SingleTileBwdLPTSchedulerILb0ELi128ELb1EEEEEEEEEvNT_6ParamsE:
        .type           _ZN7cutlass13device_kernelIN5flash11enable_sm90INS1_16FlashAttnBwdSm90INS1_25CollectiveMainloopBwdSm90ILi2ELi2ELi2EN4cute5tupleIJNS5_1CILi1EEES8_S8_EEENS6_IJNS7_ILi64EEENS7_ILi128EEENS7_ILi96EEEEEENS_10bfloat16_tEfNS_4arch4Sm90ELb1ELb0ELb1ELb0ELb1ELb1ELb0ELb0ELi2ELi1ELi2ELi1ELb1EEENS1_24CollectiveEpilogueBwdGQAISD_fSG_Li256ELb0ELb1EEENS1_25SingleTileBwdLPTSchedulerILb0ELi128ELb1EEEEEEEEEvNT_6ParamsE,@function
        .size           _ZN7cutlass13device_kernelIN5flash11enable_sm90INS1_16FlashAttnBwdSm90INS1_25CollectiveMainloopBwdSm90ILi2ELi2ELi2EN4cute5tupleIJNS5_1CILi1EEES8_S8_EEENS6_IJNS7_ILi64EEENS7_ILi128EEENS7_ILi96EEEEEENS_10bfloat16_tEfNS_4arch4Sm90ELb1ELb0ELb1ELb0ELb1ELb1ELb0ELb0ELi2ELi1ELi2ELi1ELb1EEENS1_24CollectiveEpilogueBwdGQAISD_fSG_Li256ELb0ELb1EEENS1_25SingleTileBwdLPTSchedulerILb0ELi128ELb1EEEEEEEEEvNT_6ParamsE,(.L_x_3312 - _ZN7cutlass13device_kernelIN5flash11enable_sm90INS1_16FlashAttnBwdSm90INS1_25CollectiveMainloopBwdSm90ILi2ELi2ELi2EN4cute5tupleIJNS5_1CILi1EEES8_S8_EEENS6_IJNS7_ILi64EEENS7_ILi128EEENS7_ILi96EEEEEENS_10bfloat16_tEfNS_4arch4Sm90ELb1ELb0ELb1ELb0ELb1ELb1ELb0ELb0ELi2ELi1ELi2ELi1ELb1EEENS1_24CollectiveEpilogueBwdGQAISD_fSG_Li256ELb0ELb1EEENS1_25SingleTileBwdLPTSchedulerILb0ELi128ELb1EEEEEEEEEvNT_6ParamsE)
        .other          _ZN7cutlass13device_kernelIN5flash11enable_sm90INS1_16FlashAttnBwdSm90INS1_25CollectiveMainloopBwdSm90ILi2ELi2ELi2EN4cute5tupleIJNS5_1CILi1EEES8_S8_EEENS6_IJNS7_ILi64EEENS7_ILi128EEENS7_ILi96EEEEEENS_10bfloat16_tEfNS_4arch4Sm90ELb1ELb0ELb1ELb0ELb1ELb1ELb0ELb0ELi2ELi1ELi2ELi1ELb1EEENS1_24CollectiveEpilogueBwdGQAISD_fSG_Li256ELb0ELb1EEENS1_25SingleTileBwdLPTSchedulerILb0ELi128ELb1EEEEEEEEEvNT_6ParamsE,@"STO_CUDA_ENTRY STV_DEFAULT"
_ZN7cutlass13device_kernelIN5flash11enable_sm90INS1_16FlashAttnBwdSm90INS1_25CollectiveMainloopBwdSm90ILi2ELi2ELi2EN4cute5tupleIJNS5_1CILi1EEES8_S8_EEENS6_IJNS7_ILi64EEENS7_ILi128EEENS7_ILi96EEEEEENS_10bfloat16_tEfNS_4arch4Sm90ELb1ELb0ELb1ELb0ELb1ELb1ELb0ELb0ELi2ELi1ELi2ELi1ELb1EEENS1_24CollectiveEpilogueBwdGQAISD_fSG_Li256ELb0ELb1EEENS1_25SingleTileBwdLPTSchedulerILb0ELi128ELb1EEEEEEEEEvNT_6ParamsE:
        /* <DEDUP_REMOVED lines=24> */
.L_x_2514:
[----:B------:R-:W-:Y:S05]  /*0180*/  BSYNC B0 ;  /* 0x0000000000007941 */ /* 0x000fea0003800000 */
.L_x_2513:
        /* <DEDUP_REMOVED lines=37> */
.L_x_2515:
        /* <DEDUP_REMOVED lines=22> */
.L_x_2516:
[----:B------:R-:W-:Y:S01]  /*0540*/  PLOP3.LUT P0, PT, PT, PT, UP0, 0x80, 0x0 ;  /* 0x000000000000781c */ /* 0x000fe20003f0f008 */
[----:B------:R-:W-:Y:S01]  /*0550*/  NOP ;  /* 0x0000000000007918 */ /* 0x000fe20000000000 */
[----:B------:R-:W-:Y:S01]  /*0560*/  ULDC.64 UR46, c[0x0][0x208] ;  /* 0x00008200002e7ab9 */ /* 0x000fe20000000a00 */
[----:B------:R-:W-:Y:S01]  /*0570*/  BSSY B6, `(.L_x_2517) ;  /* 0x0000955000067945 */ /* 0x000fe20003800000 */
[----:B-12-4-:R-:W-:Y:S09]  /*0580*/  BAR.SYNC.DEFER_BLOCKING 0x0 ;  /* 0x0000000000007b1d */ /* 0x016ff20000010000 */
[----:B------:R-:W-:Y:S05]  /*0590*/  @!P0 BRA `(.L_x_2518) ;  /* 0x0000005400348947 */ /* 0x000fea0003800000 */
.L_x_2519:
        /* <DEDUP_REMOVED lines=32> */
.L_x_2520:
[----:B------:R-:W-:Y:S01]  /*07a0*/  ULDC UR7, c[0x0][0x8cc] ;  /* 0x0002330000077ab9 */ /* 0x000fe20000000800 */
[----:B------:R-:W-:Y:S01]  /*07b0*/  UMOV UR36, UR10 ;  /* 0x0000000a00247c82 */ /* 0x000fe20008000000 */
[----:B------:R-:W-:-:S11]  /*07c0*/  UISETP.NE.AND UP0, UPT, UR7, 0x1, UPT ;  /* 0x000000010700788c */ /* 0x000fd6000bf05270 */
[----:B------:R-:W-:Y:S02]  /*07d0*/  @UP0 ULDC.64 UR8, c[0x0][0x8d0] ;  /* 0x0002340000080ab9 */ /* 0x000fe40000000a00 */
[----:B------:R-:W-:-:S04]  /*07e0*/  UIMAD.WIDE.U32 UR4, UR10, UR8, URZ ;  /* 0x000000080a0472a5 */ /* 0x000fc8000f8e003f */
[----:B------:R-:W-:-:S04]  /*07f0*/  @UP0 USHF.R.U32.HI UR36, URZ, UR9, UR5 ;  /* 0x000000093f240299 */ /* 0x000fc80008011605 */
[----:B------:R-:W-:-:S12]  /*0800*/  UIMAD UR4, UR36, UR7, URZ ;  /* 0x00000007240472a4 */ /* 0x000fd8000f8e023f */
.L_x_2521:
        /* <DEDUP_REMOVED lines=104> */
.L_x_2525:
        /* <DEDUP_REMOVED lines=15> */
.L_x_2524:
        /* <DEDUP_REMOVED lines=22> */
.L_x_2527:
        /* <DEDUP_REMOVED lines=15> */
.L_x_2526:
[----:B------:R-:W-:Y:S01]  /*11d0*/  SHF.R.S32.HI R19, RZ, 0x1f, R18 ;  /* 0x0000001fff137819 */ /* 0x000fe20000011412 */
[----:B------:R-:W-:-:S03]  /*11e0*/  UMOV UR4, 0xffffffff ;  /* 0xffffffff00047882 */ /* 0x000fc60000000000 */
[----:B------:R-:W-:-:S04]  /*11f0*/  LEA.HI R0, R19, R18, RZ, 0x7 ;  /* 0x0000001213007211 */ /* 0x000fc800078f38ff */
[----:B------:R-:W-:Y:S01]  /*1200*/  SHF.R.S32.HI R17, RZ, 0x7, R0 ;  /* 0x00000007ff117819 */ /* 0x000fe20000011400 */
[----:B------:R-:W-:Y:S06]  /*1210*/  BRA.DIV UR4, `(.L_x_2528) ;  /* 0x0000008a04307947 */ /* 0x000fec000b800000 */
[----:B------:R1:W2:Y:S02]  /*1220*/  SHFL.IDX PT, R14, R17, RZ, 0x1f ;  /* 0x00001fff110e7589 */ /* 0x0002a400000e0000 */
.L_x_2632:
        /* <DEDUP_REMOVED lines=15> */
.L_x_2529:
        /* <DEDUP_REMOVED lines=19> */
.L_x_2531:
        /* <DEDUP_REMOVED lines=124> */
.L_x_2542:
[----:B------:R-:W-:-:S06]  /*1c10*/  UISETP.NE.AND UP0, UPT, UR16, 0x3, UPT ;  /* 0x000000031000788c */ /* 0x000fcc000bf05270 */
[----:B------:R-:W-:-:S13]  /*1c20*/  PLOP3.LUT P0, PT, PT, PT, UP0, 0x80, 0x0 ;  /* 0x000000000000781c */ /* 0x000fda0003f0f008 */
[----:B-1----:R-:W-:Y:S05]  /*1c30*/  @!P0 BRA `(.L_x_2532) ;  /* 0x0000000000048947 */ /* 0x002fea0003800000 */
[----:B------:R-:W-:Y:S01]  /*1c40*/  BPT.TRAP 0x1 ;  /* 0x000000040000795c */ /* 0x000fe20000300000 */
.L_x_2532:
[----:B------:R-:W-:Y:S01]  /*1c50*/  R2UR UR9, R235 ;  /* 0x00000000eb0972ca */ /* 0x000fe200000e0000 */
[----:B------:R-:W-:-:S05]  /*1c60*/  IMAD.U32 R120, RZ, RZ, UR4 ;  /* 0x00000004ff787e24 */ /* 0x000fca000f8e00ff */
[----:B------:R-:W-:-:S07]  /*1c70*/  SHF.L.U32 R120, R120, 0x1f, RZ ;  /* 0x0000001f78787819 */ /* 0x000fce00000006ff */
[----:B------:R-:W-:-:S09]  /*1c80*/  ULEA UR9, UR5, UR9, 0x3 ;  /* 0x0000000905097291 */ /* 0x000fd2000f8e183f */
[----:B------:R1:W2:Y:S01]  /*1c90*/  SYNCS.PHASECHK.TRANS64.TRYWAIT P1, [UR9+0x26810], R120 ;  /* 0x02681078ff0075a7 */ /* 0x0002a20008020149 */
[----:B------:R-:W-:Y:S05]  /*1ca0*/  @!P0 BRA `(.L_x_2533) ;  /* 0x0000000000048947 */ /* 0x000fea0003800000 */
[----:B------:R-:W-:Y:S01]  /*1cb0*/  BPT.TRAP 0x1 ;  /* 0x000000040000795c */ /* 0x000fe20000300000 */
.L_x_2533:
[----:B--2---:R-:W-:Y:S05]  /*1cc0*/  @P1 BRA `(.L_x_2534) ;  /* 0x0000000000081947 */ /* 0x004fea0003800000 */
[----:B------:R-:W2:Y:S02]  /*1cd0*/  SYNCS.PHASECHK.TRANS64.TRYWAIT P1, [UR9+0x26810], R120 ;  /* 0x02681078ff0075a7 */ /* 0x000ea40008020149 */
[----:B--2---:R-:W-:Y:S05]  /*1ce0*/  @!P1 BRA `(.L_x_2535) ;  /* 0x0000007c00b09947 */ /* 0x004fea0003800000 */
.L_x_2534:
        /* <DEDUP_REMOVED lines=66> */
.L_x_2536:
[----:B------:R1:W1:Y:S01]  /*2110*/  SYNCS.PHASECHK.TRANS64.TRYWAIT P1, [UR9+0x26830], R120 ;  /* 0x02683078ff0075a7 */ /* 0x0002620008020149 */
[----:B------:R-:W-:Y:S05]  /*2120*/  @!P0 BRA `(.L_x_2537) ;  /* 0x0000000000048947 */ /* 0x000fea0003800000 */
[----:B------:R-:W-:Y:S01]  /*2130*/  BPT.TRAP 0x1 ;  /* 0x000000040000795c */ /* 0x000fe20000300000 */
.L_x_2537:
        /* <DEDUP_REMOVED lines=50> */
.L_x_2538:
        /* <DEDUP_REMOVED lines=79> */
[C---:B------:R-:W-:Y:S01]  /*2950*/  ISETP.GT.AND P6, PT, R120.reuse, 0x19, PT ;  /* 0x000000197800780c */ /* 0x040fe20003fc4270 */
[----:B------:R-:W-:Y:S01]  /*2960*/  UMOV UR15, 0xc0000010 ;  /* 0xc0000010000f7882 */ /* 0x000fe20000000000 */
[C---:B------:R-:W-:Y:S01]  /*2970*/  ISETP.GT.AND P1, PT, R120.reuse, 0x20, PT ;  /* 0x000000207800780c */ /* 0x040fe20003f24270 */
[----:B------:R-:W-:Y:S01]  /*2980*/  MUFU.EX2 R162, R162 ;  /* 0x000000a200a27308 */ /* 0x000fe20000000800 */
[----:B------:R-:W-:-:S02]  /*2990*/  ISETP.GT.AND P3, PT, R120, 0x21, PT ;  /* 0x000000217800780c */ /* 0x000fc40003f64270 */
        /* <DEDUP_REMOVED lines=66> */
[----:B------:R-:W-:Y:S02]  /*2dc0*/  UMOV UR11, 0x80000020 ;  /* 0x80000020000b7882 */ /* 0x000fe40000000000 */
        /* <DEDUP_REMOVED lines=231> */
[----:B------:R-:W-:Y:S02]  /*3c40*/  R2UR UR10, R237 ;  /* 0x00000000ed0a72ca */ /* 0x000fe400000e0000 */
[----:B------:R-:W-:-:S11]  /*3c50*/  R2UR UR11, R5 ;  /* 0x00000000050b72ca */ /* 0x000fd600000e0000 */
[----:B------:R-:W-:Y:S02]  /*3c60*/  USHF.R.U32.HI UR10, URZ, 0x4, UR10 ;  /* 0x000000043f0a7899 */ /* 0x000fe4000801160a */
[----:B------:R-:W-:Y:S02]  /*3c70*/  USHF.R.U32.HI UR11, URZ, 0x4, UR11 ;  /* 0x000000043f0b7899 */ /* 0x000fe4000801160b */
[----:B------:R-:W-:Y:S02]  /*3c80*/  ULOP3.LUT UR10, UR10, 0x3fff, URZ, 0xc0, !UPT ;  /* 0x00003fff0a0a7892 */ /* 0x000fe4000f8ec03f */
[----:B------:R-:W-:Y:S02]  /*3c90*/  ULOP3.LUT UR18, UR11, 0x3fff, URZ, 0xc0, !UPT ;  /* 0x00003fff0b127892 */ /* 0x000fe4000f8ec03f */
[----:B------:R-:W-:Y:S02]  /*3ca0*/  ULOP3.LUT UR19, UR10, 0x10000, URZ, 0xfc, !UPT ;  /* 0x000100000a137892 */ /* 0x000fe4000f8efc3f */
[----:B------:R-:W-:Y:S01]  /*3cb0*/  UIADD3 UR10, UR12, 0xc0, URZ ;  /* 0x000000c00c0a7890 */ /* 0x000fe2000fffe03f */
[----:B------:R-:W-:Y:S01]  /*3cc0*/  UMOV UR11, 0x80000020 ;  /* 0x80000020000b7882 */ /* 0x000fe20000000000 */
[----:B------:R-:W-:Y:S01]  /*3cd0*/  ULEA UR19, UR5, UR19, 0xa ;  /* 0x0000001305137291 */ /* 0x000fe2000f8e503f */
[----:B------:R-:W-:Y:S01]  /*3ce0*/  UMOV UR14, UR18 ;  /* 0x00000012000e7c82 */ /* 0x000fe20008000000 */
[----:B------:R-:W-:-:S05]  /*3cf0*/  UIADD3 UR20, UR18, 0x200, URZ ;  /* 0x0000020012147890 */ /* 0x000fca000fffe03f */
        /* <DEDUP_REMOVED lines=161> */
.L_x_2540:
        /* <DEDUP_REMOVED lines=23> */
[----:B------:R-:W-:Y:S01]  /*4880*/  UIADD3 UR10, UR12, 0xc0, URZ ;  /* 0x000000c00c0a7890 */ /* 0x000fe2000fffe03f */
        /* <DEDUP_REMOVED lines=21> */
.L_x_2541:
        /* <DEDUP_REMOVED lines=62> */
.L_x_2523:
[----:B------:R-:W-:Y:S05]  /*4dc0*/  @P0 BRA `(.L_x_2522) ;  /* 0x0000004c003c0947 */ /* 0x000fea0003800000 */
[----:B-1----:R-:W1:Y:S01]  /*4dd0*/  S2R R4, SR_TID.X ;  /* 0x0000000000047919 */ /* 0x002e620000002100 */
[----:B------:R-:W-:Y:S01]  /*4de0*/  ULDC UR8, c[0x0][0x850] ;  /* 0x0002140000087ab9 */ /* 0x000fe20000000800 */
[----:B------:R-:W-:Y:S01]  /*4df0*/  UMOV UR10, UR39 ;  /* 0x00000027000a7c82 */ /* 0x000fe20008000000 */
[----:B------:R-:W-:Y:S01]  /*4e00*/  UISETP.NE.AND UP0, UPT, UR8, 0x1, UPT ;  /* 0x000000010800788c */ /* 0x000fe2000bf05270 */
[----:B------:R-:W2:Y:S01]  /*4e10*/  S2UR UR19, SR_CgaCtaId ;  /* 0x00000000001379c3 */ /* 0x000ea20000008800 */
[----:B------:R-:W-:Y:S01]  /*4e20*/  ULDC.64 UR12, c[0x0][0x818] ;  /* 0x00020600000c7ab9 */ /* 0x000fe20000000a00 */
[----:B------:R-:W-:Y:S01]  /*4e30*/  ULOP3.LUT UR36, URZ, UR36, URZ, 0x33, !UPT ;  /* 0x000000243f247292 */ /* 0x000fe2000f8e333f */
[----:B------:R-:W-:Y:S01]  /*4e40*/  BSSY B0, `(.L_x_2543) ;  /* 0x0000056000007945 */ /* 0x000fe20003800000 */
[----:B------:R-:W-:Y:S01]  /*4e50*/  ULDC UR6, c[0x0][0x8b4] ;  /* 0x00022d0000067ab9 */ /* 0x000fe20000000800 */
[----:B------:R-:W-:Y:S01]  /*4e60*/  ULDC UR16, c[0x0][0x80c] ;  /* 0x0002030000107ab9 */ /* 0x000fe20000000800 */
[----:B------:R-:W-:-:S02]  /*4e70*/  UIADD3 UR36, UR36, UR6, URZ ;  /* 0x0000000624247290 */ /* 0x000fc4000fffe03f */
[----:B------:R-:W-:Y:S02]  /*4e80*/  UIMAD UR11, UR37, UR16, URZ ;  /* 0x00000010250b72a4 */ /* 0x000fe4000f8e023f */
[----:B------:R-:W-:Y:S01]  /*4e90*/  @UP0 ULDC UR4, c[0x0][0x854] ;  /* 0x0002150000040ab9 */ /* 0x000fe20000000800 */
[----:B------:R-:W-:Y:S01]  /*4ea0*/  @UP0 ULDC UR7, c[0x0][0x858] ;  /* 0x0002160000070ab9 */ /* 0x000fe20000000800 */
[----:B------:R-:W-:Y:S02]  /*4eb0*/  UIMAD.WIDE.U32 UR4, UR39, UR4, URZ ;  /* 0x00000004270472a5 */ /* 0x000fe4000f8e003f */
[----:B------:R-:W-:Y:S02]  /*4ec0*/  UIMAD UR6, UR36, 0x3000, URZ ;  /* 0x00003000240678a4 */ /* 0x000fe4000f8e023f */
[----:B------:R-:W-:Y:S01]  /*4ed0*/  @UP0 USHF.R.U32.HI UR10, URZ, UR7, UR5 ;  /* 0x000000073f0a0299 */ /* 0x000fe20008011605 */
[----:B------:R-:W-:Y:S01]  /*4ee0*/  UMOV UR18, 0x400 ;  /* 0x0000040000127882 */ /* 0x000fe20000000000 */
[----:B------:R-:W-:-:S02]  /*4ef0*/  USHF.R.S32.HI UR7, URZ, 0x1f, UR6 ;  /* 0x0000001f3f077899 */ /* 0x000fc40008011406 */
[----:B------:R-:W-:Y:S01]  /*4f00*/  USHF.R.S32.HI UR17, URZ, 0x1f, UR10 ;  /* 0x0000001f3f117899 */ /* 0x000fe2000801140a */
[----:B------:R-:W-:Y:S01]  /*4f10*/  ULDC.64 UR14, c[0x0][0x840] ;  /* 0x00021000000e7ab9 */ /* 0x000fe20000000a00 */
[----:B------:R-:W-:Y:S02]  /*4f20*/  UIMAD.WIDE.U32 UR4, UR10, UR12, UR6 ;  /* 0x0000000c0a0472a5 */ /* 0x000fe4000f8e0006 */
[----:B------:R-:W-:Y:S01]  /*4f30*/  UIMAD UR9, UR17, UR12, URZ ;  /* 0x0000000c110972a4 */ /* 0x000fe2000f8e023f */
[C---:B-1----:R-:W-:Y:S01]  /*4f40*/  VIADD R3, R4.reuse, 0xffffff80 ;  /* 0xffffff8004037836 */ /* 0x042fe20000000000 */
[----:B------:R-:W-:Y:S01]  /*4f50*/  UIMAD.WIDE.U32 UR6, UR10, UR14, UR6 ;  /* 0x0000000e0a0672a5 */ /* 0x000fe2000f8e0006 */
[----:B------:R-:W-:Y:S01]  /*4f60*/  BAR.SYNC.DEFER_BLOCKING 0x1, 0x100 ;  /* 0x0044000000007b1d */ /* 0x000fe20000010000 */
[----:B------:R-:W-:Y:S01]  /*4f70*/  UIMAD UR20, UR10, UR13, UR9 ;  /* 0x0000000d0a1472a4 */ /* 0x000fe2000f8e0209 */
[----:B------:R-:W-:Y:S01]  /*4f80*/  ISETP.NE.AND P1, PT, R4, 0x80, PT ;  /* 0x000000800400780c */ /* 0x000fe20003f25270 */
[----:B------:R-:W-:Y:S01]  /*4f90*/  UIMAD UR21, UR17, UR14, URZ ;  /* 0x0000000e111572a4 */ /* 0x000fe2000f8e023f */
[----:B------:R-:W-:Y:S01]  /*4fa0*/  SHF.R.S32.HI R0, RZ, 0x1f, R3 ;  /* 0x0000001fff007819 */ /* 0x000fe20000011403 */
[----:B------:R-:W-:Y:S01]  /*4fb0*/  UIADD3 UR5, UR5, UR20, URZ ;  /* 0x0000001405057290 */ /* 0x000fe2000fffe03f */
[----:B------:R-:W-:Y:S01]  /*4fc0*/  ISETP.NE.AND P0, PT, R3, RZ, PT ;  /* 0x000000ff0300720c */ /* 0x000fe20003f05270 */
[----:B------:R-:W-:Y:S01]  /*4fd0*/  ULDC UR9, c[0x0][0x870] ;  /* 0x00021c0000097ab9 */ /* 0x000fe20000000800 */
[----:B------:R-:W-:Y:S01]  /*4fe0*/  LEA.HI R2, R0, R3, RZ, 0x7 ;  /* 0x0000000300027211 */ /* 0x000fe200078f38ff */
[----:B------:R-:W-:Y:S01]  /*4ff0*/  UIMAD UR9, UR9, UR36, URZ ;  /* 0x00000024090972a4 */ /* 0x000fe2000f8e023f */
[----:B------:R-:W-:-:S02]  /*5000*/  ULDC.64 UR12, c[0x0][0x868] ;  /* 0x00021a00000c7ab9 */ /* 0x000fc40000000a00 */
[----:B------:R-:W-:Y:S01]  /*5010*/  LOP3.LUT R0, R2, 0x3fffff80, RZ, 0xc0, !PT ;  /* 0x3fffff8002007812 */ /* 0x000fe200078ec0ff */
[----:B------:R-:W-:Y:S01]  /*5020*/  UIMAD UR16, UR9, UR16, URZ ;  /* 0x00000010091072a4 */ /* 0x000fe2000f8e023f */
[----:B------:R-:W-:Y:S01]  /*5030*/  SHF.R.S32.HI R5, RZ, 0x7, R2 ;  /* 0x00000007ff057819 */ /* 0x000fe20000011402 */
[----:B--2---:R-:W-:Y:S02]  /*5040*/  ULEA UR9, UR19, UR18, 0x18 ;  /* 0x0000001213097291 */ /* 0x004fe4000f8ec03f */
[----:B------:R-:W-:Y:S01]  /*5050*/  IMAD.IADD R0, R3, 0x1, -R0 ;  /* 0x0000000103007824 */ /* 0x000fe200078e0a00 */
[----:B------:R-:W-:Y:S02]  /*5060*/  USHF.R.S32.HI UR19, URZ, 0x1f, UR16 ;  /* 0x0000001f3f137899 */ /* 0x000fe40008011410 */
[----:B------:R-:W-:Y:S01]  /*5070*/  USHF.R.S32.HI UR18, URZ, 0x1f, UR11 ;  /* 0x0000001f3f127899 */ /* 0x000fe2000801140b */
[----:B------:R-:W-:Y:S01]  /*5080*/  IMAD R0, R5, 0x600, R0 ;  /* 0x0000060005007824 */ /* 0x000fe200078e0200 */
[----:B------:R-:W-:-:S02]  /*5090*/  UIADD3 UR16, UP0, UP1, UR16, UR11, UR10 ;  /* 0x0000000b10107290 */ /* 0x000fc4000f91e00a */
[----:B------:R-:W-:Y:S01]  /*50a0*/  UIMAD UR15, UR10, UR15, UR21 ;  /* 0x0000000f0a0f72a4 */ /* 0x000fe2000f8e0215 */
[----:B------:R-:W-:Y:S01]  /*50b0*/  IMAD.SHL.U32 R0, R0, 0x4, RZ ;  /* 0x0000000400007824 */ /* 0x000fe200078e00ff */
[----:B------:R-:W-:Y:S02]  /*50c0*/  UIADD3.X UR14, UR19, UR18, UR17, UP0, UP1 ;  /* 0x00000012130e7290 */ /* 0x000fe400087e2411 */
[----:B------:R-:W-:Y:S02]  /*50d0*/  USHF.L.U32 UR11, UR16, 0x2, URZ ;  /* 0x00000002100b7899 */ /* 0x000fe4000800063f */
[----:B------:R-:W-:Y:S01]  /*50e0*/  LEA R0, R0, UR9, 0x2 ;  /* 0x0000000900007c11 */ /* 0x000fe2000f8e10ff */
[----:B------:R-:W-:Y:S02]  /*50f0*/  USHF.L.U64.HI UR14, UR16, 0x2, UR14 ;  /* 0x00000002100e7899 */ /* 0x000fe4000801020e */
[----:B------:R-:W-:Y:S02]  /*5100*/  UIADD3 UR16, UP0, UR11, UR12, URZ ;  /* 0x0000000c0b107290 */ /* 0x000fe4000ff1e03f */
[----:B------:R1:W-:Y:S01]  /*5110*/  STS.128 [R0], R24 ;  /* 0x0000001800007388 */ /* 0x0003e20000000c00 */
[----:B------:R-:W-:Y:S01]  /*5120*/  USHF.R.S32.HI UR12, URZ, 0x1f, UR37 ;  /* 0x0000001f3f0c7899 */ /* 0x000fe20008011425 */
[----:B------:R-:W-:-:S02]  /*5130*/  ULDC.64 UR18, c[0x0][0x820] ;  /* 0x0002080000127ab9 */ /* 0x000fc40000000a00 */
[----:B------:R1:W-:Y:S01]  /*5140*/  STS.128 [R0+0x800], R28 ;  /* 0x0008001c00007388 */ /* 0x0003e20000000c00 */
[----:B------:R-:W-:Y:S01]  /*5150*/  UIADD3.X UR17, UR14, UR13, URZ, UP0, !UPT ;  /* 0x0000000d0e117290 */ /* 0x000fe200087fe43f */
[----:B------:R-:W-:Y:S01]  /*5160*/  IMAD.U32 R2, RZ, RZ, UR16 ;  /* 0x00000010ff027e24 */ /* 0x000fe2000f8e00ff */
[----:B------:R-:W-:Y:S01]  /*5170*/  ULDC.64 UR22, c[0x0][0x848] ;  /* 0x0002120000167ab9 */ /* 0x000fe20000000a00 */
[----:B------:R1:W-:Y:S01]  /*5180*/  STS.128 [R0+0x1000], R32 ;  /* 0x0010002000007388 */ /* 0x0003e20000000c00 */
[----:B------:R-:W-:Y:S02]  /*5190*/  UIMAD UR13, UR12, UR18, URZ ;  /* 0x000000120c0d72a4 */ /* 0x000fe4000f8e023f */
[----:B------:R-:W-:Y:S01]  /*51a0*/  UIMAD UR12, UR12, UR22, URZ ;  /* 0x000000160c0c72a4 */ /* 0x000fe2000f8e023f */
[----:B------:R1:W-:Y:S01]  /*51b0*/  STS.128 [R0+0x1800], R36 ;  /* 0x0018002400007388 */ /* 0x0003e20000000c00 */
[----:B------:R-:W-:Y:S01]  /*51c0*/  UIADD3 UR7, UR7, UR15, URZ ;  /* 0x0000000f07077290 */ /* 0x000fe2000fffe03f */
[----:B------:R-:W-:Y:S01]  /*51d0*/  IMAD.U32 R3, RZ, RZ, UR17 ;  /* 0x00000011ff037e24 */ /* 0x000fe2000f8e00ff */
        /* <DEDUP_REMOVED lines=9> */
[----:B------:R-:W-:Y:S02]  /*5270*/  UIADD3 UR15, -UR10, URZ, URZ ;  /* 0x0000003f0a0f7290 */ /* 0x000fe4000fffe13f */
[----:B------:R1:W-:Y:S01]  /*5280*/  STS.128 [R0+0x3800], R52 ;  /* 0x0038003400007388 */ /* 0x0003e20000000c00 */
[----:B------:R-:W-:-:S02]  /*5290*/  UIADD3 UR10, UR5, UR13, URZ ;  /* 0x0000000d050a7290 */ /* 0x000fc4000fffe03f */
[----:B------:R-:W-:Y:S01]  /*52a0*/  ULEA UR18, UP0, UR4, UR18, 0x2 ;  /* 0x0000001204127291 */ /* 0x000fe2000f80103f */
[----:B------:R1:W-:Y:S01]  /*52b0*/  STS.128 [R0+0x4000], R56 ;  /* 0x0040003800007388 */ /* 0x0003e20000000c00 */
[----:B------:R-:W-:Y:S02]  /*52c0*/  UIADD3 UR5, UR7, UR12, URZ ;  /* 0x0000000c07057290 */ /* 0x000fe4000fffe03f */
[----:B------:R-:W-:Y:S01]  /*52d0*/  ULEA UR20, UP1, UR6, UR20, 0x2 ;  /* 0x0000001406147291 */ /* 0x000fe2000f82103f */
[----:B------:R1:W-:Y:S01]  /*52e0*/  STS.128 [R0+0x4800], R60 ;  /* 0x0048003c00007388 */ /* 0x0003e20000000c00 */
[----:B------:R-:W-:Y:S02]  /*52f0*/  ULEA.HI.X UR19, UR4, UR19, UR10, 0x2, UP0 ;  /* 0x0000001304137291 */ /* 0x000fe400080f140a */
[----:B------:R-:W-:Y:S01]  /*5300*/  ULEA.HI.X UR5, UR6, UR21, UR5, 0x2, UP1 ;  /* 0x0000001506057291 */ /* 0x000fe200088f1405 */
[----:B------:R1:W-:Y:S01]  /*5310*/  STS.128 [R0+0x5000], R64 ;  /* 0x0050004000007388 */ /* 0x0003e20000000c00 */
[----:B------:R-:W-:-:S03]  /*5320*/  UIMAD UR15, UR8, UR15, UR39 ;  /* 0x0000000f080f72a4 */ /* 0x000fc6000f8e0227 */
[----:B------:R1:W-:Y:S01]  /*5330*/  STS.128 [R0+0x5800], R68 ;  /* 0x0058004400007388 */ /* 0x0003e20000000c00 */
[----:B------:R-:W-:Y:S08]  /*5340*/  @P0 BRA `(.L_x_2544) ;  /* 0x0000000000140947 */ /* 0x000ff00003800000 */
.L_x_2545:
[----:B------:R-:W2:Y:S04]  /*5350*/  LDG.E.STRONG.GPU R4, desc[UR46][R2.64] ;  /* 0x0000002e02047981 */ /* 0x000ea8000c1ef900 */
[----:B--2---:R-:W-:Y:S01]  /*5360*/  CCTL.IVALL ;  /* 0x00000000ff00798f */ /* 0x004fe20002000000 */
[----:B------:R-:W-:Y:S05]  /*5370*/  YIELD ;  /* 0x0000000000007946 */ /* 0x000fea0003800000 */
[----:B------:R-:W-:-:S13]  /*5380*/  ISETP.NE.AND P0, PT, R4, UR15, PT ;  /* 0x0000000f04007c0c */ /* 0x000fda000bf05270 */
[----:B------:R-:W-:Y:S05]  /*5390*/  @P0 BRA `(.L_x_2545) ;  /* 0xfffffffc00ec0947 */ /* 0x000fea000383ffff */
.L_x_2544:
[----:B------:R-:W-:Y:S05]  /*53a0*/  BSYNC B0 ;  /* 0x0000000000007941 */ /* 0x000fea0003800000 */
.L_x_2543:
[----:B------:R-:W-:-:S03]  /*53b0*/  UMOV UR4, 0xffffffff ;  /* 0xffffffff00047882 */ /* 0x000fc60000000000 */
[----:B------:R-:W-:Y:S05]  /*53c0*/  BRA.DIV UR4, `(.L_x_2546) ;  /* 0x0000004a04287947 */ /* 0x000fea000b800000 */
[----:B------:R-:W-:Y:S01]  /*53d0*/  NOP ;  /* 0x0000000000007918 */ /* 0x000fe20000000000 */
.L_x_2635:
        /* <DEDUP_REMOVED lines=15> */
.L_x_2549:
[----:B------:R-:W-:Y:S01]  /*54d0*/  @P0 ELECT P2, URZ, PT ;  /* 0x00000000003f082f */ /* 0x000fe20003840000 */
[----:B------:R2:W-:-:S12]  /*54e0*/  UBLKRED.G.S.ADD.F32.RN [UR4], [UR9], UR6, desc[UR12] ;  /* 0x00000c04090073bb */ /* 0x0005d800080a1406 */
[----:B------:R-:W-:Y:S02]  /*54f0*/  @P2 PLOP3.LUT P0, PT, P2, PT, PT, 0x8, 0x0 ;  /* 0x000000000000281c */ /* 0x000fe4000170e170 */
[----:B------:R-:W-:-:S11]  /*5500*/  PLOP3.LUT P2, PT, PT, PT, PT, 0x8, 0x0 ;  /* 0x000000000000781c */ /* 0x000fd60003f4e170 */
[----:B--2---:R-:W-:Y:S05]  /*5510*/  @P0 BRA.U.ANY `(.L_x_2549) ;  /* 0xfffffffd00ec0947 */ /* 0x004fea000393ffff */
[----:B------:R0:W-:Y:S01]  /*5520*/  UTMACMDFLUSH ;  /* 0x00000000000079b7 */ /* 0x0001e20000000000 */
[----:B------:R-:W-:-:S04]  /*5530*/  DEPBAR.LE SB0, 0x0 ;  /* 0x000080000000791a */ /* 0x000fc80000000000 */
.L_x_2548:
[----:B------:R-:W-:Y:S05]  /*5540*/  BSYNC B0 ;  /* 0x0000000000007941 */ /* 0x000fea0003800000 */
.L_x_2547:
        /* <DEDUP_REMOVED lines=14> */
.L_x_2551:
[----:B------:R-:W-:Y:S05]  /*5630*/  BSYNC B0 ;  /* 0x0000000000007941 */ /* 0x000fea0003800000 */
.L_x_2550:
        /* <DEDUP_REMOVED lines=20> */
.L_x_2554:
[----:B-12---:R-:W2:Y:S04]  /*5780*/  LDG.E.STRONG.GPU R0, desc[UR46][R2.64] ;  /* 0x0000002e02007981 */ /* 0x006ea8000c1ef900 */
[----:B--2---:R-:W-:Y:S01]  /*5790*/  CCTL.IVALL ;  /* 0x00000000ff00798f */ /* 0x004fe20002000000 */
[----:B------:R-:W-:Y:S05]  /*57a0*/  YIELD ;  /* 0x0000000000007946 */ /* 0x000fea0003800000 */
[----:B------:R-:W-:-:S13]  /*57b0*/  ISETP.NE.AND P0, PT, R0, UR15, PT ;  /* 0x0000000f00007c0c */ /* 0x000fda000bf05270 */
[----:B------:R-:W-:Y:S05]  /*57c0*/  @P0 BRA `(.L_x_2554) ;  /* 0xfffffffc00ec0947 */ /* 0x000fea000383ffff */
.L_x_2553:
[----:B------:R-:W-:Y:S05]  /*57d0*/  BSYNC B0 ;  /* 0x0000000000007941 */ /* 0x000fea0003800000 */
.L_x_2552:
[----:B------:R-:W-:-:S03]  /*57e0*/  UMOV UR4, 0xffffffff ;  /* 0xffffffff00047882 */ /* 0x000fc60000000000 */
[----:B------:R-:W-:Y:S05]  /*57f0*/  BRA.DIV UR4, `(.L_x_2555) ;  /* 0x0000004604387947 */ /* 0x000fea000b800000 */
[----:B------:R-:W-:Y:S01]  /*5800*/  NOP ;  /* 0x0000000000007918 */ /* 0x000fe20000000000 */
.L_x_2638:
        /* <DEDUP_REMOVED lines=16> */
.L_x_2558:
[----:B------:R-:W-:Y:S01]  /*5910*/  @P0 ELECT P2, URZ, PT ;  /* 0x00000000003f082f */ /* 0x000fe20003840000 */
[----:B------:R3:W-:-:S12]  /*5920*/  UBLKRED.G.S.ADD.F32.RN [UR4], [UR9], UR6, desc[UR10] ;  /* 0x00000a04090073bb */ /* 0x0007d800080a1406 */
[----:B------:R-:W-:Y:S02]  /*5930*/  @P2 PLOP3.LUT P0, PT, P2, PT, PT, 0x8, 0x0 ;  /* 0x000000000000281c */ /* 0x000fe4000170e170 */
[----:B------:R-:W-:-:S11]  /*5940*/  PLOP3.LUT P2, PT, PT, PT, PT, 0x8, 0x0 ;  /* 0x000000000000781c */ /* 0x000fd60003f4e170 */
[----:B---3--:R-:W-:Y:S05]  /*5950*/  @P0 BRA.U.ANY `(.L_x_2558) ;  /* 0xfffffffd00ec0947 */ /* 0x008fea000393ffff */
[----:B------:R0:W-:Y:S01]  /*5960*/  UTMACMDFLUSH ;  /* 0x00000000000079b7 */ /* 0x0001e20000000000 */
[----:B------:R-:W-:-:S04]  /*5970*/  DEPBAR.LE SB0, 0x0 ;  /* 0x000080000000791a */ /* 0x000fc80000000000 */
.L_x_2557:
[----:B------:R-:W-:Y:S05]  /*5980*/  BSYNC B0 ;  /* 0x0000000000007941 */ /* 0x000fea0003800000 */
.L_x_2556:
        /* <DEDUP_REMOVED lines=14> */
.L_x_2518:
        /* <DEDUP_REMOVED lines=29> */
.L_x_2560:
[----:B------:R-:W-:Y:S01]  /*5c40*/  ULDC UR9, c[0x0][0x8cc] ;  /* 0x0002330000097ab9 */ /* 0x000fe20000000800 */
[----:B------:R-:W-:Y:S01]  /*5c50*/  UMOV UR7, UR8 ;  /* 0x0000000800077c82 */ /* 0x000fe20008000000 */
[----:B------:R-:W-:-:S11]  /*5c60*/  UISETP.NE.AND UP0, UPT, UR9, 0x1, UPT ;  /* 0x000000010900788c */ /* 0x000fd6000bf05270 */
[----:B------:R-:W-:Y:S02]  /*5c70*/  @UP0 ULDC.64 UR10, c[0x0][0x8d0] ;  /* 0x00023400000a0ab9 */ /* 0x000fe40000000a00 */
[----:B------:R-:W-:-:S04]  /*5c80*/  UIMAD.WIDE.U32 UR4, UR8, UR10, URZ ;  /* 0x0000000a080472a5 */ /* 0x000fc8000f8e003f */
[----:B------:R-:W-:-:S04]  /*5c90*/  @UP0 USHF.R.U32.HI UR7, URZ, UR11, UR5 ;  /* 0x0000000b3f070299 */ /* 0x000fc80008011605 */
[----:B------:R-:W-:-:S12]  /*5ca0*/  UIMAD UR4, UR7, UR9, URZ ;  /* 0x00000009070472a4 */ /* 0x000fd8000f8e023f */
.L_x_2561:
        /* <DEDUP_REMOVED lines=84> */
.L_x_2565:
[----:B------:R-:W2:Y:S04]  /*61f0*/  LDG.E.STRONG.GPU R4, desc[UR46][R2.64] ;  /* 0x0000002e02047981 */ /* 0x000ea8000c1ef900 */
[----:B--2---:R-:W-:Y:S01]  /*6200*/  CCTL.IVALL ;  /* 0x00000000ff00798f */ /* 0x004fe20002000000 */
[----:B------:R-:W-:Y:S05]  /*6210*/  YIELD ;  /* 0x0000000000007946 */ /* 0x000fea0003800000 */
[----:B------:R-:W-:-:S13]  /*6220*/  ISETP.NE.AND P1, PT, R4, R5, PT ;  /* 0x000000050400720c */ /* 0x000fda0003f25270 */
[----:B------:R-:W-:Y:S05]  /*6230*/  @P1 BRA `(.L_x_2565) ;  /* 0xfffffffc00ec1947 */ /* 0x000fea000383ffff */
.L_x_2564:
[----:B------:R-:W-:Y:S05]  /*6240*/  BSYNC B0 ;  /* 0x0000000000007941 */ /* 0x000fea0003800000 */
.L_x_2563:
[----:B------:R-:W-:-:S03]  /*6250*/  UMOV UR4, 0xffffffff ;  /* 0xffffffff00047882 */ /* 0x000fc60000000000 */
[----:B------:R-:W-:Y:S05]  /*6260*/  BRA.DIV UR4, `(.L_x_2566) ;  /* 0x0000003a04b87947 */ /* 0x000fea000b800000 */
[----:B------:R-:W-:Y:S01]  /*6270*/  NOP ;  /* 0x0000000000007918 */ /* 0x000fe20000000000 */
.L_x_2641:
        /* <DEDUP_REMOVED lines=22> */
.L_x_2568:
[----:B------:R-:W-:Y:S05]  /*63e0*/  BSYNC B0 ;  /* 0x0000000000007941 */ /* 0x000fea0003800000 */
.L_x_2567:
        /* <DEDUP_REMOVED lines=20> */
.L_x_2570:
[----:B------:R-:W-:Y:S05]  /*6530*/  BSYNC B0 ;  /* 0x0000000000007941 */ /* 0x000fea0003800000 */
.L_x_2569:
[----:B------:R-:W-:Y:S06]  /*6540*/  BAR.ARV 0xa, 0xa0 ;  /* 0x0282800000007b1d */ /* 0x000fec0000002000 */
[----:B------:R-:W-:Y:S04]  /*6550*/  BSSY B0, `(.L_x_2571) ;  /* 0x0000003000007945 */ /* 0x000fe80003800000 */
[----:B------:R-:W-:Y:S05]  /*6560*/  @!P0 BRA `(.L_x_2572) ;  /* 0x0000000000048947 */ /* 0x000fea0003800000 */
[----:B------:R-:W-:-:S04]  /*6570*/  DEPBAR.LE SB0, 0x0 ;  /* 0x000080000000791a */ /* 0x000fc80000000000 */
.L_x_2572:
[----:B------:R-:W-:Y:S05]  /*6580*/  BSYNC B0 ;  /* 0x0000000000007941 */ /* 0x000fea0003800000 */
.L_x_2571:
        /* <DEDUP_REMOVED lines=19> */
.L_x_2574:
[----:B------:R-:W-:Y:S05]  /*66c0*/  BSYNC B0 ;  /* 0x0000000000007941 */ /* 0x000fea0003800000 */
.L_x_2573:
[----:B------:R-:W-:Y:S01]  /*66d0*/  UIADD3 UR17, UR8, 0x1, URZ ;  /* 0x0000000108117890 */ /* 0x000fe2000fffe03f */
[----:B------:R-:W-:Y:S11]  /*66e0*/  BRA `(.L_x_2575) ;  /* 0x0000000000047947 */ /* 0x000ff60003800000 */
.L_x_2562:
[----:B------:R-:W-:-:S05]  /*66f0*/  UMOV UR17, UR8 ;  /* 0x0000000800117c82 */ /* 0x000fca0008000000 */
.L_x_2575:
        /* <DEDUP_REMOVED lines=12> */
.L_x_2600:
        /* <DEDUP_REMOVED lines=18> */
.L_x_2578:
[----:B------:R-:W2:Y:S04]  /*68e0*/  LDG.E.STRONG.GPU R4, desc[UR46][R2.64] ;  /* 0x0000002e02047981 */ /* 0x000ea8000c1ef900 */
[----:B--2---:R-:W-:Y:S01]  /*68f0*/  CCTL.IVALL ;  /* 0x00000000ff00798f */ /* 0x004fe20002000000 */
[----:B------:R-:W-:Y:S05]  /*6900*/  YIELD ;  /* 0x0000000000007946 */ /* 0x000fea0003800000 */
[----:B------:R-:W-:-:S13]  /*6910*/  ISETP.NE.AND P1, PT, R4, R5, PT ;  /* 0x000000050400720c */ /* 0x000fda0003f25270 */
[----:B------:R-:W-:Y:S05]  /*6920*/  @P1 BRA `(.L_x_2578) ;  /* 0xfffffffc00ec1947 */ /* 0x000fea000383ffff */
.L_x_2577:
[----:B------:R-:W-:Y:S05]  /*6930*/  BSYNC B0 ;  /* 0x0000000000007941 */ /* 0x000fea0003800000 */
.L_x_2576:
[----:B------:R-:W-:-:S03]  /*6940*/  UMOV UR18, 0xffffffff ;  /* 0xffffffff00127882 */ /* 0x000fc60000000000 */
[----:B------:R-:W-:Y:S05]  /*6950*/  BRA.DIV UR18, `(.L_x_2579) ;  /* 0x0000003612187947 */ /* 0x000fea000b800000 */
[----:B------:R-:W-:Y:S01]  /*6960*/  NOP ;  /* 0x0000000000007918 */ /* 0x000fe20000000000 */
.L_x_2644:
        /* <DEDUP_REMOVED lines=19> */
.L_x_2581:
[----:B------:R-:W-:Y:S05]  /*6aa0*/  BSYNC B0 ;  /* 0x0000000000007941 */ /* 0x000fea0003800000 */
.L_x_2580:
        /* <DEDUP_REMOVED lines=15> */
.L_x_2583:
[----:B------:R-:W-:Y:S05]  /*6ba0*/  BSYNC B0 ;  /* 0x0000000000007941 */ /* 0x000fea0003800000 */
.L_x_2582:
[----:B------:R-:W-:Y:S06]  /*6bb0*/  BAR.ARV 0xa, 0xa0 ;  /* 0x0282800000007b1d */ /* 0x000fec0000002000 */
[----:B------:R-:W-:Y:S04]  /*6bc0*/  BSSY B0, `(.L_x_2584) ;  /* 0x0000003000007945 */ /* 0x000fe80003800000 */
[----:B------:R-:W-:Y:S05]  /*6bd0*/  @!P0 BRA `(.L_x_2585) ;  /* 0x0000000000048947 */ /* 0x000fea0003800000 */
[----:B------:R-:W-:-:S04]  /*6be0*/  DEPBAR.LE SB0, 0x0 ;  /* 0x000080000000791a */ /* 0x000fc80000000000 */
.L_x_2585:
[----:B------:R-:W-:Y:S05]  /*6bf0*/  BSYNC B0 ;  /* 0x0000000000007941 */ /* 0x000fea0003800000 */
.L_x_2584:
        /* <DEDUP_REMOVED lines=19> */
.L_x_2587:
[----:B------:R-:W-:Y:S05]  /*6d30*/  BSYNC B0 ;  /* 0x0000000000007941 */ /* 0x000fea0003800000 */
.L_x_2586:
        /* <DEDUP_REMOVED lines=16> */
.L_x_2590:
[----:B------:R-:W2:Y:S04]  /*6e40*/  LDG.E.STRONG.GPU R4, desc[UR46][R2.64] ;  /* 0x0000002e02047981 */ /* 0x000ea8000c1ef900 */
[----:B--2---:R-:W-:Y:S01]  /*6e50*/  CCTL.IVALL ;  /* 0x00000000ff00798f */ /* 0x004fe20002000000 */
[----:B------:R-:W-:Y:S05]  /*6e60*/  YIELD ;  /* 0x0000000000007946 */ /* 0x000fea0003800000 */
[----:B------:R-:W-:-:S13]  /*6e70*/  ISETP.NE.AND P1, PT, R4, R5, PT ;  /* 0x000000050400720c */ /* 0x000fda0003f25270 */
[----:B------:R-:W-:Y:S05]  /*6e80*/  @P1 BRA `(.L_x_2590) ;  /* 0xfffffffc00ec1947 */ /* 0x000fea000383ffff */
.L_x_2589:
[----:B------:R-:W-:Y:S05]  /*6e90*/  BSYNC B0 ;  /* 0x0000000000007941 */ /* 0x000fea0003800000 */
.L_x_2588:
[----:B------:R-:W-:-:S03]  /*6ea0*/  UMOV UR10, 0xffffffff ;  /* 0xffffffff000a7882 */ /* 0x000fc60000000000 */
[----:B------:R-:W-:Y:S05]  /*6eb0*/  BRA.DIV UR10, `(.L_x_2591) ;  /* 0x0000002e0adc7947 */ /* 0x000fea000b800000 */
[----:B------:R-:W-:Y:S01]  /*6ec0*/  NOP ;  /* 0x0000000000007918 */ /* 0x000fe20000000000 */
.L_x_2647:
        /* <DEDUP_REMOVED lines=15> */
.L_x_2593:
[----:B------:R-:W-:Y:S05]  /*6fc0*/  BSYNC B0 ;  /* 0x0000000000007941 */ /* 0x000fea0003800000 */
.L_x_2592:
        /* <DEDUP_REMOVED lines=15> */
.L_x_2595:
[----:B------:R-:W-:Y:S05]  /*70c0*/  BSYNC B0 ;  /* 0x0000000000007941 */ /* 0x000fea0003800000 */
.L_x_2594:
[----:B------:R-:W-:Y:S06]  /*70d0*/  BAR.ARV 0xa, 0xa0 ;  /* 0x0282800000007b1d */ /* 0x000fec0000002000 */
[----:B------:R-:W-:Y:S04]  /*70e0*/  BSSY B0, `(.L_x_2596) ;  /* 0x0000003000007945 */ /* 0x000fe80003800000 */
[----:B------:R-:W-:Y:S05]  /*70f0*/  @!P0 BRA `(.L_x_2597) ;  /* 0x0000000000048947 */ /* 0x000fea0003800000 */
[----:B------:R-:W-:-:S04]  /*7100*/  DEPBAR.LE SB0, 0x0 ;  /* 0x000080000000791a */ /* 0x000fc80000000000 */
.L_x_2597:
[----:B------:R-:W-:Y:S05]  /*7110*/  BSYNC B0 ;  /* 0x0000000000007941 */ /* 0x000fea0003800000 */
.L_x_2596:
        /* <DEDUP_REMOVED lines=19> */
.L_x_2599:
[----:B------:R-:W-:Y:S05]  /*7250*/  BSYNC B0 ;  /* 0x0000000000007941 */ /* 0x000fea0003800000 */
.L_x_2598:
[----:B------:R-:W-:Y:S02]  /*7260*/  UIADD3 UR17, UR17, 0x2, URZ ;  /* 0x0000000211117890 */ /* 0x000fe4000fffe03f */
[----:B------:R-:W-:Y:S02]  /*7270*/  UIADD3 UR4, UR4, 0x3000, URZ ;  /* 0x0000300004047890 */ /* 0x000fe4000fffe03f */
[----:B------:R-:W-:-:S06]  /*7280*/  UISETP.GE.AND UP0, UPT, UR17, UR5, UPT ;  /* 0x000000051100728c */ /* 0x000fcc000bf06270 */
[----:B------:R-:W-:-:S13]  /*7290*/  PLOP3.LUT P1, PT, PT, PT, UP0, 0x80, 0x0 ;  /* 0x000000000000781c */ /* 0x000fda0003f2f008 */
[----:B------:R-:W-:Y:S05]  /*72a0*/  @!P1 BRA `(.L_x_2600) ;  /* 0xfffffff400449947 */ /* 0x000fea000383ffff */
[----:B------:R-:W-:Y:S05]  /*72b0*/  BRA `(.L_x_2522) ;  /* 0x0000002800007947 */ /* 0x000fea0003800000 */
.L_x_2559:
        /* <DEDUP_REMOVED lines=21> */
.L_x_2601:
[----:B------:R-:W-:Y:S01]  /*7410*/  ULDC UR9, c[0x0][0x8cc] ;  /* 0x0002330000097ab9 */ /* 0x000fe20000000800 */
[----:B------:R-:W-:Y:S01]  /*7420*/  UMOV UR7, UR8 ;  /* 0x0000000800077c82 */ /* 0x000fe20008000000 */
[----:B------:R-:W-:-:S11]  /*7430*/  UISETP.NE.AND UP0, UPT, UR9, 0x1, UPT ;  /* 0x000000010900788c */ /* 0x000fd6000bf05270 */
[----:B------:R-:W-:Y:S02]  /*7440*/  @UP0 ULDC.64 UR10, c[0x0][0x8d0] ;  /* 0x00023400000a0ab9 */ /* 0x000fe40000000a00 */
[----:B------:R-:W-:-:S04]  /*7450*/  UIMAD.WIDE.U32 UR4, UR8, UR10, URZ ;  /* 0x0000000a080472a5 */ /* 0x000fc8000f8e003f */
[----:B------:R-:W-:-:S04]  /*7460*/  @UP0 USHF.R.U32.HI UR7, URZ, UR11, UR5 ;  /* 0x0000000b3f070299 */ /* 0x000fc80008011605 */
[----:B------:R-:W-:-:S12]  /*7470*/  UIMAD UR4, UR7, UR9, URZ ;  /* 0x00000009070472a4 */ /* 0x000fd8000f8e023f */
.L_x_2602:
        /* <DEDUP_REMOVED lines=73> */
.L_x_2648:
        /* <DEDUP_REMOVED lines=15> */
.L_x_2606:
        /* <DEDUP_REMOVED lines=66> */
[----:B------:R-:W-:Y:S01]  /*7e20*/  ISETP.GE.AND P1, PT, R4, R6, PT ;  /* 0x000000060400720c */ /* 0x000fe20003f26270 */
[----:B------:R1:W-:Y:S01]  /*7e30*/  UTMALDG.4D [UR16], [UR48], desc[UR50] ;  /* 0x00003210300075b4 */ /* 0x0003e20008019000 */
[----:B------:R-:W-:Y:S01]  /*7e40*/  UMOV UR57, UR9 ;  /* 0x0000000900397c82 */ /* 0x000fe20008000000 */
        /* <DEDUP_REMOVED lines=27> */
[----:B-1----:R-:W-:Y:S01]  /*8000*/  UMOV UR10, 0x40 ;  /* 0x00000040000a7882 */ /* 0x002fe20000000000 */
        /* <DEDUP_REMOVED lines=29> */
.L_x_2617:
[----:B--234-:R-:W-:-:S04]  /*81e0*/  SHF.L.U32 R21, R11, 0x1f, RZ ;  /* 0x0000001f0b157819 */ /* 0x01cfc800000006ff */
[----:B------:R-:W1:Y:S02]  /*81f0*/  SYNCS.PHASECHK.TRANS64.TRYWAIT P1, [R16+URZ+0x26840], R21 ;  /* 0x02684015100075a7 */ /* 0x000e64000802017f */
[----:B-1----:R-:W-:Y:S05]  /*8200*/  @!P1 BRA `(.L_x_2609) ;  /* 0x0000001c00389947 */ /* 0x002fea0003800000 */
.L_x_2649:
[----:B------:R-:W-:Y:S05]  /*8210*/  @P0 BRA `(.L_x_2610) ;  /* 0x0000000000140947 */ /* 0x000fea0003800000 */
[----:B------:R-:W-:Y:S01]  /*8220*/  ISETP.NE.AND P1, PT, R6, RZ, PT ;  /* 0x000000ff0600720c */ /* 0x000fe20003f25270 */
[----:B------:R-:W-:-:S04]  /*8230*/  IMAD.MOV.U32 R3, RZ, RZ, 0x3100 ;  /* 0x00003100ff037424 */ /* 0x000fc800078e00ff */
[----:B------:R3:W-:Y:S08]  /*8240*/  SYNCS.ARRIVE.TRANS64 RZ, [R16+URZ+0x26830], R3 ;  /* 0x0268300310ff79a7 */ /* 0x0007f0000800003f */
[----:B------:R-:W-:Y:S05]  /*8250*/  @!P1 BRA `(.L_x_2610) ;  /* 0x0000000000049947 */ /* 0x000fea0003800000 */
[----:B------:R-:W-:Y:S01]  /*8260*/  BPT.TRAP 0x1 ;  /* 0x000000040000795c */ /* 0x000fe20000300000 */
.L_x_2610:
        /* <DEDUP_REMOVED lines=43> */
.L_x_2650:
[----:B------:R-:W-:Y:S05]  /*8520*/  @P0 BRA `(.L_x_2612) ;  /* 0x0000000000140947 */ /* 0x000fea0003800000 */
[----:B------:R-:W-:Y:S01]  /*8530*/  ISETP.NE.AND P1, PT, R6, RZ, PT ;  /* 0x000000ff0600720c */ /* 0x000fe20003f25270 */
[----:B------:R-:W-:-:S04]  /*8540*/  IMAD.MOV.U32 R2, RZ, RZ, 0x3100 ;  /* 0x00003100ff027424 */ /* 0x000fc800078e00ff */
[----:B------:R3:W-:Y:S08]  /*8550*/  SYNCS.ARRIVE.TRANS64 RZ, [R16+URZ+0x26818], R2 ;  /* 0x0268180210ff79a7 */ /* 0x0007f0000800003f */
[----:B------:R-:W-:Y:S05]  /*8560*/  @!P1 BRA `(.L_x_2612) ;  /* 0x0000000000049947 */ /* 0x000fea0003800000 */
[----:B------:R-:W-:Y:S01]  /*8570*/  BPT.TRAP 0x1 ;  /* 0x000000040000795c */ /* 0x000fe20000300000 */
.L_x_2612:
        /* <DEDUP_REMOVED lines=43> */
.L_x_2651:
[----:B------:R-:W-:Y:S05]  /*8830*/  @P0 BRA `(.L_x_2614) ;  /* 0x0000000000140947 */ /* 0x000fea0003800000 */
[----:B------:R-:W-:Y:S01]  /*8840*/  ISETP.NE.AND P1, PT, R6, RZ, PT ;  /* 0x000000ff0600720c */ /* 0x000fe20003f25270 */
[----:B-123--:R-:W-:-:S04]  /*8850*/  IMAD.MOV.U32 R21, RZ, RZ, 0x3100 ;  /* 0x00003100ff157424 */ /* 0x00efc800078e00ff */
[----:B------:R4:W-:Y:S08]  /*8860*/  SYNCS.ARRIVE.TRANS64 RZ, [R16+URZ+0x26838], R21 ;  /* 0x0268381510ff79a7 */ /* 0x0009f0000800003f */
[----:B------:R-:W-:Y:S05]  /*8870*/  @!P1 BRA `(.L_x_2614) ;  /* 0x0000000000049947 */ /* 0x000fea0003800000 */
[----:B------:R-:W-:Y:S01]  /*8880*/  BPT.TRAP 0x1 ;  /* 0x000000040000795c */ /* 0x000fe20000300000 */
.L_x_2614:
        /* <DEDUP_REMOVED lines=38> */
.L_x_2653:
[----:B------:R-:W-:Y:S05]  /*8af0*/  @P0 BRA `(.L_x_2616) ;  /* 0x0000000000140947 */ /* 0x000fea0003800000 */
[----:B------:R-:W-:Y:S01]  /*8b00*/  ISETP.NE.AND P1, PT, R6, RZ, PT ;  /* 0x000000ff0600720c */ /* 0x000fe20003f25270 */
[----:B------:R-:W-:-:S04]  /*8b10*/  IMAD.MOV.U32 R5, RZ, RZ, 0x3100 ;  /* 0x00003100ff057424 */ /* 0x000fc800078e00ff */
[----:B------:R1:W-:Y:S08]  /*8b20*/  SYNCS.ARRIVE.TRANS64 RZ, [R16+URZ+0x26810], R5 ;  /* 0x0268100510ff79a7 */ /* 0x0003f0000800003f */
[----:B------:R-:W-:Y:S05]  /*8b30*/  @!P1 BRA `(.L_x_2616) ;  /* 0x0000000000049947 */ /* 0x000fea0003800000 */
[----:B------:R-:W-:Y:S01]  /*8b40*/  BPT.TRAP 0x1 ;  /* 0x000000040000795c */ /* 0x000fe20000300000 */
.L_x_2616:
        /* <DEDUP_REMOVED lines=44> */
.L_x_2608:
        /* <DEDUP_REMOVED lines=8> */
.L_x_2654:
[----:B------:R-:W-:Y:S05]  /*8e90*/  @P0 BRA `(.L_x_2619) ;  /* 0x0000000000140947 */ /* 0x000fea0003800000 */
[----:B------:R-:W-:Y:S01]  /*8ea0*/  ISETP.NE.AND P1, PT, R6, RZ, PT ;  /* 0x000000ff0600720c */ /* 0x000fe20003f25270 */
[----:B------:R-:W-:-:S04]  /*8eb0*/  IMAD.MOV.U32 R5, RZ, RZ, 0x3100 ;  /* 0x00003100ff057424 */ /* 0x000fc800078e00ff */
[----:B------:R2:W-:Y:S08]  /*8ec0*/  SYNCS.ARRIVE.TRANS64 RZ, [R16+URZ+0x26830], R5 ;  /* 0x0268300510ff79a7 */ /* 0x0005f0000800003f */
[----:B------:R-:W-:Y:S05]  /*8ed0*/  @!P1 BRA `(.L_x_2619) ;  /* 0x0000000000049947 */ /* 0x000fea0003800000 */
[----:B------:R-:W-:Y:S01]  /*8ee0*/  BPT.TRAP 0x1 ;  /* 0x000000040000795c */ /* 0x000fe20000300000 */
.L_x_2619:
        /* <DEDUP_REMOVED lines=40> */
.L_x_2655:
[----:B------:R-:W-:Y:S05]  /*9170*/  @P0 BRA `(.L_x_2621) ;  /* 0x0000000000140947 */ /* 0x000fea0003800000 */
[----:B------:R-:W-:Y:S01]  /*9180*/  ISETP.NE.AND P0, PT, R6, RZ, PT ;  /* 0x000000ff0600720c */ /* 0x000fe20003f05270 */
[----:B------:R-:W-:-:S04]  /*9190*/  IMAD.MOV.U32 R5, RZ, RZ, 0x3100 ;  /* 0x00003100ff057424 */ /* 0x000fc800078e00ff */
[----:B------:R1:W-:Y:S08]  /*91a0*/  SYNCS.ARRIVE.TRANS64 RZ, [R16+URZ+0x26818], R5 ;  /* 0x0268180510ff79a7 */ /* 0x0003f0000800003f */
[----:B------:R-:W-:Y:S05]  /*91b0*/  @!P0 BRA `(.L_x_2621) ;  /* 0x0000000000048947 */ /* 0x000fea0003800000 */
[----:B------:R-:W-:Y:S01]  /*91c0*/  BPT.TRAP 0x1 ;  /* 0x000000040000795c */ /* 0x000fe20000300000 */
.L_x_2621:
        /* <DEDUP_REMOVED lines=44> */
.L_x_2607:
[----:B------:R-:W1:Y:S01]  /*9490*/  S2R R0, SR_TID.X ;  /* 0x0000000000007919 */ /* 0x000e620000002100 */
[----:B------:R-:W-:Y:S01]  /*94a0*/  IMAD R3, R19, 0x8, R16 ;  /* 0x0000000813037824 */ /* 0x000fe200078e0210 */
[----:B-1----:R-:W-:Y:S02]  /*94b0*/  LOP3.LUT R2, R0, 0x7f, RZ, 0xc0, !PT ;  /* 0x0000007f00027812 */ /* 0x002fe400078ec0ff */
[----:B------:R-:W-:Y:S02]  /*94c0*/  SHF.L.U32 R0, R11, 0x1f, RZ ;  /* 0x0000001f0b007819 */ /* 0x000fe400000006ff */
[----:B------:R-:W-:Y:S02]  /*94d0*/  ISETP.NE.AND P1, PT, R2, RZ, PT ;  /* 0x000000ff0200720c */ /* 0x000fe40003f25270 */
[----:B------:R-:W1:Y:S02]  /*94e0*/  SYNCS.PHASECHK.TRANS64.TRYWAIT P0, [R3+URZ+0x26840], R0 ;  /* 0x02684000030075a7 */ /* 0x000e64000800017f */
[----:B-1----:R-:W-:Y:S09]  /*94f0*/  @!P0 BRA `(.L_x_2622) ;  /* 0x0000000800f88947 */ /* 0x002ff20003800000 */
.L_x_2656:
[----:B------:R-:W-:Y:S05]  /*9500*/  @P1 BRA `(.L_x_2623) ;  /* 0x0000000000181947 */ /* 0x000fea0003800000 */
[----:B------:R-:W1:Y:S01]  /*9510*/  S2R R2, SR_TID.X ;  /* 0x0000000000027919 */ /* 0x000e620000002100 */
[----:B------:R-:W-:-:S04]  /*9520*/  IMAD.MOV.U32 R0, RZ, RZ, 0x3100 ;  /* 0x00003100ff007424 */ /* 0x000fc800078e00ff */
[----:B------:R1:W-:Y:S02]  /*9530*/  SYNCS.ARRIVE.TRANS64 RZ, [R3+URZ+0x26830], R0 ;  /* 0x0268300003ff79a7 */ /* 0x0003e4000800003f */
[----:B-1----:R-:W-:-:S13]  /*9540*/  LOP3.LUT P0, RZ, R2, 0x1f, RZ, 0xc0, !PT ;  /* 0x0000001f02ff7812 */ /* 0x002fda000780c0ff */
[----:B------:R-:W-:Y:S05]  /*9550*/  @!P0 BRA `(.L_x_2623) ;  /* 0x0000000000048947 */ /* 0x000fea0003800000 */
[----:B------:R-:W-:Y:S01]  /*9560*/  BPT.TRAP 0x1 ;  /* 0x000000040000795c */ /* 0x000fe20000300000 */
.L_x_2623:
        /* <DEDUP_REMOVED lines=47> */
.L_x_2604:
[----:B------:R-:W-:Y:S05]  /*9860*/  BSYNC B0 ;  /* 0x0000000000007941 */ /* 0x000fea0003800000 */
.L_x_2603:
[----:B------:R-:W-:-:S03]  /*9870*/  UMOV UR7, 0xffffffff ;  /* 0xffffffff00077882 */ /* 0x000fc60000000000 */
[----:B------:R-:W-:Y:S05]  /*9880*/  BRA.DIV UR7, `(.L_x_2624) ;  /* 0x0000000a07287947 */ /* 0x000fea000b800000 */
[----:B------:R-:W-:-:S13]  /*9890*/  ELECT P6, URZ, PT ;  /* 0x00000000003f782f */ /* 0x000fda00038c0000 */
.L_x_2659:
[----:B------:R-:W-:Y:S05]  /*98a0*/  @!P6 BRA `(.L_x_2522) ;  /* 0x000000000084e947 */ /* 0x000fea0003800000 */
[----:B------:R-:W-:-:S06]  /*98b0*/  ULOP3.LUT UR7, UR38, 0x2, URZ, 0xfc, !UPT ;  /* 0x0000000226077892 */ /* 0x000fcc000f8efc3f */
[----:B------:R-:W-:-:S05]  /*98c0*/  IMAD.U32 R2, RZ, RZ, UR7 ;  /* 0x00000007ff027e24 */ /* 0x000fca000f8e00ff */
[----:B------:R-:W-:-:S13]  /*98d0*/  ISETP.NE.AND P2, PT, R2, 0x3, PT ;  /* 0x000000030200780c */ /* 0x000fda0003f45270 */
[----:B------:R-:W-:Y:S05]  /*98e0*/  @!P2 BRA `(.L_x_2625) ;  /* 0x000000000004a947 */ /* 0x000fea0003800000 */
[----:B------:R-:W-:Y:S01]  /*98f0*/  BPT.TRAP 0x1 ;  /* 0x000000040000795c */ /* 0x000fe20000300000 */
.L_x_2625:
        /* <DEDUP_REMOVED lines=15> */
.L_x_2660:
[----:B------:R-:W2:Y:S02]  /*99f0*/  SYNCS.PHASECHK.TRANS64.TRYWAIT P0, [R3+URZ], R2 ;  /* 0x00000002030075a7 */ /* 0x000ea4000800017f */
[----:B--2---:R-:W-:Y:S05]  /*9a00*/  @!P0 BRA `(.L_x_2627) ;  /* 0x0000000400fc8947 */ /* 0x004fea0003800000 */
.L_x_2661:
[----:B------:R-:W-:Y:S05]  /*9a10*/  @!P2 BRA `(.L_x_2628) ;  /* 0x000000000004a947 */ /* 0x000fea0003800000 */
[----:B------:R-:W-:Y:S01]  /*9a20*/  BPT.TRAP 0x1 ;  /* 0x000000040000795c */ /* 0x000fe20000300000 */
.L_x_2628:
[----:B--2---:R-:W-:-:S04]  /*9a30*/  VIADD R3, R7, 0x26840 ;  /* 0x0002684007037836 */ /* 0x004fc80000000000 */
[----:B------:R-:W-:-:S04]  /*9a40*/  IMAD R0, R0, 0x8, R3 ;  /* 0x0000000800007824 */ /* 0x000fc800078e0203 */
[----:B------:R-:W2:Y:S02]  /*9a50*/  SYNCS.PHASECHK.TRANS64.TRYWAIT P0, [R0+URZ], R5 ;  /* 0x00000005000075a7 */ /* 0x000ea4000800017f */
[----:B--2---:R-:W-:Y:S05]  /*9a60*/  @!P0 BRA `(.L_x_2629) ;  /* 0x0000000400f88947 */ /* 0x004fea0003800000 */
.L_x_2662:
[----:B------:R-:W-:-:S07]  /*9a70*/  IMAD R3, R4, 0x8, R3 ;  /* 0x0000000804037824 */ /* 0x000fce00078e0203 */
.L_x_2630:
[----:B---3--:R3:W4:Y:S02]  /*9a80*/  SYNCS.PHASECHK.TRANS64.TRYWAIT P0, [R3+URZ], R2 ;  /* 0x00000002030075a7 */ /* 0x008724000800017f */
[----:B----4-:R-:W-:Y:S05]  /*9a90*/  @!P0 NANOSLEEP.SYNCS 0x989680 ;  /* 0x009896800000895d */ /* 0x010fea0003900000 */
[----:B------:R-:W4:Y:S02]  /*9aa0*/  @!P0 SYNCS.PHASECHK.TRANS64 P0, [R3+URZ], R2 ;  /* 0x00000002030085a7 */ /* 0x000f24000800007f */
[----:B----4-:R-:W-:Y:S05]  /*9ab0*/  @!P0 BRA `(.L_x_2630) ;  /* 0xfffffffc00f08947 */ /* 0x010fea000383ffff */
.L_x_2522:
[----:B------:R-:W-:Y:S05]  /*9ac0*/  BSYNC B6 ;  /* 0x0000000000067941 */ /* 0x000fea0003800000 */
.L_x_2517:
[----:B------:R-:W-:Y:S05]  /*9ad0*/  EXIT ;  /* 0x000000000000794d */ /* 0x000fea0003800000 */
.L_x_2528:
[----:B------:R-:W-:Y:S02]  /*9ae0*/  IMAD.MOV.U32 R13, RZ, RZ, R17 ;  /* 0x000000ffff0d7224 */ /* 0x000fe400078e0011 */
[----:B------:R-:W-:Y:S02]  /*9af0*/  IMAD.MOV.U32 R12, RZ, RZ, RZ ;  /* 0x000000ffff0c7224 */ /* 0x000fe400078e00ff */
[----:B------:R-:W-:Y:S02]  /*9b00*/  IMAD.MOV.U32 R11, RZ, RZ, 0x1f ;  /* 0x0000001fff0b7424 */ /* 0x000fe400078e00ff */
[----:B------:R-:W-:-:S07]  /*9b10*/  IMAD.MOV.U32 R15, RZ, RZ, -0x1 ;  /* 0xffffffffff0f7424 */ /* 0x000fce00078e00ff */
[----:B------:R-:W-:Y:S05]  /*9b20*/  WARPSYNC.COLLECTIVE R15, `(.L_x_2631) ;  /* 0x000000000f087348 */ /* 0x000fea0003c00000 */
[----:B------:R1:W2:Y:S02]  /*9b30*/  SHFL.IDX P6, R14, R13, R12, R11 ;  /* 0x0000000c0d0e7389 */ /* 0x0002a400000c000b */
[----:B-12---:R-:W-:Y:S01]  /*9b40*/  ENDCOLLECTIVE ;  /* 0x000000000000791b */ /* 0x006fe20003800000 */
.L_x_2631:
[----:B------:R-:W-:Y:S05]  /*9b50*/  BRA `(.L_x_2632) ;  /* 0xffffff7400b47947 */ /* 0x000fea000383ffff */
.L_x_2530:
[----:B--2---:R2:W3:Y:S02]  /*9b60*/  SYNCS.PHASECHK.TRANS64.TRYWAIT P0, [R235+URZ+0x26800], R4 ;  /* 0x02680004eb0075a7 */ /* 0x0044e4000800017f */
[----:B---3--:R-:W-:Y:S05]  /*9b70*/  @!P0 NANOSLEEP.SYNCS 0x989680 ;  /* 0x009896800000895d */ /* 0x008fea0003900000 */
[----:B------:R-:W3:Y:S02]  /*9b80*/  @!P0 SYNCS.PHASECHK.TRANS64 P0, [R235+URZ+0x26800], R4 ;  /* 0x02680004eb0085a7 */ /* 0x000ee4000800007f */
[----:B---3--:R-:W-:Y:S05]  /*9b90*/  @!P0 BRA `(.L_x_2530) ;  /* 0xfffffffc00f08947 */ /* 0x008fea000383ffff */
[----:B------:R-:W-:Y:S05]  /*9ba0*/  BRA `(.L_x_2529) ;  /* 0xffffff7400dc7947 */ /* 0x000fea000383ffff */
.L_x_2535:
[----:B--2---:R-:W-:-:S04]  /*9bb0*/  IMAD.U32 R5, RZ, RZ, UR9 ;  /* 0x00000009ff057e24 */ /* 0x004fc8000f8e00ff */
[----:B------:R2:W3:Y:S03]  /*9bc0*/  SYNCS.PHASECHK.TRANS64.TRYWAIT P1, [R5+URZ+0x26810], R120 ;  /* 0x02681078050075a7 */ /* 0x0004e6000802017f */
[----:B---3--:R-:W-:Y:S05]  /*9bd0*/  @!P1 NANOSLEEP.SYNCS 0x989680 ;  /* 0x009896800000995d */ /* 0x008fea0003900000 */
[----:B------:R-:W3:Y:S02]  /*9be0*/  @!P1 SYNCS.PHASECHK.TRANS64 P1, [R5+URZ+0x26810], R120 ;  /* 0x02681078050095a7 */ /* 0x000ee4000802007f */
[----:B---3--:R-:W-:Y:S05]  /*9bf0*/  @!P1 BRA `(.L_x_2535) ;  /* 0xfffffffc00ec9947 */ /* 0x008fea000383ffff */
[----:B------:R-:W-:Y:S05]  /*9c00*/  BRA `(.L_x_2534) ;  /* 0xffffff8000387947 */ /* 0x000fea000383ffff */
.L_x_2539:
[----:B------:R-:W-:-:S04]  /*9c10*/  IMAD.U32 R121, RZ, RZ, UR9 ;  /* 0x00000009ff797e24 */ /* 0x000fc8000f8e00ff */
[----:B------:R1:W1:Y:S03]  /*9c20*/  SYNCS.PHASECHK.TRANS64.TRYWAIT P1, [R121+URZ+0x26830], R120 ;  /* 0x02683078790075a7 */ /* 0x000266000802017f */
[----:B-1----:R-:W-:Y:S05]  /*9c30*/  @!P1 NANOSLEEP.SYNCS 0x989680 ;  /* 0x009896800000995d */ /* 0x002fea0003900000 */
[----:B------:R-:W1:Y:S02]  /*9c40*/  @!P1 SYNCS.PHASECHK.TRANS64 P1, [R121+URZ+0x26830], R120 ;  /* 0x02683078790095a7 */ /* 0x000e64000802007f */
[----:B-1----:R-:W-:Y:S05]  /*9c50*/  @!P1 BRA `(.L_x_2539) ;  /* 0xfffffffc00ec9947 */ /* 0x002fea000383ffff */
[----:B------:R-:W-:Y:S05]  /*9c60*/  BRA `(.L_x_2538) ;  /* 0xffffff8400fc7947 */ /* 0x000fea000383ffff */
.L_x_2546:
[----:B------:R-:W-:Y:S01]  /*9c70*/  BSSY B0, `(.L_x_2633) ;  /* 0x0000005000007945 */ /* 0x000fe20003800000 */
[----:B------:R-:W-:-:S07]  /*9c80*/  IMAD.MOV.U32 R15, RZ, RZ, -0x1 ;  /* 0xffffffffff0f7424 */ /* 0x000fce00078e00ff */
[----:B-1----:R-:W-:Y:S05]  /*9c90*/  WARPSYNC.COLLECTIVE R15, `(.L_x_2634) ;  /* 0x000000000f087348 */ /* 0x002fea0003c00000 */
[----:B------:R-:W-:Y:S01]  /*9ca0*/  NOP ;  /* 0x0000000000007918 */ /* 0x000fe20000000000 */
[----:B-1----:R-:W-:Y:S01]  /*9cb0*/  ENDCOLLECTIVE ;  /* 0x000000000000791b */ /* 0x002fe20003800000 */
.L_x_2634:
[----:B------:R-:W-:Y:S05]  /*9cc0*/  BSYNC B0 ;  /* 0x0000000000007941 */ /* 0x000fea0003800000 */
.L_x_2633:
[----:B------:R-:W-:Y:S05]  /*9cd0*/  BRA `(.L_x_2635) ;  /* 0xffffffb400c07947 */ /* 0x000fea000383ffff */
.L_x_2555:
[----:B------:R-:W-:Y:S01]  /*9ce0*/  BSSY B0, `(.L_x_2636) ;  /* 0x0000005000007945 */ /* 0x000fe20003800000 */
[----:B------:R-:W-:-:S07]  /*9cf0*/  IMAD.MOV.U32 R15, RZ, RZ, -0x1 ;  /* 0xffffffffff0f7424 */ /* 0x000fce00078e00ff */
[----:B-12---:R-:W-:Y:S05]  /*9d00*/  WARPSYNC.COLLECTIVE R15, `(.L_x_2637) ;  /* 0x000000000f087348 */ /* 0x006fea0003c00000 */
[----:B------:R-:W-:Y:S01]  /*9d10*/  NOP ;  /* 0x0000000000007918 */ /* 0x000fe20000000000 */
[----:B-12---:R-:W-:Y:S01]  /*9d20*/  ENDCOLLECTIVE ;  /* 0x000000000000791b */ /* 0x006fe20003800000 */
.L_x_2637:
[----:B------:R-:W-:Y:S05]  /*9d30*/  BSYNC B0 ;  /* 0x0000000000007941 */ /* 0x000fea0003800000 */
.L_x_2636:
[----:B------:R-:W-:Y:S05]  /*9d40*/  BRA `(.L_x_2638) ;  /* 0xffffffb800b07947 */ /* 0x000fea000383ffff */
.L_x_2566:
[----:B------:R-:W-:Y:S01]  /*9d50*/  BSSY B0, `(.L_x_2639) ;  /* 0x0000005000007945 */ /* 0x000fe20003800000 */
[----:B------:R-:W-:-:S07]  /*9d60*/  IMAD.MOV.U32 R15, RZ, RZ, -0x1 ;  /* 0xffffffffff0f7424 */ /* 0x000fce00078e00ff */
[----:B------:R-:W-:Y:S05]  /*9d70*/  WARPSYNC.COLLECTIVE R15, `(.L_x_2640) ;  /* 0x000000000f087348 */ /* 0x000fea0003c00000 */
[----:B------:R-:W-:Y:S01]  /*9d80*/  NOP ;  /* 0x0000000000007918 */ /* 0x000fe20000000000 */
[----:B------:R-:W-:Y:S01]  /*9d90*/  ENDCOLLECTIVE ;  /* 0x000000000000791b */ /* 0x000fe20003800000 */
.L_x_2640:
[----:B------:R-:W-:Y:S05]  /*9da0*/  BSYNC B0 ;  /* 0x0000000000007941 */ /* 0x000fea0003800000 */
.L_x_2639:
[----:B------:R-:W-:Y:S05]  /*9db0*/  BRA `(.L_x_2641) ;  /* 0xffffffc400307947 */ /* 0x000fea000383ffff */
.L_x_2579:
[----:B------:R-:W-:Y:S01]  /*9dc0*/  BSSY B0, `(.L_x_2642) ;  /* 0x0000005000007945 */ /* 0x000fe20003800000 */
[----:B------:R-:W-:-:S07]  /*9dd0*/  IMAD.MOV.U32 R15, RZ, RZ, -0x1 ;  /* 0xffffffffff0f7424 */ /* 0x000fce00078e00ff */
[----:B------:R-:W-:Y:S05]  /*9de0*/  WARPSYNC.COLLECTIVE R15, `(.L_x_2643) ;  /* 0x000000000f087348 */ /* 0x000fea0003c00000 */
[----:B------:R-:W-:Y:S01]  /*9df0*/  NOP ;  /* 0x0000000000007918 */ /* 0x000fe20000000000 */
[----:B------:R-:W-:Y:S01]  /*9e00*/  ENDCOLLECTIVE ;  /* 0x000000000000791b */ /* 0x000fe20003800000 */
.L_x_2643:
[----:B------:R-:W-:Y:S05]  /*9e10*/  BSYNC B0 ;  /* 0x0000000000007941 */ /* 0x000fea0003800000 */
.L_x_2642:
[----:B------:R-:W-:Y:S05]  /*9e20*/  BRA `(.L_x_2644) ;  /* 0xffffffc800d07947 */ /* 0x000fea000383ffff */
.L_x_2591:
[----:B------:R-:W-:Y:S01]  /*9e30*/  BSSY B0, `(.L_x_2645) ;  /* 0x0000005000007945 */ /* 0x000fe20003800000 */
[----:B------:R-:W-:-:S07]  /*9e40*/  IMAD.MOV.U32 R15, RZ, RZ, -0x1 ;  /* 0xffffffffff0f7424 */ /* 0x000fce00078e00ff */
[----:B------:R-:W-:Y:S05]  /*9e50*/  WARPSYNC.COLLECTIVE R15, `(.L_x_2646) ;  /* 0x000000000f087348 */ /* 0x000fea0003c00000 */
[----:B------:R-:W-:Y:S01]  /*9e60*/  NOP ;  /* 0x0000000000007918 */ /* 0x000fe20000000000 */
[----:B------:R-:W-:Y:S01]  /*9e70*/  ENDCOLLECTIVE ;  /* 0x000000000000791b */ /* 0x000fe20003800000 */
.L_x_2646:
[----:B------:R-:W-:Y:S05]  /*9e80*/  BSYNC B0 ;  /* 0x0000000000007941 */ /* 0x000fea0003800000 */
.L_x_2645:
[----:B------:R-:W-:Y:S05]  /*9e90*/  BRA `(.L_x_2647) ;  /* 0xffffffd0000c7947 */ /* 0x000fea000383ffff */
.L_x_2605:
[----:B-1----:R1:W2:Y:S02]  /*9ea0*/  SYNCS.PHASECHK.TRANS64.TRYWAIT P0, [R16+URZ+0x26820], R3 ;  /* 0x02682003100075a7 */ /* 0x0022a4000800017f */
[----:B--2---:R-:W-:Y:S05]  /*9eb0*/  @!P0 NANOSLEEP.SYNCS 0x989680 ;  /* 0x009896800000895d */ /* 0x004fea0003900000 */
[----:B------:R-:W2:Y:S02]  /*9ec0*/  @!P0 SYNCS.PHASECHK.TRANS64 P0, [R16+URZ+0x26820], R3 ;  /* 0x02682003100085a7 */ /* 0x000ea4000800007f */
[----:B--2---:R-:W-:Y:S05]  /*9ed0*/  @!P0 BRA `(.L_x_2605) ;  /* 0xfffffffc00f08947 */ /* 0x004fea000383ffff */
[----:B------:R-:W-:Y:S05]  /*9ee0*/  BRA `(.L_x_2648) ;  /* 0xffffffd800887947 */ /* 0x000fea000383ffff */
.L_x_2609:
[----:B-1----:R1:W3:Y:S02]  /*9ef0*/  SYNCS.PHASECHK.TRANS64.TRYWAIT P1, [R16+URZ+0x26840], R21 ;  /* 0x02684015100075a7 */ /* 0x0022e4000802017f */
[----:B---3--:R-:W-:Y:S05]  /*9f00*/  @!P1 NANOSLEEP.SYNCS 0x989680 ;  /* 0x009896800000995d */ /* 0x008fea0003900000 */
[----:B------:R-:W3:Y:S02]  /*9f10*/  @!P1 SYNCS.PHASECHK.TRANS64 P1, [R16+URZ+0x26840], R21 ;  /* 0x02684015100095a7 */ /* 0x000ee4000802007f */
[----:B---3--:R-:W-:Y:S05]  /*9f20*/  @!P1 BRA `(.L_x_2609) ;  /* 0xfffffffc00f09947 */ /* 0x008fea000383ffff */
[----:B------:R-:W-:Y:S05]  /*9f30*/  BRA `(.L_x_2649) ;  /* 0xffffffe000b47947 */ /* 0x000fea000383ffff */
.L_x_2611:
[----:B--2---:R2:W3:Y:S02]  /*9f40*/  SYNCS.PHASECHK.TRANS64.TRYWAIT P1, [R16+URZ+0x26828], R21 ;  /* 0x02682815100075a7 */ /* 0x0044e4000802017f */
[----:B---3--:R-:W-:Y:S05]  /*9f50*/  @!P1 NANOSLEEP.SYNCS 0x989680 ;  /* 0x009896800000995d */ /* 0x008fea0003900000 */
[----:B------:R-:W3:Y:S02]  /*9f60*/  @!P1 SYNCS.PHASECHK.TRANS64 P1, [R16+URZ+0x26828], R21 ;  /* 0x02682815100095a7 */ /* 0x000ee4000802007f */
[----:B---3--:R-:W-:Y:S05]  /*9f70*/  @!P1 BRA `(.L_x_2611) ;  /* 0xfffffffc00f09947 */ /* 0x008fea000383ffff */
[----:B------:R-:W-:Y:S05]  /*9f80*/  BRA `(.L_x_2650) ;  /* 0xffffffe400647947 */ /* 0x000fea000383ffff */
.L_x_2613:
[----:B---3--:R3:W4:Y:S02]  /*9f90*/  SYNCS.PHASECHK.TRANS64.TRYWAIT P1, [R16+URZ+0x26848], R21 ;  /* 0x02684815100075a7 */ /* 0x008724000802017f */
[----:B----4-:R-:W-:Y:S05]  /*9fa0*/  @!P1 NANOSLEEP.SYNCS 0x989680 ;  /* 0x009896800000995d */ /* 0x010fea0003900000 */
[----:B------:R-:W4:Y:S02]  /*9fb0*/  @!P1 SYNCS.PHASECHK.TRANS64 P1, [R16+URZ+0x26848], R21 ;  /* 0x02684815100095a7 */ /* 0x000f24000802007f */
[----:B----4-:R-:W-:Y:S05]  /*9fc0*/  @!P1 BRA `(.L_x_2613) ;  /* 0xfffffffc00f09947 */ /* 0x010fea000383ffff */
[----:B------:R-:W-:Y:S05]  /*9fd0*/  BRA `(.L_x_2651) ;  /* 0xffffffe800147947 */ /* 0x000fea000383ffff */
.L_x_2615:
[----:B------:R-:W-:-:S07]  /*9fe0*/  SHF.L.U32 R5, R11, 0x1f, RZ ;  /* 0x0000001f0b057819 */ /* 0x000fce00000006ff */
.L_x_2652:
[----:B------:R1:W1:Y:S02]  /*9ff0*/  SYNCS.PHASECHK.TRANS64.TRYWAIT P1, [R16+URZ+0x26820], R5 ;  /* 0x02682005100075a7 */ /* 0x000264000802017f */
[----:B-1----:R-:W-:Y:S05]  /*a000*/  @!P1 NANOSLEEP.SYNCS 0x989680 ;  /* 0x009896800000995d */ /* 0x002fea0003900000 */
[----:B------:R-:W1:Y:S02]  /*a010*/  @!P1 SYNCS.PHASECHK.TRANS64 P1, [R16+URZ+0x26820], R5 ;  /* 0x02682005100095a7 */ /* 0x000e64000802007f */
[----:B-1----:R-:W-:Y:S05]  /*a020*/  @!P1 BRA `(.L_x_2652) ;  /* 0xfffffffc00f09947 */ /* 0x002fea000383ffff */
[----:B------:R-:W-:Y:S05]  /*a030*/  BRA `(.L_x_2653) ;  /* 0xffffffe800ac7947 */ /* 0x000fea000383ffff */
.L_x_2618:
[----:B-1----:R1:W2:Y:S02]  /*a040*/  SYNCS.PHASECHK.TRANS64.TRYWAIT P1, [R16+URZ+0x26840], R13 ;  /* 0x0268400d100075a7 */ /* 0x0022a4000802017f */
[----:B--2---:R-:W-:Y:S05]  /*a050*/  @!P1 NANOSLEEP.SYNCS 0x989680 ;  /* 0x009896800000995d */ /* 0x004fea0003900000 */
[----:B------:R-:W2:Y:S02]  /*a060*/  @!P1 SYNCS.PHASECHK.TRANS64 P1, [R16+URZ+0x26840], R13 ;  /* 0x0268400d100095a7 */ /* 0x000ea4000802007f */
[----:B--2---:R-:W-:Y:S05]  /*a070*/  @!P1 BRA `(.L_x_2618) ;  /* 0xfffffffc00f09947 */ /* 0x004fea000383ffff */
[----:B------:R-:W-:Y:S05]  /*a080*/  BRA `(.L_x_2654) ;  /* 0xffffffec00807947 */ /* 0x000fea000383ffff */
.L_x_2620:
[----:B--2---:R2:W1:Y:S02]  /*a090*/  SYNCS.PHASECHK.TRANS64.TRYWAIT P1, [R16+URZ+0x26828], R13 ;  /* 0x0268280d100075a7 */ /* 0x004464000802017f */
[----:B-1----:R-:W-:Y:S05]  /*a0a0*/  @!P1 NANOSLEEP.SYNCS 0x989680 ;  /* 0x009896800000995d */ /* 0x002fea0003900000 */
[----:B------:R-:W1:Y:S02]  /*a0b0*/  @!P1 SYNCS.PHASECHK.TRANS64 P1, [R16+URZ+0x26828], R13 ;  /* 0x0268280d100095a7 */ /* 0x000e64000802007f */
[----:B-1----:R-:W-:Y:S05]  /*a0c0*/  @!P1 BRA `(.L_x_2620) ;  /* 0xfffffffc00f09947 */ /* 0x002fea000383ffff */
[----:B------:R-:W-:Y:S05]  /*a0d0*/  BRA `(.L_x_2655) ;  /* 0xfffffff000247947 */ /* 0x000fea000383ffff */
.L_x_2622:
[----:B------:R1:W1:Y:S02]  /*a0e0*/  SYNCS.PHASECHK.TRANS64.TRYWAIT P0, [R3+URZ+0x26840], R0 ;  /* 0x02684000030075a7 */ /* 0x000264000800017f */
[----:B-1----:R-:W-:Y:S05]  /*a0f0*/  @!P0 NANOSLEEP.SYNCS 0x989680 ;  /* 0x009896800000895d */ /* 0x002fea0003900000 */
[----:B------:R-:W1:Y:S02]  /*a100*/  @!P0 SYNCS.PHASECHK.TRANS64 P0, [R3+URZ+0x26840], R0 ;  /* 0x02684000030085a7 */ /* 0x000e64000800007f */
[----:B-1----:R-:W-:Y:S05]  /*a110*/  @!P0 BRA `(.L_x_2622) ;  /* 0xfffffffc00f08947 */ /* 0x002fea000383ffff */
[----:B------:R-:W-:Y:S05]  /*a120*/  BRA `(.L_x_2656) ;  /* 0xfffffff000f47947 */ /* 0x000fea000383ffff */
.L_x_2624:
[----:B------:R-:W-:Y:S01]  /*a130*/  BSSY B0, `(.L_x_2657) ;  /* 0x0000006000007945 */ /* 0x000fe20003800000 */
[----:B------:R-:W-:-:S07]  /*a140*/  IMAD.MOV.U32 R15, RZ, RZ, -0x1 ;  /* 0xffffffffff0f7424 */ /* 0x000fce00078e00ff */
[----:B------:R-:W-:Y:S05]  /*a150*/  WARPSYNC.COLLECTIVE R15, `(.L_x_2658) ;  /* 0x000000000f0c7348 */ /* 0x000fea0003c00000 */
[----:B------:R-:W-:Y:S02]  /*a160*/  ELECT P6, UR62, PT ;  /* 0x00000000003e782f */ /* 0x000fe400038c0000 */
[----:B------:R-:W-:Y:S01]  /*a170*/  MOV R14, UR62 ;  /* 0x0000003e000e7c02 */ /* 0x000fe20008000f00 */
[----:B------:R-:W-:Y:S10]  /*a180*/  ENDCOLLECTIVE ;  /* 0x000000000000791b */ /* 0x000ff40003800000 */
.L_x_2658:
[----:B------:R-:W-:Y:S05]  /*a190*/  BSYNC B0 ;  /* 0x0000000000007941 */ /* 0x000fea0003800000 */
.L_x_2657:
[----:B------:R-:W-:Y:S05]  /*a1a0*/  BRA `(.L_x_2659) ;  /* 0xfffffff400bc7947 */ /* 0x000fea000383ffff */
.L_x_2626:
[----:B-1----:R1:W2:Y:S02]  /*a1b0*/  SYNCS.PHASECHK.TRANS64.TRYWAIT P0, [R6+URZ], R5 ;  /* 0x00000005060075a7 */ /* 0x0022a4000800017f */
[----:B--2---:R-:W-:Y:S05]  /*a1c0*/  @!P0 NANOSLEEP.SYNCS 0x989680 ;  /* 0x009896800000895d */ /* 0x004fea0003900000 */
[----:B------:R-:W2:Y:S02]  /*a1d0*/  @!P0 SYNCS.PHASECHK.TRANS64 P0, [R6+URZ], R5 ;  /* 0x00000005060085a7 */ /* 0x000ea4000800007f */
[----:B--2---:R-:W-:Y:S05]  /*a1e0*/  @!P0 BRA `(.L_x_2626) ;  /* 0xfffffffc00f08947 */ /* 0x004fea000383ffff */
[----:B------:R-:W-:Y:S05]  /*a1f0*/  BRA `(.L_x_2660) ;  /* 0xfffffff400fc7947 */ /* 0x000fea000383ffff */
.L_x_2627:
[----:B--2---:R2:W3:Y:S02]  /*a200*/  SYNCS.PHASECHK.TRANS64.TRYWAIT P0, [R3+URZ], R2 ;  /* 0x00000002030075a7 */ /* 0x0044e4000800017f */
[----:B---3--:R-:W-:Y:S05]  /*a210*/  @!P0 NANOSLEEP.SYNCS 0x989680 ;  /* 0x009896800000895d */ /* 0x008fea0003900000 */
[----:B------:R-:W3:Y:S02]  /*a220*/  @!P0 SYNCS.PHASECHK.TRANS64 P0, [R3+URZ], R2 ;  /* 0x00000002030085a7 */ /* 0x000ee4000800007f */
[----:B---3--:R-:W-:Y:S05]  /*a230*/  @!P0 BRA `(.L_x_2627) ;  /* 0xfffffffc00f08947 */ /* 0x008fea000383ffff */
[----:B------:R-:W-:Y:S05]  /*a240*/  BRA `(.L_x_2661) ;  /* 0xfffffff400f07947 */ /* 0x000fea000383ffff */
.L_x_2629:
[----:B--2---:R2:W3:Y:S02]  /*a250*/  SYNCS.PHASECHK.TRANS64.TRYWAIT P0, [R0+URZ], R5 ;  /* 0x00000005000075a7 */ /* 0x0044e4000800017f */
[----:B---3--:R-:W-:Y:S05]  /*a260*/  @!P0 NANOSLEEP.SYNCS 0x989680 ;  /* 0x009896800000895d */ /* 0x008fea0003900000 */
[----:B------:R-:W3:Y:S02]  /*a270*/  @!P0 SYNCS.PHASECHK.TRANS64 P0, [R0+URZ], R5 ;  /* 0x00000005000085a7 */ /* 0x000ee4000800007f */
[----:B---3--:R-:W-:Y:S05]  /*a280*/  @!P0 BRA `(.L_x_2629) ;  /* 0xfffffffc00f08947 */ /* 0x008fea000383ffff */
[----:B------:R-:W-:Y:S05]  /*a290*/  BRA `(.L_x_2662) ;  /* 0xfffffff400f47947 */ /* 0x000fea000383ffff */
.L_x_2663:
        /* <DEDUP_REMOVED lines=14> */
.L_x_3312:


//--------------------- .text._ZN7cutlass13device_kernelIN5flash22FlashAttnBwdPreprocessIN4cute5tupleIJNS3_1CILi64EEENS5_ILi96EEEEEENS_10bfloat16_tEfNS_4arch4Sm90ELb1ELb0EEEEEvNT_6ParamsE --------------------------
	.section	.text._ZN7cutlass13device_kernelIN5flash22FlashAttnBwdPreprocessIN4cute5tupleIJNS3_1CILi64EEENS5_ILi96EEEEEENS_10bfloat16_tEfNS_4arch4Sm90ELb1ELb0EEEEEvNT_6ParamsE,"ax",@progbits
	.align	128
.text._ZN7cutlass13device_kernelIN5flash22FlashAttnBwdPreprocessIN4cute5tupleIJNS3_1CILi64EEENS5_ILi96EEEEEENS_10bfloat16_tEfNS_4arch4Sm90ELb1ELb0EEEEEvNT_6ParamsE:
        .type           _ZN7cutlass13device_kernelIN5flash22FlashAttnBwdPreprocessIN4cute5tupleIJNS3_1CILi64EEENS5_ILi96EEEEEENS_10bfloat16_tEfNS_4arch4Sm90ELb1ELb0EEEEEvNT_6ParamsE,@function
        .size           _ZN7cutlass13device_kernelIN5flash22FlashAttnBwdPreprocessIN4cute5tupleIJNS3_1CILi64EEENS5_ILi96EEEEEENS_10bfloat16_tEfNS_4arch4Sm90ELb1ELb0EEEEEvNT_6ParamsE,(.L_x_3313 - _ZN7cutlass13device_kernelIN5flash22FlashAttnBwdPreprocessIN4cute5tupleIJNS3_1CILi64EEENS5_ILi96EEEEEENS_10bfloat16_tEfNS_4arch4Sm90ELb1ELb0EEEEEvNT_6ParamsE)
        .other          _ZN7cutlass13device_kernelIN5flash22FlashAttnBwdPreprocessIN4cute5tupleIJNS3_1CILi64EEENS5_ILi96EEEEEENS_10bfloat16_tEfNS_4arch4Sm90ELb1ELb0EEEEEvNT_6ParamsE,@"STO_CUDA_ENTRY STV_DEFAULT"
_ZN7cutlass13device_kernelIN5flash22FlashAttnBwdPreprocessIN4cute5tupleIJNS3_1CILi64EEENS5_ILi96EEEEEENS_10bfloat16_tEfNS_4arch4Sm90ELb1ELb0EEEEEvNT_6ParamsE:
[----:B------:R-:W-:Y:S01]  /*0000*/  LDC R1, c[0x0][0x28] ;  /* 0x00000a00ff017b82 */ /* 0x000fe20000000800 */
[----:B------:R-:W0:Y:S01]  /*0010*/  S2R R33, SR_CTAID.X ;  /* 0x0000000000217919 */ /* 0x000e220000002500 */
[----:B------:R-:W-:-:S06]  /*0020*/  ULDC UR4, c[0x0][0x218] ;  /* 0x0000860000047ab9 */ /* 0x000fcc0000000800 */
[----:B------:R-:W1:Y:S01]  /*0030*/  S2UR UR8, SR_CTAID.Y ;  /* 0x00000000000879c3 */ /* 0x000e620000002600 */
[----:B------:R-:W-:Y:S01]  /*0040*/  IMAD.MOV.U32 R30, RZ, RZ, 0x7f800000 ;  /* 0x7f800000ff1e7424 */ /* 0x000fe200078e00ff */
[----:B------:R-:W2:Y:S01]  /*0050*/  S2R R28, SR_TID.X ;  /* 0x00000000001c7919 */ /* 0x000ea20000002100 */
[----:B------:R-:W-:-:S05]  /*0060*/  ULDC.64 UR6, c[0x0][0x208] ;  /* 0x0000820000067ab9 */ /* 0x000fca0000000a00 */
[----:B------:R-:W3:Y:S01]  /*0070*/  S2UR UR9, SR_CTAID.Z ;  /* 0x00000000000979c3 */ /* 0x000ee20000002700 */
[----:B-1----:R-:W-:Y:S01]  /*0080*/  USHF.R.S32.HI UR10, URZ, 0x1f, UR8 ;  /* 0x0000001f3f0a7899 */ /* 0x002fe20008011408 */
[----:B0-----:R-:W-:Y:S01]  /*0090*/  IMAD.SHL.U32 R31, R33, 0x40, RZ ;  /* 0x00000040211f7824 */ /* 0x001fe200078e00ff */
[----:B---3--:R-:W-:Y:S01]  /*00a0*/  USHF.R.S32.HI UR11, URZ, 0x1f, UR9 ;  /* 0x0000001f3f0b7899 */ /* 0x008fe20008011409 */
[----:B--2---:R-:W-:-:S03]  /*00b0*/  ISETP.GT.AND P0, PT, R28, 0x3f, PT ;  /* 0x0000003f1c00780c */ /* 0x004fc60003f04270 */
[----:B------:R-:W-:-:S04]  /*00c0*/  IADD3 R29, -R31, UR4, RZ ;  /* 0x000000041f1d7c10 */ /* 0x000fc8000fffe1ff */
[----:B------:R-:W-:-:S13]  /*00d0*/  ISETP.GE.OR P1, PT, R28, R29, P0 ;  /* 0x0000001d1c00720c */ /* 0x000fda0000726670 */
[----:B------:R-:W0:Y:S01]  /*00e0*/  @!P1 LDC.64 R6, c[0x0][0x290] ;  /* 0x0000a400ff069b82 */ /* 0x000e220000000a00 */
[----:B------:R-:W-:Y:S02]  /*00f0*/  @!P1 SHF.R.S32.HI R0, RZ, 0x1f, R28 ;  /* 0x0000001fff009819 */ /* 0x000fe4000001141c */
[----:B------:R-:W-:-:S04]  /*0100*/  @!P1 IADD3 R2, P2, R31, R28, RZ ;  /* 0x0000001c1f029210 */ /* 0x000fc80007f5e0ff */
[----:B------:R-:W-:Y:S01]  /*0110*/  @!P1 LEA.HI.X.SX32 R3, R31, R0, 0x1, P2 ;  /* 0x000000001f039211 */ /* 0x000fe200010f0eff */
[----:B------:R-:W1:Y:S08]  /*0120*/  @!P1 LDC.64 R8, c[0x0][0x298] ;  /* 0x0000a600ff089b82 */ /* 0x000e700000000a00 */
[----:B------:R-:W2:Y:S01]  /*0130*/  @!P1 LDC.64 R20, c[0x0][0x288] ;  /* 0x0000a200ff149b82 */ /* 0x000ea20000000a00 */
[----:B0-----:R-:W-:-:S02]  /*0140*/  @!P1 IMAD R4, R6, UR10, RZ ;  /* 0x0000000a06049c24 */ /* 0x001fc4000f8e02ff */
[----:B------:R-:W-:-:S04]  /*0150*/  @!P1 IMAD.WIDE.U32 R2, R6, UR8, R2 ;  /* 0x0000000806029c25 */ /* 0x000fc8000f8e0002 */
[----:B------:R-:W-:Y:S02]  /*0160*/  @!P1 IMAD R5, R7, UR8, R4 ;  /* 0x0000000807059c24 */ /* 0x000fe4000f8e0204 */
[C---:B-1----:R-:W-:Y:S02]  /*0170*/  @!P1 IMAD R0, R8.reuse, UR11, RZ ;  /* 0x0000000b08009c24 */ /* 0x042fe4000f8e02ff */
[----:B------:R-:W-:Y:S02]  /*0180*/  @!P1 IMAD.IADD R3, R3, 0x1, R5 ;  /* 0x0000000103039824 */ /* 0x000fe400078e0205 */
[----:B------:R-:W-:Y:S02]  /*0190*/  @!P1 IMAD R5, R9, UR9, R0 ;  /* 0x0000000909059c24 */ /* 0x000fe4000f8e0200 */
[----:B------:R-:W-:-:S05]  /*01a0*/  @!P1 IMAD.WIDE.U32 R2, R8, UR9, R2 ;  /* 0x0000000908029c25 */ /* 0x000fca000f8e0002 */
[----:B------:R-:W-:Y:S02]  /*01b0*/  @!P1 IADD3 R0, R3, R5, RZ ;  /* 0x0000000503009210 */ /* 0x000fe40007ffe0ff */
[----:B------:R-:W-:Y:S02]  /*01c0*/  SHF.R.S32.HI R3, RZ, 0x1f, R28 ;  /* 0x0000001fff037819 */ /* 0x000fe4000001141c */
[C---:B--2---:R-:W-:Y:S02]  /*01d0*/  @!P1 LEA R20, P2, R2.reuse, R20, 0x2 ;  /* 0x0000001402149211 */ /* 0x044fe400078410ff */
[----:B------:R-:W-:Y:S02]  /*01e0*/  LEA.HI R3, R3, R28, RZ, 0x2 ;  /* 0x0000001c03037211 */ /* 0x000fe400078f10ff */
[----:B------:R-:W-:Y:S02]  /*01f0*/  @!P1 LEA.HI.X R21, R2, R21, R0, 0x2, P2 ;  /* 0x0000001502159211 */ /* 0x000fe400010f1400 */
[----:B------:R-:W-:-:S03]  /*0200*/  SHF.R.S32.HI R2, RZ, 0x2, R3 ;  /* 0x00000002ff027819 */ /* 0x000fc60000011403 */
[----:B------:R0:W5:Y:S01]  /*0210*/  @!P1 LDG.E R30, desc[UR6][R20.64] ;  /* 0x00000006141e9981 */ /* 0x000162000c1e1900 */
[----:B------:R-:W-:Y:S01]  /*0220*/  ISETP.GE.AND P1, PT, R2, R29, PT ;  /* 0x0000001d0200720c */ /* 0x000fe20003f26270 */
[----:B------:R-:W-:Y:S01]  /*0230*/  BSSY B0, `(.L_x_2664) ;  /* 0x000002f000007945 */ /* 0x000fe20003800000 */
[----:B------:R-:W-:Y:S02]  /*0240*/  LOP3.LUT R35, R3, 0xfffffffc, RZ, 0xc0, !PT ;  /* 0xfffffffc03237812 */ /* 0x000fe400078ec0ff */
        /* <DEDUP_REMOVED lines=9> */
[----:B0-----:R-:W-:-:S02]  /*02e0*/  CS2R R20, SRZ ;  /* 0x0000000000147805 */ /* 0x001fc4000001ff00 */
[----:B------:R-:W-:Y:S02]  /*02f0*/  CS2R R22, SRZ ;  /* 0x0000000000167805 */ /* 0x000fe4000001ff00 */
[----:B------:R-:W-:Y:S02]  /*0300*/  SHF.R.S32.HI R3, RZ, 0x1f, R2 ;  /* 0x0000001fff037819 */ /* 0x000fe40000011402 */
[----:B------:R-:W-:Y:S01]  /*0310*/  CS2R R26, SRZ ;  /* 0x00000000001a7805 */ /* 0x000fe2000001ff00 */
[----:B------:R-:W-:Y:S01]  /*0320*/  IMAD.IADD R0, R28, 0x1, -R35 ;  /* 0x000000011c007824 */ /* 0x000fe200078e0a23 */
[----:B------:R-:W-:Y:S06]  /*0330*/  @P1 BRA `(.L_x_2665) ;  /* 0x0000000000781947 */ /* 0x000fec0003800000 */
[----:B------:R-:W0:Y:S01]  /*0340*/  LDC.64 R38, c[0x0][0x230] ;  /* 0x00008c00ff267b82 */ /* 0x000e220000000a00 */
[----:B------:R-:W-:Y:S01]  /*0350*/  SHF.L.U32 R34, R0, 0x3, RZ ;  /* 0x0000000300227819 */ /* 0x000fe200000006ff */
[----:B------:R-:W-:Y:S01]  /*0360*/  ULDC.64 UR12, c[0x0][0x228] ;  /* 0x00008a00000c7ab9 */ /* 0x000fe20000000a00 */
[----:B------:R-:W-:Y:S02]  /*0370*/  ULDC UR5, c[0x0][0x21c] ;  /* 0x0000870000057ab9 */ /* 0x000fe40000000800 */
[----:B------:R-:W-:Y:S01]  /*0380*/  SHF.R.S32.HI R35, RZ, 0x1f, R34 ;  /* 0x0000001fff237819 */ /* 0x000fe20000011422 */
[C---:B------:R-:W-:Y:S01]  /*0390*/  VIADD R40, R34.reuse, 0x40 ;  /* 0x0000004022287836 */ /* 0x040fe20000000000 */
[----:B------:R-:W-:Y:S01]  /*03a0*/  ISETP.GE.AND P2, PT, R34, UR5, PT ;  /* 0x0000000522007c0c */ /* 0x000fe2000bf46270 */
[----:B------:R-:W1:Y:S03]  /*03b0*/  LDC.64 R36, c[0x0][0x238] ;  /* 0x00008e00ff247b82 */ /* 0x000e660000000a00 */
[----:B------:R-:W-:Y:S01]  /*03c0*/  ISETP.GE.AND P4, PT, R40, UR5, PT ;  /* 0x0000000528007c0c */ /* 0x000fe2000bf86270 */
[----:B0-----:R-:W-:-:S04]  /*03d0*/  IMAD R32, R38, UR10, RZ ;  /* 0x0000000a26207c24 */ /* 0x001fc8000f8e02ff */
[----:B------:R-:W-:Y:S02]  /*03e0*/  IMAD R41, R39, UR8, R32 ;  /* 0x0000000827297c24 */ /* 0x000fe4000f8e0220 */
[----:B------:R-:W-:-:S04]  /*03f0*/  IMAD.WIDE.U32 R38, R38, UR8, R34 ;  /* 0x0000000826267c25 */ /* 0x000fc8000f8e0022 */
[----:B-1----:R-:W-:Y:S02]  /*0400*/  IMAD R32, R36, UR11, RZ ;  /* 0x0000000b24207c24 */ /* 0x002fe4000f8e02ff */
[----:B------:R-:W-:Y:S02]  /*0410*/  IMAD.IADD R39, R39, 0x1, R41 ;  /* 0x0000000127277824 */ /* 0x000fe400078e0229 */
[----:B------:R-:W-:Y:S01]  /*0420*/  IMAD R35, R37, UR9, R32 ;  /* 0x0000000925237c24 */ /* 0x000fe2000f8e0220 */
[----:B------:R-:W-:Y:S01]  /*0430*/  IADD3 R32, R34, 0x20, RZ ;  /* 0x0000002022207810 */ /* 0x000fe20007ffe0ff */
[----:B------:R-:W-:-:S03]  /*0440*/  IMAD.WIDE.U32 R38, R36, UR9, R38 ;  /* 0x0000000924267c25 */ /* 0x000fc6000f8e0026 */
[----:B------:R-:W-:Y:S01]  /*0450*/  ISETP.GE.AND P3, PT, R32, UR5, PT ;  /* 0x0000000520007c0c */ /* 0x000fe2000bf66270 */
[----:B------:R-:W-:-:S04]  /*0460*/  IMAD.WIDE R36, R33, 0x40, R2 ;  /* 0x0000004021247825 */ /* 0x000fc800078e0202 */
[----:B------:R-:W-:Y:S02]  /*0470*/  IMAD.IADD R39, R39, 0x1, R35 ;  /* 0x0000000127277824 */ /* 0x000fe400078e0223 */
[----:B------:R-:W-:-:S04]  /*0480*/  IMAD R35, R37, UR12, RZ ;  /* 0x0000000c25237c24 */ /* 0x000fc8000f8e02ff */
[C---:B------:R-:W-:Y:S02]  /*0490*/  IMAD R35, R36.reuse, UR13, R35 ;  /* 0x0000000d24237c24 */ /* 0x040fe4000f8e0223 */
[----:B------:R-:W-:Y:S01]  /*04a0*/  IMAD.WIDE.U32 R36, R36, UR12, R38 ;  /* 0x0000000c24247c25 */ /* 0x000fe2000f8e0026 */
[----:B------:R-:W-:-:S03]  /*04b0*/  ULDC.64 UR12, c[0x0][0x210] ;  /* 0x00008400000c7ab9 */ /* 0x000fc60000000a00 */
[----:B------:R-:W-:Y:S01]  /*04c0*/  IMAD.IADD R35, R37, 0x1, R35 ;  /* 0x0000000125237824 */ /* 0x000fe200078e0223 */
[----:B------:R-:W-:-:S04]  /*04d0*/  LEA R34, P5, R36, UR12, 0x1 ;  /* 0x0000000c24227c11 */ /* 0x000fc8000f8a08ff */
[----:B------:R-:W-:-:S05]  /*04e0*/  LEA.HI.X R35, R36, UR13, R35, 0x1, P5 ;  /* 0x0000000d24237c11 */ /* 0x000fca000a8f0c23 */
[----:B------:R0:W5:Y:S04]  /*04f0*/  @!P2 LDG.E.128 R4, desc[UR6][R34.64] ;  /* 0x000000062204a981 */ /* 0x000168000c1e1d00 */
[----:B------:R0:W5:Y:S04]  /*0500*/  @!P3 LDG.E.128 R8, desc[UR6][R34.64+0x40] ;  /* 0x000040062208b981 */ /* 0x000168000c1e1d00 */
[----:B------:R0:W5:Y:S02]  /*0510*/  @!P4 LDG.E.128 R20, desc[UR6][R34.64+0x80] ;  /* 0x000080062214c981 */ /* 0x000164000c1e1d00 */
.L_x_2665:
[----:B------:R-:W-:Y:S05]  /*0520*/  BSYNC B0 ;  /* 0x0000000000007941 */ /* 0x000fea0003800000 */
.L_x_2664:
[----:B------:R-:W-:Y:S04]  /*0530*/  BSSY B0, `(.L_x_2666) ;  /* 0x0000020000007945 */ /* 0x000fe80003800000 */
[----:B------:R-:W-:Y:S05]  /*0540*/  @P1 BRA `(.L_x_2667) ;  /* 0x0000000000781947 */ /* 0x000fea0003800000 */
[----:B------:R-:W1:Y:S01]  /*0550*/  LDC.64 R38, c[0x0][0x250] ;  /* 0x00009400ff267b82 */ /* 0x000e620000000a00 */
[----:B0-----:R-:W-:Y:S01]  /*0560*/  SHF.L.U32 R34, R0, 0x3, RZ ;  /* 0x0000000300227819 */ /* 0x001fe200000006ff */
[----:B------:R-:W-:Y:S01]  /*0570*/  ULDC.64 UR12, c[0x0][0x248] ;  /* 0x00009200000c7ab9 */ /* 0x000fe20000000a00 */
[----:B------:R-:W-:Y:S02]  /*0580*/  ULDC UR5, c[0x0][0x21c] ;  /* 0x0000870000057ab9 */ /* 0x000fe40000000800 */
[----:B------:R-:W-:Y:S01]  /*0590*/  SHF.R.S32.HI R35, RZ, 0x1f, R34 ;  /* 0x0000001fff237819 */ /* 0x000fe20000011422 */
[C---:B------:R-:W-:Y:S01]  /*05a0*/  VIADD R40, R34.reuse, 0x40 ;  /* 0x0000004022287836 */ /* 0x040fe20000000000 */
[----:B------:R-:W-:Y:S01]  /*05b0*/  ISETP.GE.AND P2, PT, R34, UR5, PT ;  /* 0x0000000522007c0c */ /* 0x000fe2000bf46270 */
[----:B------:R-:W0:Y:S03]  /*05c0*/  LDC.64 R36, c[0x0][0x258] ;  /* 0x00009600ff247b82 */ /* 0x000e260000000a00 */
[----:B------:R-:W-:Y:S01]  /*05d0*/  ISETP.GE.AND P4, PT, R40, UR5, PT ;  /* 0x0000000528007c0c */ /* 0x000fe2000bf86270 */
[----:B-1----:R-:W-:-:S04]  /*05e0*/  IMAD R32, R38, UR10, RZ ;  /* 0x0000000a26207c24 */ /* 0x002fc8000f8e02ff */
[----:B------:R-:W-:Y:S02]  /*05f0*/  IMAD R41, R39, UR8, R32 ;  /* 0x0000000827297c24 */ /* 0x000fe4000f8e0220 */
[----:B------:R-:W-:-:S04]  /*0600*/  IMAD.WIDE.U32 R38, R38, UR8, R34 ;  /* 0x0000000826267c25 */ /* 0x000fc8000f8e0022 */
[----:B0-----:R-:W-:Y:S02]  /*0610*/  IMAD R32, R36, UR11, RZ ;  /* 0x0000000b24207c24 */ /* 0x001fe4000f8e02ff */
        /* <DEDUP_REMOVED lines=17> */
.L_x_2667:
[----:B------:R-:W-:Y:S05]  /*0730*/  BSYNC B0 ;  /* 0x0000000000007941 */ /* 0x000fea0003800000 */
.L_x_2666:
[----:B-----5:R-:W-:Y:S01]  /*0740*/  LOP3.LUT R32, R4, 0xffff0000, RZ, 0xc0, !PT ;  /* 0xffff000004207812 */ /* 0x020fe200078ec0ff */
[C---:B01----:R-:W-:Y:S01]  /*0750*/  IMAD.U32 R35, R12.reuse, 0x10000, RZ ;  /* 0x000100000c237824 */ /* 0x043fe200078e00ff */
[----:B------:R-:W-:Y:S01]  /*0760*/  LOP3.LUT R37, R12, 0xffff0000, RZ, 0xc0, !PT ;  /* 0xffff00000c257812 */ /* 0x000fe200078ec0ff */
[----:B------:R-:W-:Y:S01]  /*0770*/  IMAD.U32 R12, R5, 0x10000, RZ ;  /* 0x00010000050c7824 */ /* 0x000fe200078e00ff */
[----:B------:R-:W-:Y:S01]  /*0780*/  SHF.L.U32 R4, R4, 0x10, RZ ;  /* 0x0000001004047819 */ /* 0x000fe200000006ff */
[----:B------:R-:W-:Y:S01]  /*0790*/  BSSY B0, `(.L_x_2668) ;  /* 0x0000060000007945 */ /* 0x000fe20003800000 */
[----:B------:R-:W-:Y:S01]  /*07a0*/  ISETP.NE.AND P1, PT, R0, RZ, PT ;  /* 0x000000ff0000720c */ /* 0x000fe20003f25270 */
[----:B------:R-:W-:Y:S01]  /*07b0*/  FMUL.FTZ R39, R32, R37 ;  /* 0x0000002520277220 */ /* 0x000fe20000410000 */
[----:B------:R-:W-:Y:S01]  /*07c0*/  SHF.L.U32 R37, R13, 0x10, RZ ;  /* 0x000000100d257819 */ /* 0x000fe200000006ff */
[----:B------:R-:W-:Y:S01]  /*07d0*/  IMAD R0, R33, 0x1800, RZ ;  /* 0x0000180021007824 */ /* 0x000fe200078e02ff */
[----:B------:R-:W-:Y:S01]  /*07e0*/  LOP3.LUT R13, R13, 0xffff0000, RZ, 0xc0, !PT ;  /* 0xffff00000d0d7812 */ /* 0x000fe200078ec0ff */
[----:B------:R-:W-:Y:S01]  /*07f0*/  FFMA.FTZ R35, R4, R35, R39 ;  /* 0x0000002304237223 */ /* 0x000fe20000010027 */
[----:B------:R-:W-:Y:S01]  /*0800*/  LOP3.LUT R4, R5, 0xffff0000, RZ, 0xc0, !PT ;  /* 0xffff000005047812 */ /* 0x000fe200078ec0ff */
[----:B------:R-:W-:-:S02]  /*0810*/  IMAD.U32 R5, R6, 0x10000, RZ ;  /* 0x0001000006057824 */ /* 0x000fc400078e00ff */
[----:B------:R-:W-:Y:S01]  /*0820*/  FFMA.FTZ R35, R12, R37, R35 ;  /* 0x000000250c237223 */ /* 0x000fe20000010023 */
[----:B------:R-:W-:-:S03]  /*0830*/  IMAD.U32 R12, R14, 0x10000, RZ ;  /* 0x000100000e0c7824 */ /* 0x000fc600078e00ff */
[----:B------:R-:W-:Y:S01]  /*0840*/  FFMA.FTZ R32, R4, R13, R35 ;  /* 0x0000000d04207223 */ /* 0x000fe20000010023 */
[----:B------:R-:W-:Y:S02]  /*0850*/  LOP3.LUT R4, R6, 0xffff0000, RZ, 0xc0, !PT ;  /* 0xffff000006047812 */ /* 0x000fe400078ec0ff */
[----:B------:R-:W-:Y:S01]  /*0860*/  LOP3.LUT R13, R14, 0xffff0000, RZ, 0xc0, !PT ;  /* 0xffff00000e0d7812 */ /* 0x000fe200078ec0ff */
[----:B------:R-:W-:Y:S01]  /*0870*/  FFMA.FTZ R35, R5, R12, R32 ;  /* 0x0000000c05237223 */ /* 0x000fe20000010020 */
[----:B------:R-:W-:Y:S01]  /*0880*/  SHF.L.U32 R5, R7, 0x10, RZ ;  /* 0x0000001007057819 */ /* 0x000fe200000006ff */
[----:B------:R-:W-:Y:S01]  /*0890*/  IMAD.U32 R12, R15, 0x10000, RZ ;  /* 0x000100000f0c7824 */ /* 0x000fe200078e00ff */
[----:B------:R-:W-:Y:S01]  /*08a0*/  LOP3.LUT R6, R7, 0xffff0000, RZ, 0xc0, !PT ;  /* 0xffff000007067812 */ /* 0x000fe200078ec0ff */
[----:B------:R-:W-:Y:S01]  /*08b0*/  FFMA.FTZ R4, R4, R13, R35 ;  /* 0x0000000d04047223 */ /* 0x000fe20000010023 */
[----:B------:R-:W-:Y:S01]  /*08c0*/  LOP3.LUT R15, R15, 0xffff0000, RZ, 0xc0, !PT ;  /* 0xffff00000f0f7812 */ /* 0x000fe200078ec0ff */
[----:B------:R-:W-:Y:S01]  /*08d0*/  IMAD.U32 R7, R16, 0x10000, RZ ;  /* 0x0001000010077824 */ /* 0x000fe200078e00ff */
[----:B------:R-:W-:Y:S01]  /*08e0*/  SHF.L.U32 R13, R28, 0x2, RZ ;  /* 0x000000021c0d7819 */ /* 0x000fe200000006ff */
[----:B------:R-:W-:Y:S01]  /*08f0*/  FFMA.FTZ R5, R5, R12, R4 ;  /* 0x0000000c05057223 */ /* 0x000fe20000010004 */
[----:B------:R-:W-:-:S03]  /*0900*/  SHF.L.U32 R4, R8, 0x10, RZ ;  /* 0x0000001008047819 */ /* 0x000fc600000006ff */
[----:B------:R-:W-:Y:S01]  /*0910*/  FFMA.FTZ R15, R6, R15, R5 ;  /* 0x0000000f060f7223 */ /* 0x000fe20000010005 */
[----:B------:R-:W-:Y:S02]  /*0920*/  LOP3.LUT R5, R8, 0xffff0000, RZ, 0xc0, !PT ;  /* 0xffff000008057812 */ /* 0x000fe400078ec0ff */
[----:B------:R-:W-:Y:S01]  /*0930*/  LOP3.LUT R6, R16, 0xffff0000, RZ, 0xc0, !PT ;  /* 0xffff000010067812 */ /* 0x000fe200078ec0ff */
[----:B------:R-:W-:Y:S01]  /*0940*/  FFMA.FTZ R8, R4, R7, R15 ;  /* 0x0000000704087223 */ /* 0x000fe2000001000f */
[----:B------:R-:W-:Y:S01]  /*0950*/  SHF.L.U32 R4, R9, 0x10, RZ ;  /* 0x0000001009047819 */ /* 0x000fe200000006ff */
[C---:B------:R-:W-:Y:S01]  /*0960*/  IMAD.U32 R7, R17.reuse, 0x10000, RZ ;  /* 0x0001000011077824 */ /* 0x040fe200078e00ff */
[----:B------:R-:W-:Y:S01]  /*0970*/  LOP3.LUT R17, R17, 0xffff0000, RZ, 0xc0, !PT ;  /* 0xffff000011117812 */ /* 0x000fe200078ec0ff */
[----:B------:R-:W-:Y:S01]  /*0980*/  FFMA.FTZ R5, R5, R6, R8 ;  /* 0x0000000605057223 */ /* 0x000fe20000010008 */
[----:B------:R-:W-:Y:S02]  /*0990*/  LOP3.LUT R8, R9, 0xffff0000, RZ, 0xc0, !PT ;  /* 0xffff000009087812 */ /* 0x000fe400078ec0ff */
[----:B------:R-:W-:Y:S01]  /*09a0*/  LOP3.LUT R6, R18, 0xffff0000, RZ, 0xc0, !PT ;  /* 0xffff000012067812 */ /* 0x000fe200078ec0ff */
[----:B------:R-:W-:Y:S01]  /*09b0*/  FFMA.FTZ R5, R4, R7, R5 ;  /* 0x0000000704057223 */ /* 0x000fe20000010005 */
[----:B------:R-:W-:Y:S01]  /*09c0*/  SHF.L.U32 R4, R10, 0x10, RZ ;  /* 0x000000100a047819 */ /* 0x000fe200000006ff */
[----:B------:R-:W-:-:S02]  /*09d0*/  IMAD.U32 R7, R18, 0x10000, RZ ;  /* 0x0001000012077824 */ /* 0x000fc400078e00ff */
[----:B------:R-:W-:Y:S01]  /*09e0*/  FFMA.FTZ R17, R8, R17, R5 ;  /* 0x0000001108117223 */ /* 0x000fe20000010005 */
[----:B------:R-:W-:Y:S02]  /*09f0*/  LOP3.LUT R5, R10, 0xffff0000, RZ, 0xc0, !PT ;  /* 0xffff00000a057812 */ /* 0x000fe400078ec0ff */
[C---:B------:R-:W-:Y:S01]  /*0a00*/  LOP3.LUT R10, R11.reuse, 0xffff0000, RZ, 0xc0, !PT ;  /* 0xffff00000b0a7812 */ /* 0x040fe200078ec0ff */
[----:B------:R-:W-:Y:S01]  /*0a10*/  FFMA.FTZ R8, R4, R7, R17 ;  /* 0x0000000704087223 */ /* 0x000fe20000010011 */
[----:B------:R-:W-:Y:S01]  /*0a20*/  SHF.L.U32 R4, R11, 0x10, RZ ;  /* 0x000000100b047819 */ /* 0x000fe200000006ff */
[C---:B------:R-:W-:Y:S01]  /*0a30*/  IMAD.U32 R7, R19.reuse, 0x10000, RZ ;  /* 0x0001000013077824 */ /* 0x040fe200078e00ff */
[----:B------:R-:W-:Y:S01]  /*0a40*/  LOP3.LUT R19, R19, 0xffff0000, RZ, 0xc0, !PT ;  /* 0xffff000013137812 */ /* 0x000fe200078ec0ff */
[----:B------:R-:W-:Y:S01]  /*0a50*/  FFMA.FTZ R5, R5, R6, R8 ;  /* 0x0000000605057223 */ /* 0x000fe20000010008 */
[----:B------:R-:W-:-:S03]  /*0a60*/  LOP3.LUT R6, R25, 0xffff0000, RZ, 0xc0, !PT ;  /* 0xffff000019067812 */ /* 0x000fc600078ec0ff */
[----:B------:R-:W-:Y:S01]  /*0a70*/  FFMA.FTZ R7, R4, R7, R5 ;  /* 0x0000000704077223 */ /* 0x000fe20000010005 */
[----:B------:R-:W-:Y:S01]  /*0a80*/  SHF.L.U32 R4, R20, 0x10, RZ ;  /* 0x0000001014047819 */ /* 0x000fe200000006ff */
[----:B------:R-:W-:Y:S01]  /*0a90*/  IMAD.U32 R5, R24, 0x10000, RZ ;  /* 0x0001000018057824 */ /* 0x000fe200078e00ff */
[----:B------:R-:W-:Y:S01]  /*0aa0*/  LOP3.LUT R20, R20, 0xffff0000, RZ, 0xc0, !PT ;  /* 0xffff000014147812 */ /* 0x000fe200078ec0ff */
[----:B------:R-:W-:Y:S01]  /*0ab0*/  FFMA.FTZ R19, R10, R19, R7 ;  /* 0x000000130a137223 */ /* 0x000fe20000010007 */
[----:B------:R-:W-:-:S03]  /*0ac0*/  LOP3.LUT R7, R24, 0xffff0000, RZ, 0xc0, !PT ;  /* 0xffff000018077812 */ /* 0x000fc600078ec0ff */
[----:B------:R-:W-:Y:S01]  /*0ad0*/  FFMA.FTZ R19, R4, R5, R19 ;  /* 0x0000000504137223 */ /* 0x000fe20000010013 */
[----:B------:R-:W-:Y:S01]  /*0ae0*/  SHF.L.U32 R4, R21, 0x10, RZ ;  /* 0x0000001015047819 */ /* 0x000fe200000006ff */
[----:B------:R-:W-:Y:S01]  /*0af0*/  IMAD.U32 R5, R25, 0x10000, RZ ;  /* 0x0001000019057824 */ /* 0x000fe200078e00ff */
[----:B------:R-:W-:Y:S01]  /*0b00*/  LOP3.LUT R21, R21, 0xffff0000, RZ, 0xc0, !PT ;  /* 0xffff000015157812 */ /* 0x000fe200078ec0ff */
[----:B------:R-:W-:-:S04]  /*0b10*/  FFMA.FTZ R7, R20, R7, R19 ;  /* 0x0000000714077223 */ /* 0x000fc80000010013 */
[----:B------:R-:W-:Y:S01]  /*0b20*/  FFMA.FTZ R8, R4, R5, R7 ;  /* 0x0000000504087223 */ /* 0x000fe20000010007 */
[----:B------:R-:W-:Y:S01]  /*0b30*/  SHF.L.U32 R4, R22, 0x10, RZ ;  /* 0x0000001016047819 */ /* 0x000fe200000006ff */
[----:B------:R-:W-:Y:S01]  /*0b40*/  IMAD.U32 R5, R26, 0x10000, RZ ;  /* 0x000100001a057824 */ /* 0x000fe200078e00ff */
[----:B------:R-:W-:Y:S01]  /*0b50*/  LOP3.LUT R22, R22, 0xffff0000, RZ, 0xc0, !PT ;  /* 0xffff000016167812 */ /* 0x000fe200078ec0ff */
[----:B------:R-:W-:Y:S01]  /*0b60*/  FFMA.FTZ R21, R21, R6, R8 ;  /* 0x0000000615157223 */ /* 0x000fe20000010008 */
[----:B------:R-:W-:Y:S02]  /*0b70*/  LOP3.LUT R7, R26, 0xffff0000, RZ, 0xc0, !PT ;  /* 0xffff00001a077812 */ /* 0x000fe400078ec0ff */
[----:B------:R-:W-:Y:S01]  /*0b80*/  LOP3.LUT R6, R27, 0xffff0000, RZ, 0xc0, !PT ;  /* 0xffff00001b067812 */ /* 0x000fe200078ec0ff */
[----:B------:R-:W-:Y:S01]  /*0b90*/  FFMA.FTZ R21, R4, R5, R21 ;  /* 0x0000000504157223 */ /* 0x000fe20000010015 */
[----:B------:R-:W-:Y:S01]  /*0ba0*/  SHF.L.U32 R4, R23, 0x10, RZ ;  /* 0x0000001017047819 */ /* 0x000fe200000006ff */
[----:B------:R-:W-:Y:S01]  /*0bb0*/  IMAD.U32 R5, R27, 0x10000, RZ ;  /* 0x000100001b057824 */ /* 0x000fe200078e00ff */
[----:B------:R-:W-:Y:S01]  /*0bc0*/  LOP3.LUT R23, R23, 0xffff0000, RZ, 0xc0, !PT ;  /* 0xffff000017177812 */ /* 0x000fe200078ec0ff */
[----:B------:R-:W-:-:S04]  /*0bd0*/  FFMA.FTZ R7, R22, R7, R21 ;  /* 0x0000000716077223 */ /* 0x000fc80000010015 */
[----:B------:R-:W-:-:S04]  /*0be0*/  FFMA.FTZ R4, R4, R5, R7 ;  /* 0x0000000504047223 */ /* 0x000fc80000010007 */
[----:B------:R-:W-:Y:S02]  /*0bf0*/  FFMA.FTZ R23, R23, R6, R4 ;  /* 0x0000000617177223 */ /* 0x000fe40000010004 */
[----:B------:R-:W0:Y:S03]  /*0c00*/  LDC.64 R6, c[0x0][0x2d0] ;  /* 0x0000b400ff067b82 */ /* 0x000e260000000a00 */
[----:B------:R-:W1:Y:S02]  /*0c10*/  SHFL.BFLY PT, R4, R23, 0x2, 0x1f ;  /* 0x0c401f0017047f89 */ /* 0x000e6400000e0000 */
[----:B-1----:R-:W-:-:S03]  /*0c20*/  FADD.FTZ R8, R23, R4 ;  /* 0x0000000417087221 */ /* 0x002fc60000010000 */
[----:B------:R-:W1:Y:S02]  /*0c30*/  LDC.64 R4, c[0x0][0x2d8] ;  /* 0x0000b600ff047b82 */ /* 0x000e640000000a00 */
[----:B------:R-:W2:Y:S02]  /*0c40*/  SHFL.BFLY PT, R9, R8, 0x1, 0x1f ;  /* 0x0c201f0008097f89 */ /* 0x000ea400000e0000 */
[----:B--2---:R-:W-:Y:S01]  /*0c50*/  FADD.FTZ R12, R8, R9 ;  /* 0x00000009080c7221 */ /* 0x004fe20000010000 */
[----:B0-----:R-:W-:Y:S06]  /*0c60*/  @P1 BRA `(.L_x_2669) ;  /* 0x0000000000481947 */ /* 0x001fec0003800000 */
[----:B------:R-:W0:Y:S01]  /*0c70*/  LDC.64 R14, c[0x0][0x278] ;  /* 0x00009e00ff0e7b82 */ /* 0x000e220000000a00 */
[----:B------:R-:W-:Y:S01]  /*0c80*/  IADD3 R8, P1, R31, R2, RZ ;  /* 0x000000021f087210 */ /* 0x000fe20007f3e0ff */
[----:B------:R-:W-:-:S03]  /*0c90*/  ULDC.64 UR12, c[0x0][0x260] ;  /* 0x00009800000c7ab9 */ /* 0x000fc60000000a00 */
[----:B------:R-:W-:Y:S02]  /*0ca0*/  LEA.HI.X.SX32 R9, R31, R3, 0x1, P1 ;  /* 0x000000031f097211 */ /* 0x000fe400008f0eff */
[----:B------:R-:W-:Y:S01]  /*0cb0*/  ISETP.GE.AND P1, PT, R2, R29, PT ;  /* 0x0000001d0200720c */ /* 0x000fe20003f26270 */
[----:B------:R-:W2:Y:S01]  /*0cc0*/  LDC.64 R16, c[0x0][0x280] ;  /* 0x0000a000ff107b82 */ /* 0x000ea20000000a00 */
[C---:B0-----:R-:W-:Y:S02]  /*0cd0*/  IMAD R10, R14.reuse, UR10, RZ ;  /* 0x0000000a0e0a7c24 */ /* 0x041fe4000f8e02ff */
[----:B------:R-:W-:-:S04]  /*0ce0*/  IMAD.WIDE.U32 R8, R14, UR8, R8 ;  /* 0x000000080e087c25 */ /* 0x000fc8000f8e0008 */
[----:B------:R-:W-:Y:S02]  /*0cf0*/  IMAD R3, R15, UR8, R10 ;  /* 0x000000080f037c24 */ /* 0x000fe4000f8e020a */
[C---:B--2---:R-:W-:Y:S02]  /*0d00*/  IMAD R10, R16.reuse, UR11, RZ ;  /* 0x0000000b100a7c24 */ /* 0x044fe4000f8e02ff */
[----:B------:R-:W-:Y:S02]  /*0d10*/  IMAD.IADD R9, R9, 0x1, R3 ;  /* 0x0000000109097824 */ /* 0x000fe400078e0203 */
[----:B------:R-:W-:Y:S02]  /*0d20*/  IMAD R3, R17, UR9, R10 ;  /* 0x0000000911037c24 */ /* 0x000fe4000f8e020a */
[----:B------:R-:W-:-:S05]  /*0d30*/  IMAD.WIDE.U32 R8, R16, UR9, R8 ;  /* 0x0000000910087c25 */ /* 0x000fca000f8e0008 */
[----:B------:R-:W-:Y:S02]  /*0d40*/  IADD3 R3, R9, R3, RZ ;  /* 0x0000000309037210 */ /* 0x000fe40007ffe0ff */
[----:B------:R-:W-:-:S04]  /*0d50*/  LEA R10, P2, R8, UR12, 0x2 ;  /* 0x0000000c080a7c11 */ /* 0x000fc8000f8410ff */
[----:B------:R-:W-:Y:S02]  /*0d60*/  LEA.HI.X R11, R8, UR13, R3, 0x2, P2 ;  /* 0x0000000d080b7c11 */ /* 0x000fe400090f1403 */
[----:B------:R-:W-:-:S05]  /*0d70*/  FSEL R3, R12, RZ, !P1 ;  /* 0x000000ff0c037208 */ /* 0x000fca0004800000 */
[----:B------:R0:W-:Y:S02]  /*0d80*/  STG.E desc[UR6][R10.64], R3 ;  /* 0x000000030a007986 */ /* 0x0001e4000c101906 */
.L_x_2669:
[----:B------:R-:W-:Y:S05]  /*0d90*/  BSYNC B0 ;  /* 0x0000000000007941 */ /* 0x000fea0003800000 */
.L_x_2668:
[----:B------:R-:W-:Y:S01]  /*0da0*/  UIADD3 UR4, UR4, 0x3f, URZ ;  /* 0x0000003f04047890 */ /* 0x000fe2000fffe03f */
[----:B0-----:R-:W-:Y:S01]  /*0db0*/  SHF.R.S32.HI R3, RZ, 0x1f, R13 ;  /* 0x0000001fff037819 */ /* 0x001fe2000001140d */
[----:B------:R-:W-:Y:S01]  /*0dc0*/  BSSY B0, `(.L_x_2670) ;  /* 0x0000025000007945 */ /* 0x000fe20003800000 */
[----:B------:R-:W-:Y:S01]  /*0dd0*/  IADD3 R2, P1, R0, R13, RZ ;  /* 0x0000000d00027210 */ /* 0x000fe20007f3e0ff */
[----:B------:R-:W-:-:S03]  /*0de0*/  USHF.R.S32.HI UR5, URZ, 0x1f, UR4 ;  /* 0x0000001f3f057899 */ /* 0x000fc60008011404 */
[----:B------:R-:W-:Y:S01]  /*0df0*/  LEA.HI.X.SX32 R3, R0, R3, 0x1, P1 ;  /* 0x0000000300037211 */ /* 0x000fe200008f0eff */
[----:B------:R-:W-:Y:S01]  /*0e00*/  ULEA.HI UR5, UR5, UR4, URZ, 0x6 ;  /* 0x0000000405057291 */ /* 0x000fe2000f8f303f */
[----:B------:R-:W-:-:S03]  /*0e10*/  IMAD R0, R6, UR10, RZ ;  /* 0x0000000a06007c24 */ /* 0x000fc6000f8e02ff */
[----:B------:R-:W-:Y:S01]  /*0e20*/  ULOP3.LUT UR5, UR5, 0xffffffc0, URZ, 0xc0, !UPT ;  /* 0xffffffc005057892 */ /* 0x000fe2000f8ec03f */
[----:B------:R-:W-:Y:S02]  /*0e30*/  IMAD R9, R7, UR8, R0 ;  /* 0x0000000807097c24 */ /* 0x000fe4000f8e0200 */
[----:B------:R-:W-:-:S03]  /*0e40*/  IMAD.WIDE.U32 R6, R6, UR8, R2 ;  /* 0x0000000806067c25 */ /* 0x000fc6000f8e0002 */
[----:B------:R-:W-:Y:S01]  /*0e50*/  IADD3 R3, -R31, UR5, RZ ;  /* 0x000000051f037c10 */ /* 0x000fe2000fffe1ff */
[----:B-1----:R-:W-:Y:S02]  /*0e60*/  IMAD R0, R4, UR11, RZ ;  /* 0x0000000b04007c24 */ /* 0x002fe4000f8e02ff */
[----:B------:R-:W-:Y:S01]  /*0e70*/  IMAD.IADD R7, R7, 0x1, R9 ;  /* 0x0000000107077824 */ /* 0x000fe200078e0209 */
[----:B------:R-:W-:Y:S01]  /*0e80*/  ISETP.GE.OR P0, PT, R28, R3, P0 ;  /* 0x000000031c00720c */ /* 0x000fe20000706670 */
[----:B------:R-:W-:Y:S02]  /*0e90*/  IMAD R9, R5, UR9, R0 ;  /* 0x0000000905097c24 */ /* 0x000fe4000f8e0200 */
[----:B------:R-:W-:-:S05]  /*0ea0*/  IMAD.WIDE.U32 R4, R4, UR9, R6 ;  /* 0x0000000904047c25 */ /* 0x000fca000f8e0006 */
[----:B------:R-:W-:-:S05]  /*0eb0*/  IADD3 R9, R5, R9, RZ ;  /* 0x0000000905097210 */ /* 0x000fca0007ffe0ff */
[----:B------:R-:W-:Y:S05]  /*0ec0*/  @P0 BRA `(.L_x_2671) ;  /* 0x0000000000500947 */ /* 0x000fea0003800000 */
[----:B------:R-:W0:Y:S01]  /*0ed0*/  LDC.64 R6, c[0x0][0x2a8] ;  /* 0x0000aa00ff067b82 */ /* 0x000e220000000a00 */
[----:B------:R-:W-:Y:S01]  /*0ee0*/  SHF.R.S32.HI R0, RZ, 0x1f, R28 ;  /* 0x0000001fff007819 */ /* 0x000fe2000001141c */
[----:B------:R-:W-:Y:S01]  /*0ef0*/  ULDC.64 UR4, c[0x0][0x2a0] ;  /* 0x0000a80000047ab9 */ /* 0x000fe20000000a00 */
[----:B------:R-:W-:-:S04]  /*0f00*/  IADD3 R2, P0, R31, R28, RZ ;  /* 0x0000001c1f027210 */ /* 0x000fc80007f1e0ff */
[----:B------:R-:W-:Y:S01]  /*0f10*/  LEA.HI.X.SX32 R3, R31, R0, 0x1, P0 ;  /* 0x000000001f037211 */ /* 0x000fe200000f0eff */
[----:B------:R-:W1:Y:S01]  /*0f20*/  LDC.64 R10, c[0x0][0x2b0] ;  /* 0x0000ac00ff0a7b82 */ /* 0x000e620000000a00 */
[----:B------:R-:W-:Y:S01]  /*0f30*/  FSETP.NEU.FTZ.AND P0, PT, R30, -INF , PT ;  /* 0xff8000001e00780b */ /* 0x000fe20003f1d000 */
[C---:B0-----:R-:W-:Y:S02]  /*0f40*/  IMAD R0, R6.reuse, UR10, RZ ;  /* 0x0000000a06007c24 */ /* 0x041fe4000f8e02ff */
[----:B------:R-:W-:-:S04]  /*0f50*/  IMAD.WIDE.U32 R2, R6, UR8, R2 ;  /* 0x0000000806027c25 */ /* 0x000fc8000f8e0002 */
[----:B------:R-:W-:Y:S02]  /*0f60*/  IMAD R7, R7, UR8, R0 ;  /* 0x0000000807077c24 */ /* 0x000fe4000f8e0200 */
[----:B-1----:R-:W-:Y:S02]  /*0f70*/  IMAD R0, R10, UR11, RZ ;  /* 0x0000000b0a007c24 */ /* 0x002fe4000f8e02ff */
[----:B------:R-:W-:Y:S02]  /*0f80*/  IMAD.IADD R3, R3, 0x1, R7 ;  /* 0x0000000103037824 */ /* 0x000fe400078e0207 */
[----:B------:R-:W-:Y:S02]  /*0f90*/  IMAD R7, R11, UR9, R0 ;  /* 0x000000090b077c24 */ /* 0x000fe4000f8e0200 */
[----:B------:R-:W-:Y:S01]  /*0fa0*/  FMUL.FTZ R0, R30, 1.4426950216293334961 ;  /* 0x3fb8aa3b1e007820 */ /* 0x000fe20000410000 */
[----:B------:R-:W-:-:S05]  /*0fb0*/  IMAD.WIDE.U32 R2, R10, UR9, R2 ;  /* 0x000000090a027c25 */ /* 0x000fca000f8e0002 */
[----:B------:R-:W-:Y:S02]  /*0fc0*/  IADD3 R3, R3, R7, RZ ;  /* 0x0000000703037210 */ /* 0x000fe40007ffe0ff */
[----:B------:R-:W-:-:S04]  /*0fd0*/  LEA R6, P1, R2, UR4, 0x2 ;  /* 0x0000000402067c11 */ /* 0x000fc8000f8210ff */
[----:B------:R-:W-:Y:S02]  /*0fe0*/  LEA.HI.X R7, R2, UR5, R3, 0x2, P1 ;  /* 0x0000000502077c11 */ /* 0x000fe400088f1403 */
[----:B------:R-:W-:-:S05]  /*0ff0*/  FSEL R3, R0, RZ, P0 ;  /* 0x000000ff00037208 */ /* 0x000fca0000000000 */
[----:B------:R0:W-:Y:S02]  /*1000*/  STG.E desc[UR6][R6.64], R3 ;  /* 0x0000000306007986 */ /* 0x0001e4000c101906 */
.L_x_2671:
[----:B------:R-:W-:Y:S05]  /*1010*/  BSYNC B0 ;  /* 0x0000000000007941 */ /* 0x000fea0003800000 */
.L_x_2670:
[----:B------:R-:W-:Y:S01]  /*1020*/  ULDC.64 UR12, c[0x0][0x2e8] ;  /* 0x0000ba00000c7ab9 */ /* 0x000fe20000000a00 */
[----:B------:R-:W-:Y:S01]  /*1030*/  ULDC.64 UR4, c[0x0][0x2b8] ;  /* 0x0000ae0000047ab9 */ /* 0x000fe20000000a00 */
[----:B------:R-:W-:Y:S02]  /*1040*/  ISETP.NE.U32.AND P0, PT, RZ, UR12, PT ;  /* 0x0000000cff007c0c */ /* 0x000fe4000bf05070 */
[C---:B------:R-:W-:Y:S02]  /*1050*/  LEA R2, P1, R4.reuse, UR4, 0x2 ;  /* 0x0000000404027c11 */ /* 0x040fe4000f8210ff */
[----:B------:R-:W-:Y:S02]  /*1060*/  ISETP.NE.AND.EX P0, PT, RZ, UR13, PT, P0 ;  /* 0x0000000dff007c0c */ /* 0x000fe4000bf05300 */
[----:B0-----:R-:W-:Y:S02]  /*1070*/  LEA.HI.X R3, R4, UR5, R9, 0x2, P1 ;  /* 0x0000000504037c11 */ /* 0x001fe400088f1409 */
[----:B------:R-:W-:-:S03]  /*1080*/  ISETP.NE.OR P0, PT, R28, RZ, !P0 ;  /* 0x000000ff1c00720c */ /* 0x000fc60004705670 */
[----:B------:R0:W-:Y:S04]  /*1090*/  STG.E.128 desc[UR6][R2.64], RZ ;  /* 0x000000ff02007986 */ /* 0x0001e8000c101d06 */
[----:B------:R0:W-:Y:S04]  /*10a0*/  STG.E.128 desc[UR6][R2.64+0x1000], RZ ;  /* 0x001000ff02007986 */ /* 0x0001e8000c101d06 */
[----:B------:R0:W-:Y:S04]  /*10b0*/  STG.E.128 desc[UR6][R2.64+0x2000], RZ ;  /* 0x002000ff02007986 */ /* 0x0001e8000c101d06 */
[----:B------:R0:W-:Y:S04]  /*10c0*/  STG.E.128 desc[UR6][R2.64+0x3000], RZ ;  /* 0x003000ff02007986 */ /* 0x0001e8000c101d06 */
[----:B------:R0:W-:Y:S04]  /*10d0*/  STG.E.128 desc[UR6][R2.64+0x4000], RZ ;  /* 0x004000ff02007986 */ /* 0x0001e8000c101d06 */
[----:B------:R0:W-:Y:S01]  /*10e0*/  STG.E.128 desc[UR6][R2.64+0x5000], RZ ;  /* 0x005000ff02007986 */ /* 0x0001e2000c101d06 */
[----:B------:R-:W-:Y:S05]  /*10f0*/  @P0 EXIT ;  /* 0x000000000000094d */ /* 0x000fea0003800000 */
[----:B------:R-:W1:Y:S08]  /*1100*/  LDC R0, c[0x0][0x2e0] ;  /* 0x0000b800ff007b82 */ /* 0x000e700000000800 */
[----:B------:R-:W2:Y:S08]  /*1110*/  LDC R4, c[0x0][0x220] ;  /* 0x00008800ff047b82 */ /* 0x000eb00000000800 */
[----:B0-----:R-:W0:Y:S01]  /*1120*/  LDC.64 R2, c[0x0][0x2e8] ;  /* 0x0000ba00ff027b82 */ /* 0x001e220000000a00 */
[----:B-1----:R-:W-:-:S04]  /*1130*/  IMAD R33, R33, R0, UR9 ;  /* 0x0000000921217e24 */ /* 0x002fc8000f8e0200 */
[----:B--2---:R-:W-:-:S04]  /*1140*/  IMAD R33, R33, R4, UR8 ;  /* 0x0000000821217e24 */ /* 0x004fc8000f8e0204 */
[----:B0-----:R-:W-:-:S05]  /*1150*/  IMAD.WIDE R2, R33, 0x4, R2 ;  /* 0x0000000421027825 */ /* 0x001fca00078e0202 */
[----:B------:R-:W-:Y:S01]  /*1160*/  STG.E desc[UR6][R2.64], RZ ;  /* 0x000000ff02007986 */ /* 0x000fe2000c101906 */
[----:B------:R-:W-:Y:S05]  /*1170*/  EXIT ;  /* 0x000000000000794d */ /* 0x000fea0003800000 */
.L_x_2672:
        /* <DEDUP_REMOVED lines=16> */
.L_x_3313:


//--------------------- .text._ZN7cutlass13device_kernelIN5flash11enable_sm90INS1_16FlashAttnBwdSm90INS1_25CollectiveMainloopBwdSm90ILi2ELi2ELi2EN4cute5tupleIJNS5_1CILi1EEES8_S8_EEENS6_IJNS7_ILi64EEENS7_ILi128EEENS7_ILi96EEEEEENS_10bfloat16_tEfNS_4arch4Sm90ELb1ELb0ELb1ELb1ELb0ELb1ELb0ELb0ELi2ELi1ELi2ELi1ELb1EEENS1_21CollectiveEpilogueBwdISD_SE_SG_Li256ELb1ELb0ELi1EEENS1_25SingleTileBwdLPTSchedulerILb1ELi128ELb0EEEEEEEEEvNT_6ParamsE --------------------------
	.section	.text._ZN7cutlass13device_kernelIN5flash11enable_sm90INS1_16FlashAttnBwdSm90INS1_25CollectiveMainloopBwdSm90ILi2ELi2ELi2EN4cute5tupleIJNS5_1CILi1EEES8_S8_EEENS6_IJNS7_ILi64EEENS7_ILi128EEENS7_ILi96EEEEEENS_10bfloat16_tEfNS_4arch4Sm90ELb1ELb0ELb1ELb1ELb0ELb1ELb0ELb0ELi2ELi1ELi2ELi1ELb1EEENS1_21CollectiveEpilogueBwdISD_SE_SG_Li256ELb1ELb0ELi1EEENS1_25SingleTileBwdLPTSchedulerILb1ELi128ELb0EEEEEEEEEvNT_6ParamsE,"ax",@progbits
	.align	128
.text._ZN7cutlass13device_kernelIN5flash11enable_sm90INS1_16FlashAttnBwdSm90INS1_25CollectiveMainloopBwdSm90ILi2ELi2ELi2EN4cute5tupleIJNS5_1CILi1EEES8_S8_EEENS6_IJNS7_ILi64EEENS7_ILi128EEENS7_ILi96EEEEEENS_10bfloat16_tEfNS_4arch4Sm90ELb1ELb0ELb1ELb1ELb0ELb1ELb0ELb0ELi2ELi1ELi2ELi1ELb1EEENS1_21CollectiveEpilogueBwdISD_SE_SG_Li256ELb1ELb0ELi1EEENS1_25SingleTileBwdLPTSchedulerILb1ELi128ELb0EEEEEEEEEvNT_6ParamsE:
        .type           _ZN7cutlass13device_kernelIN5flash11enable_sm90INS1_16FlashAttnBwdSm90INS1_25CollectiveMainloopBwdSm90ILi2ELi2ELi2EN4cute5tupleIJNS5_1CILi1EEES8_S8_EEENS6_IJNS7_ILi64EEENS7_ILi128EEENS7_ILi96EEEEEENS_10bfloat16_tEfNS_4arch4Sm90ELb1ELb0ELb1ELb1ELb0ELb1ELb0ELb0ELi2ELi1ELi2ELi1ELb1EEENS1_21CollectiveEpilogueBwdISD_SE_SG_Li256ELb1ELb0ELi1EEENS1_25SingleTileBwdLPTSchedulerILb1ELi128ELb0EEEEEEEEEvNT_6ParamsE,@function
        .size           _ZN7cutlass13device_kernelIN5flash11enable_sm90INS1_16FlashAttnBwdSm90INS1_25CollectiveMainloopBwdSm90ILi2ELi2ELi2EN4cute5tupleIJNS5_1CILi1EEES8_S8_EEENS6_IJNS7_ILi64EEENS7_ILi128EEENS7_ILi96EEEEEENS_10bfloat16_tEfNS_4arch4Sm90ELb1ELb0ELb1ELb1ELb0ELb1ELb0ELb0ELi2ELi1ELi2ELi1ELb1EEENS1_21CollectiveEpilogueBwdISD_SE_SG_Li256ELb1ELb0ELi1EEENS1_25SingleTileBwdLPTSchedulerILb1ELi128ELb0EEEEEEEEEvNT_6ParamsE,(.L_x_3314 - _ZN7cutlass13device_kernelIN5flash11enable_sm90INS1_16FlashAttnBwdSm90INS1_25CollectiveMainloopBwdSm90ILi2ELi2ELi2EN4cute5tupleIJNS5_1CILi1EEES8_S8_EEENS6_IJNS7_ILi64EEENS7_ILi128EEENS7_ILi96EEEEEENS_10bfloat16_tEfNS_4arch4Sm90ELb1ELb0ELb1ELb1ELb0ELb1ELb0ELb0ELi2ELi1ELi2ELi1ELb1EEENS1_21CollectiveEpilogueBwdISD_SE_SG_Li256ELb1ELb0ELi1EEENS1_25SingleTileBwdLPTSchedulerILb1ELi128ELb0EEEEEEEEEvNT_6ParamsE)
        .other          _ZN7cutlass13device_kernelIN5flash11enable_sm90INS1_16FlashAttnBwdSm90INS1_25CollectiveMainloopBwdSm90ILi2ELi2ELi2EN4cute5tupleIJNS5_1CILi1EEES8_S8_EEENS6_IJNS7_ILi64EEENS7_ILi128EEENS7_ILi96EEEEEENS_10bfloat16_tEfNS_4arch4Sm90ELb1ELb0ELb1ELb1ELb0ELb1ELb0ELb0ELi2ELi1ELi2ELi1ELb1EEENS1_21CollectiveEpilogueBwdISD_SE_SG_Li256ELb1ELb0ELi1EEENS1_25SingleTileBwdLPTSchedulerILb1ELi128ELb0EEEEEEEEEvNT_6ParamsE,@"STO_CUDA_ENTRY STV_DEFAULT"
_ZN7cutlass13device_kernelIN5flash11enable_sm90INS1_16FlashAttnBwdSm90INS1_25CollectiveMainloopBwdSm90ILi2ELi2ELi2EN4cute5tupleIJNS5_1CILi1EEES8_S8_EEENS6_IJNS7_ILi64EEENS7_ILi128EEENS7_ILi96EEEEEENS_10bfloat16_tEfNS_4arch4Sm90ELb1ELb0ELb1ELb1ELb0ELb1ELb0ELb0ELi2ELi1ELi2ELi1ELb1EEENS1_21CollectiveEpilogueBwdISD_SE_SG_Li256ELb1ELb0ELi1EEENS1_25SingleTileBwdLPTSchedulerILb1ELi128ELb0EEEEEEEEEvNT_6ParamsE:
        /* <DEDUP_REMOVED lines=24> */
.L_x_2674:
[----:B------:R-:W-:Y:S05]  /*0180*/  BSYNC B0 ;  /* 0x0000000000007941 */ /* 0x000fea0003800000 */
.L_x_2673:
        /* <DEDUP_REMOVED lines=37> */
.L_x_2675:
        /* <DEDUP_REMOVED lines=22> */
.L_x_2676:
[----:B------:R-:W-:Y:S01]  /*0540*/  PLOP3.LUT P0, PT, PT, PT, UP0, 0x80, 0x0 ;  /* 0x000000000000781c */ /* 0x000fe20003f0f008 */
[----:B------:R-:W-:Y:S01]  /*0550*/  NOP ;  /* 0x0000000000007918 */ /* 0x000fe20000000000 */
[----:B------:R-:W-:Y:S01]  /*0560*/  ULDC.64 UR46, c[0x0][0x208] ;  /* 0x00008200002e7ab9 */ /* 0x000fe20000000a00 */
[----:B------:R-:W-:Y:S01]  /*0570*/  BSSY B6, `(.L_x_2677) ;  /* 0x0000ad0000067945 */ /* 0x000fe20003800000 */
[----:B-12-4-:R-:W-:Y:S09]  /*0580*/  BAR.SYNC.DEFER_BLOCKING 0x0 ;  /* 0x0000000000007b1d */ /* 0x016ff20000010000 */
[----:B------:R-:W-:Y:S05]  /*0590*/  @!P0 BRA `(.L_x_2678) ;  /* 0x0000006800408947 */ /* 0x000fea0003800000 */
.L_x_2679:
        /* <DEDUP_REMOVED lines=32> */
.L_x_2680:
[----:B------:R-:W-:Y:S01]  /*07a0*/  ULDC UR7, c[0x0][0x8c4] ;  /* 0x0002310000077ab9 */ /* 0x000fe20000000800 */
[----:B------:R-:W-:Y:S01]  /*07b0*/  UMOV UR36, UR10 ;  /* 0x0000000a00247c82 */ /* 0x000fe20008000000 */
[----:B------:R-:W-:-:S11]  /*07c0*/  UISETP.NE.AND UP0, UPT, UR7, 0x1, UPT ;  /* 0x000000010700788c */ /* 0x000fd6000bf05270 */
[----:B------:R-:W-:Y:S02]  /*07d0*/  @UP0 ULDC.64 UR8, c[0x0][0x8c8] ;  /* 0x0002320000080ab9 */ /* 0x000fe40000000a00 */
[----:B------:R-:W-:-:S04]  /*07e0*/  UIMAD.WIDE.U32 UR4, UR10, UR8, URZ ;  /* 0x000000080a0472a5 */ /* 0x000fc8000f8e003f */
[----:B------:R-:W-:-:S04]  /*07f0*/  @UP0 USHF.R.U32.HI UR36, URZ, UR9, UR5 ;  /* 0x000000093f240299 */ /* 0x000fc80008011605 */
[----:B------:R-:W-:-:S12]  /*0800*/  UIMAD UR4, UR36, UR7, URZ ;  /* 0x00000007240472a4 */ /* 0x000fd8000f8e023f */
.L_x_2681:
        /* <DEDUP_REMOVED lines=9> */
[----:B------:R-:W-:-:S03]  /*08a0*/  @UP0 USHF.R.U32.HI UR39, URZ, UR7, UR5 ;  /* 0x000000073f270299 */ /* 0x000fc60008011605 */
[----:B------:R-:W-:Y:S02]  /*08b0*/  ULDC.64 UR4, c[0x0][0x8f8] ;  /* 0x00023e0000047ab9 */ /* 0x000fe40000000a00 */
[----:B------:R-:W-:Y:S01]  /*08c0*/  ISETP.NE.U32.AND P0, PT, RZ, UR4, PT ;  /* 0x00000004ff007c0c */ /* 0x000fe2000bf05070 */
[----:B------:R-:W-:-:S03]  /*08d0*/  UIADD3 UR4, -UR39, URZ, URZ ;  /* 0x0000003f27047290 */ /* 0x000fc6000fffe13f */
[----:B------:R-:W-:Y:S01]  /*08e0*/  ISETP.NE.AND.EX P0, PT, RZ, UR5, PT, P0 ;  /* 0x00000005ff007c0c */ /* 0x000fe2000bf05300 */
[----:B------:R-:W-:-:S12]  /*08f0*/  UIMAD UR37, UR37, UR4, UR6 ;  /* 0x00000004252572a4 */ /* 0x000fd8000f8e0206 */
        /* <DEDUP_REMOVED lines=8> */
.L_x_2682:
        /* <DEDUP_REMOVED lines=14> */
.L_x_2684:
[----:B------:R-:W-:-:S05]  /*0a60*/  ULDC UR4, c[0x0][0x8ec] ;  /* 0x00023b0000047ab9 */ /* 0x000fca0000000800 */
.L_x_2683:
[----:B------:R-:W-:-:S04]  /*0a70*/  UIADD3 UR4, UR4, 0x7f, URZ ;  /* 0x0000007f04047890 */ /* 0x000fc8000fffe03f */
[----:B------:R-:W-:-:S04]  /*0a80*/  USHF.R.S32.HI UR5, URZ, 0x1f, UR4 ;  /* 0x0000001f3f057899 */ /* 0x000fc80008011404 */
[----:B------:R-:W-:-:S04]  /*0a90*/  ULEA.HI UR5, UR5, UR4, URZ, 0x7 ;  /* 0x0000000405057291 */ /* 0x000fc8000f8f383f */
[----:B------:R-:W-:-:S04]  /*0aa0*/  USHF.R.S32.HI UR5, URZ, 0x7, UR5 ;  /* 0x000000073f057899 */ /* 0x000fc80008011405 */
[----:B------:R-:W-:-:S04]  /*0ab0*/  UISETP.GE.AND UP0, UPT, UR36, UR5, UPT ;  /* 0x000000052400728c */ /* 0x000fc8000bf06270 */
[----:B------:R-:W-:-:S06]  /*0ac0*/  USEL UR39, UR39, 0xffffffff, !UP0 ;  /* 0xffffffff27277887 */ /* 0x000fcc000c000000 */
[----:B------:R-:W-:-:S13]  /*0ad0*/  ISETP.LE.AND P0, PT, RZ, UR39, PT ;  /* 0x00000027ff007c0c */ /* 0x000fda000bf03270 */
[----:B------:R-:W-:Y:S05]  /*0ae0*/  @!P0 BRA `(.L_x_2685) ;  /* 0x000000a400e08947 */ /* 0x000fea0003800000 */
[----:B------:R-:W1:Y:S01]  /*0af0*/  S2R R0, SR_TID.X ;  /* 0x0000000000007919 */ /* 0x000e620000002100 */
[----:B------:R-:W-:Y:S01]  /*0b00*/  ULDC.64 UR4, c[0x0][0x780] ;  /* 0x0001e00000047ab9 */ /* 0x000fe20000000a00 */
[----:B------:R-:W-:Y:S01]  /*0b10*/  USHF.R.S32.HI UR40, URZ, 0x1f, UR37 ;  /* 0x0000001f3f287899 */ /* 0x000fe20008011425 */
[----:B------:R-:W-:Y:S01]  /*0b20*/  ISETP.NE.U32.AND P0, PT, RZ, UR4, PT ;  /* 0x00000004ff007c0c */ /* 0x000fe2000bf05070 */
[----:B------:R-:W-:-:S03]  /*0b30*/  ULDC UR44, c[0x0][0x290] ;  /* 0x0000a400002c7ab9 */ /* 0x000fc60000000800 */
        /* <DEDUP_REMOVED lines=10> */
.L_x_2686:
        /* <DEDUP_REMOVED lines=14> */
.L_x_2687:
        /* <DEDUP_REMOVED lines=11> */
.L_x_2688:
        /* <DEDUP_REMOVED lines=13> */
.L_x_2689:
[----:B------:R-:W-:Y:S01]  /*0e40*/  UIADD3 UR5, UR41, -UR44, URZ ;  /* 0x8000002c29057290 */ /* 0x000fe2000fffe03f */
[----:B------:R-:W-:Y:S01]  /*0e50*/  PLOP3.LUT P0, PT, PT, PT, PT, 0x80, 0x0 ;  /* 0x000000000000781c */ /* 0x000fe20003f0f070 */
[----:B------:R-:W-:Y:S01]  /*0e60*/  ULDC UR6, c[0x0][0x74c] ;  /* 0x0001d30000067ab9 */ /* 0x000fe20000000800 */
[----:B------:R-:W-:Y:S01]  /*0e70*/  UIADD3 UR4, UR41, 0x3f, URZ ;  /* 0x0000003f29047890 */ /* 0x000fe2000fffe03f */
[----:B------:R-:W-:Y:S01]  /*0e80*/  CS2R R70, SRZ ;  /* 0x0000000000467805 */ /* 0x000fe2000001ff00 */
[----:B------:R-:W-:Y:S01]  /*0e90*/  ULEA UR5, UR36, UR5, 0x7 ;  /* 0x0000000524057291 */ /* 0x000fe2000f8e383f */
[----:B------:R-:W-:Y:S02]  /*0ea0*/  CS2R R68, SRZ ;  /* 0x0000000000447805 */ /* 0x000fe4000001ff00 */
[----:B------:R-:W-:Y:S02]  /*0eb0*/  CS2R R66, SRZ ;  /* 0x0000000000427805 */ /* 0x000fe4000001ff00 */
[----:B------:R-:W-:Y:S01]  /*0ec0*/  CS2R R64, SRZ ;  /* 0x0000000000407805 */ /* 0x000fe2000001ff00 */
[----:B------:R-:W-:Y:S01]  /*0ed0*/  UIADD3 UR5, UR5, -UR6, URZ ;  /* 0x8000000605057290 */ /* 0x000fe2000fffe03f */
[----:B------:R-:W-:-:S02]  /*0ee0*/  CS2R R62, SRZ ;  /* 0x00000000003e7805 */ /* 0x000fc4000001ff00 */
[----:B------:R-:W-:Y:S02]  /*0ef0*/  CS2R R60, SRZ ;  /* 0x00000000003c7805 */ /* 0x000fe4000001ff00 */
[----:B------:R-:W-:Y:S01]  /*0f00*/  CS2R R58, SRZ ;  /* 0x00000000003a7805 */ /* 0x000fe2000001ff00 */
[----:B------:R-:W-:Y:S01]  /*0f10*/  USHF.R.S32.HI UR6, URZ, 0x1f, UR5 ;  /* 0x0000001f3f067899 */ /* 0x000fe20008011405 */
[----:B------:R-:W-:Y:S02]  /*0f20*/  CS2R R56, SRZ ;  /* 0x0000000000387805 */ /* 0x000fe4000001ff00 */
        /* <DEDUP_REMOVED lines=69> */
.L_x_2692:
        /* <DEDUP_REMOVED lines=15> */
.L_x_2691:
        /* <DEDUP_REMOVED lines=22> */
.L_x_2694:
        /* <DEDUP_REMOVED lines=15> */
.L_x_2693:
[----:B------:R-:W-:Y:S01]  /*16c0*/  SHF.R.S32.HI R19, RZ, 0x1f, R18 ;  /* 0x0000001fff137819 */ /* 0x000fe20000011412 */
[----:B------:R-:W-:-:S03]  /*16d0*/  UMOV UR4, 0xffffffff ;  /* 0xffffffff00047882 */ /* 0x000fc60000000000 */
[----:B------:R-:W-:-:S04]  /*16e0*/  LEA.HI R0, R19, R18, RZ, 0x7 ;  /* 0x0000001213007211 */ /* 0x000fc800078f38ff */
[----:B------:R-:W-:Y:S01]  /*16f0*/  SHF.R.S32.HI R17, RZ, 0x7, R0 ;  /* 0x00000007ff117819 */ /* 0x000fe20000011400 */
[----:B------:R-:W-:Y:S06]  /*1700*/  BRA.DIV UR4, `(.L_x_2695) ;  /* 0x0000009a04e07947 */ /* 0x000fec000b800000 */
[----:B------:R1:W2:Y:S02]  /*1710*/  SHFL.IDX PT, R14, R17, RZ, 0x1f ;  /* 0x00001fff110e7589 */ /* 0x0002a400000e0000 */
.L_x_2792:
        /* <DEDUP_REMOVED lines=15> */
.L_x_2696:
        /* <DEDUP_REMOVED lines=19> */
.L_x_2698:
        /* <DEDUP_REMOVED lines=35> */
[----:B------:R-:W-:Y:S01]  /*1b70*/  UIMAD UR44, UR36, -0x80, UR44 ;  /* 0xffffff80242c78a4 */ /* 0x000fe2000f8e022c */
[----:B------:R-:W-:Y:S01]  /*1b80*/  LEA.HI R23, R23, R22, RZ, 0x5 ;  /* 0x0000001617177211 */ /* 0x000fe200078f28ff */
[----:B------:R-:W-:Y:S01]  /*1b90*/  IMAD.SHL.U32 R7, R7, 0x10, RZ ;  /* 0x0000001007077824 */ /* 0x000fe200078e00ff */
[----:B------:R-:W-:Y:S01]  /*1ba0*/  LEA.HI R5, R17, R17, RZ, 0x1 ;  /* 0x0000001111057211 */ /* 0x000fe200078f08ff */
[----:B------:R2:W3:Y:S01]  /*1bb0*/  LDSM.16.M88.4 R164, [R6+0x6000] ;  /* 0x0060000006a4783b */ /* 0x0004e20000000200 */
[----:B------:R-:W-:Y:S01]  /*1bc0*/  SHF.R.S32.HI R23, RZ, 0x5, R23 ;  /* 0x00000005ff177819 */ /* 0x000fe20000011417 */
[----:B------:R-:W-:Y:S01]  /*1bd0*/  IMAD.U32 R8, RZ, RZ, UR44 ;  /* 0x0000002cff087e24 */ /* 0x000fe2000f8e00ff */
[----:B------:R-:W-:Y:S01]  /*1be0*/  LOP3.LUT R7, R0, 0x30, R7, 0xf8, !PT ;  /* 0x0000003000077812 */ /* 0x000fe200078ef807 */
[----:B------:R2:W4:Y:S01]  /*1bf0*/  LDSM.16.M88.4 R168, [R6+0x8000] ;  /* 0x0080000006a8783b */ /* 0x0005220000000200 */
[----:B------:R-:W-:Y:S01]  /*1c00*/  SHF.R.S32.HI R3, RZ, 0x2, R24 ;  /* 0x00000002ff037819 */ /* 0x000fe20000011418 */
[----:B------:R-:W-:Y:S01]  /*1c10*/  IMAD R23, R23, -0x10, R8 ;  /* 0xfffffff017177824 */ /* 0x000fe200078e0208 */
[----:B------:R-:W-:Y:S01]  /*1c20*/  SHF.R.U32.HI R8, RZ, 0x3, R0 ;  /* 0x00000003ff087819 */ /* 0x000fe20000011600 */
[----:B------:R2:W2:Y:S01]  /*1c30*/  LDSM.16.M88.4 R172, [R6+0xa000] ;  /* 0x00a0000006ac783b */ /* 0x0004a20000000200 */
[----:B------:R-:W-:Y:S01]  /*1c40*/  LOP3.LUT R0, R5, 0xfffffffe, RZ, 0xc0, !PT ;  /* 0xfffffffe05007812 */ /* 0x000fe200078ec0ff */
[----:B------:R-:W-:Y:S01]  /*1c50*/  IMAD.MOV.U32 R5, RZ, RZ, 0x20 ;  /* 0x00000020ff057424 */ /* 0x000fe200078e00ff */
[----:B------:R-:W-:Y:S01]  /*1c60*/  SHF.R.S32.HI R24, RZ, 0x1f, R24 ;  /* 0x0000001fff187819 */ /* 0x000fe20000011418 */
[----:B------:R-:W-:Y:S01]  /*1c70*/  IMAD R236, R17, 0x8, R4 ;  /* 0x0000000811ec7824 */ /* 0x000fe200078e0204 */
        /* <DEDUP_REMOVED lines=63> */
[----:B------:R-:W-:Y:S01]  /*2070*/  CS2R R72, SRZ ;  /* 0x0000000000487805 */ /* 0x000fe2000001ff00 */
[----:B------:R-:W-:Y:S01]  /*2080*/  IMAD R0, R0, 0x4, R235 ;  /* 0x0000000400007824 */ /* 0x000fe200078e02eb */
[----:B------:R-:W-:Y:S01]  /*2090*/  ULOP3.LUT UR13, UR38, 0x1, URZ, 0xfc, !UPT ;  /* 0x00000001260d7892 */ /* 0x000fe2000f8efc3f */
[----:B------:R-:W-:Y:S01]  /*20a0*/  UMOV UR12, URZ ;  /* 0x0000003f000c7c82 */ /* 0x000fe20008000000 */
[----:B------:R-:W-:Y:S01]  /*20b0*/  UMOV UR4, URZ ;  /* 0x0000003f00047c82 */ /* 0x000fe20008000000 */
[----:B------:R-:W-:Y:S01]  /*20c0*/  ULDC UR5, c[0x0][0x75c] ;  /* 0x0001d70000057ab9 */ /* 0x000fe20000000800 */
[----:B-1234-:R-:W-:-:S08]  /*20d0*/  ULDC UR6, c[0x0][0x744] ;  /* 0x0001d10000067ab9 */ /* 0x01efd00000000800 */
.L_x_2709:
[----:B------:R-:W-:-:S06]  /*20e0*/  UISETP.NE.AND UP0, UPT, UR13, 0x3, UPT ;  /* 0x000000030d00788c */ /* 0x000fcc000bf05270 */
[----:B------:R-:W-:-:S13]  /*20f0*/  PLOP3.LUT P0, PT, PT, PT, UP0, 0x80, 0x0 ;  /* 0x000000000000781c */ /* 0x000fda0003f0f008 */
[----:B-1----:R-:W-:Y:S05]  /*2100*/  @!P0 BRA `(.L_x_2699) ;  /* 0x0000000000048947 */ /* 0x002fea0003800000 */
[----:B------:R-:W-:Y:S01]  /*2110*/  BPT.TRAP 0x1 ;  /* 0x000000040000795c */ /* 0x000fe20000300000 */
.L_x_2699:
[----:B------:R-:W-:Y:S01]  /*2120*/  R2UR UR7, R235 ;  /* 0x00000000eb0772ca */ /* 0x000fe200000e0000 */
[----:B------:R-:W-:-:S05]  /*2130*/  IMAD.U32 R120, RZ, RZ, UR12 ;  /* 0x0000000cff787e24 */ /* 0x000fca000f8e00ff */
[----:B------:R-:W-:-:S07]  /*2140*/  SHF.L.U32 R120, R120, 0x1f, RZ ;  /* 0x0000001f78787819 */ /* 0x000fce00000006ff */
[----:B------:R-:W-:-:S09]  /*2150*/  ULEA UR7, UR4, UR7, 0x3 ;  /* 0x0000000704077291 */ /* 0x000fd2000f8e183f */
[----:B------:R1:W2:Y:S01]  /*2160*/  SYNCS.PHASECHK.TRANS64.TRYWAIT P1, [UR7+0x26810], R120 ;  /* 0x02681078ff0075a7 */ /* 0x0002a20008020147 */
[----:B------:R-:W-:Y:S05]  /*2170*/  @!P0 BRA `(.L_x_2700) ;  /* 0x0000000000048947 */ /* 0x000fea0003800000 */
[----:B------:R-:W-:Y:S01]  /*2180*/  BPT.TRAP 0x1 ;  /* 0x000000040000795c */ /* 0x000fe20000300000 */
.L_x_2700:
[----:B--2---:R-:W-:Y:S05]  /*2190*/  @P1 BRA `(.L_x_2701) ;  /* 0x0000000000081947 */ /* 0x004fea0003800000 */
[----:B------:R-:W2:Y:S02]  /*21a0*/  SYNCS.PHASECHK.TRANS64.TRYWAIT P1, [UR7+0x26810], R120 ;  /* 0x02681078ff0075a7 */ /* 0x000ea40008020147 */
[----:B--2---:R-:W-:Y:S05]  /*21b0*/  @!P1 BRA `(.L_x_2702) ;  /* 0x0000009000689947 */ /* 0x004fea0003800000 */
.L_x_2701:
[----:B------:R-:W-:Y:S01]  /*21c0*/  R2UR UR8, R235 ;  /* 0x00000000eb0872ca */ /* 0x000fe200000e0000 */
[----:B------:R-:W-:Y:S01]  /*21d0*/  IMAD R4, R16, 0x800, R235 ;  /* 0x0000080010047824 */ /* 0x000fe200078e02eb */
[----:B------:R-:W-:Y:S01]  /*21e0*/  WARPGROUP.ARRIVE ;  /* 0x00000000000079c5 */ /* 0x000fe20000000000 */
[----:B------:R-:W-:Y:S01]  /*21f0*/  UMOV UR11, 0x80000020 ;  /* 0x80000020000b7882 */ /* 0x000fe20000000000 */
[----:B--2---:R-:W-:Y:S02]  /*2200*/  IMAD.U32 R5, RZ, RZ, UR4 ;  /* 0x00000004ff057e24 */ /* 0x004fe4000f8e00ff */
[----:B------:R-:W-:Y:S02]  /*2210*/  R2UR UR9, R4 ;  /* 0x00000000040972ca */ /* 0x000fe400000e0000 */
[----:B------:R-:W-:-:S04]  /*2220*/  IMAD R4, R5, 0x40, R2 ;  /* 0x0000004005047824 */ /* 0x000fc800078e0202 */
[----:B------:R-:W-:Y:S01]  /*2230*/  IMAD R4, R4, 0x4, R235 ;  /* 0x0000000404047824 */ /* 0x000fe200078e02eb */
[----:B------:R-:W-:-:S04]  /*2240*/  UIADD3 UR8, UR8, 0x12000, URZ ;  /* 0x0001200008087890 */ /* 0x000fc8000fffe03f */
[----:B------:R-:W-:Y:S02]  /*2250*/  USHF.R.U32.HI UR8, URZ, 0x4, UR8 ;  /* 0x000000043f087899 */ /* 0x000fe40008011608 */
[----:B------:R-:W-:Y:S02]  /*2260*/  USHF.R.U32.HI UR9, URZ, 0x4, UR9 ;  /* 0x000000043f097899 */ /* 0x000fe40008011609 */
[----:B------:R-:W-:Y:S02]  /*2270*/  ULOP3.LUT UR14, UR8, 0x3fff, URZ, 0xc0, !UPT ;  /* 0x00003fff080e7892 */ /* 0x000fe4000f8ec03f */
[----:B------:R-:W-:Y:S02]  /*2280*/  ULOP3.LUT UR9, UR9, 0x3fff, URZ, 0xc0, !UPT ;  /* 0x00003fff09097892 */ /* 0x000fe4000f8ec03f */
[----:B------:R-:W-:Y:S02]  /*2290*/  ULOP3.LUT UR15, UR14, 0x10000, URZ, 0xfc, !UPT ;  /* 0x000100000e0f7892 */ /* 0x000fe4000f8efc3f */
[----:B------:R-:W-:-:S02]  /*22a0*/  ULOP3.LUT UR16, UR9, 0x10000, URZ, 0xfc, !UPT ;  /* 0x0001000009107892 */ /* 0x000fc4000f8efc3f */
[----:B------:R-:W-:Y:S01]  /*22b0*/  UIMAD UR15, UR4, 0x300, UR15 ;  /* 0x00000300040f78a4 */ /* 0x000fe2000f8e020f */
[----:B------:R-:W-:-:S04]  /*22c0*/  UMOV UR9, 0xc0000010 ;  /* 0xc000001000097882 */ /* 0x000fc80000000000 */
        /* <DEDUP_REMOVED lines=49> */
.L_x_2703:
[----:B------:R1:W1:Y:S01]  /*25e0*/  SYNCS.PHASECHK.TRANS64.TRYWAIT P1, [UR7+0x26830], R120 ;  /* 0x02683078ff0075a7 */ /* 0x0002620008020147 */
[----:B------:R-:W-:Y:S05]  /*25f0*/  @!P0 BRA `(.L_x_2704) ;  /* 0x0000000000048947 */ /* 0x000fea0003800000 */
[----:B------:R-:W-:Y:S01]  /*2600*/  BPT.TRAP 0x1 ;  /* 0x000000040000795c */ /* 0x000fe20000300000 */
.L_x_2704:
        /* <DEDUP_REMOVED lines=50> */
.L_x_2705:
        /* <DEDUP_REMOVED lines=555> */
.L_x_2707:
        /* <DEDUP_REMOVED lines=45> */
.L_x_2708:
        /* <DEDUP_REMOVED lines=62> */
.L_x_2690:
[----:B------:R-:W-:Y:S05]  /*5290*/  @P0 BRA `(.L_x_2710) ;  /* 0x00000010007c0947 */ /* 0x000fea0003800000 */
[----:B-1----:R-:W1:Y:S01]  /*52a0*/  S2R R0, SR_TID.X ;  /* 0x0000000000007919 */ /* 0x002e620000002100 */
[----:B------:R-:W2:Y:S01]  /*52b0*/  S2UR UR5, SR_CgaCtaId ;  /* 0x00000000000579c3 */ /* 0x000ea20000008800 */
[----:B------:R-:W-:Y:S01]  /*52c0*/  UMOV UR4, 0x400 ;  /* 0x0000040000047882 */ /* 0x000fe20000000000 */
[----:B------:R-:W-:-:S06]  /*52d0*/  F2FP.BF16.F32.PACK_AB R72, R73, R72 ;  /* 0x000000484948723e */ /* 0x000fcc00000010ff */
[----:B------:R-:W-:Y:S01]  /*52e0*/  BAR.SYNC.DEFER_BLOCKING 0x1, 0x100 ;  /* 0x0044000000007b1d */ /* 0x000fe20000010000 */
[----:B------:R-:W-:Y:S02]  /*52f0*/  F2FP.BF16.F32.PACK_AB R73, R75, R74 ;  /* 0x0000004a4b49723e */ /* 0x000fe400000010ff */
[----:B------:R-:W-:Y:S02]  /*5300*/  F2FP.BF16.F32.PACK_AB R80, R81, R80 ;  /* 0x000000505150723e */ /* 0x000fe400000010ff */
[----:B------:R-:W-:Y:S01]  /*5310*/  F2FP.BF16.F32.PACK_AB R74, R77, R76 ;  /* 0x0000004c4d4a723e */ /* 0x000fe200000010ff */
[----:B------:R-:W-:Y:S01]  /*5320*/  ULDC.64 UR8, c[0x0][0x878] ;  /* 0x00021e0000087ab9 */ /* 0x000fe20000000a00 */
[----:B------:R-:W-:Y:S01]  /*5330*/  F2FP.BF16.F32.PACK_AB R75, R79, R78 ;  /* 0x0000004e4f4b723e */ /* 0x000fe200000010ff */
[----:B------:R-:W-:Y:S01]  /*5340*/  UISETP.NE.U32.AND UP1, UPT, UR8, URZ, UPT ;  /* 0x0000003f0800728c */ /* 0x000fe2000bf25070 */
[----:B------:R-:W-:Y:S02]  /*5350*/  F2FP.BF16.F32.PACK_AB R81, R83, R82 ;  /* 0x000000525351723e */ /* 0x000fe400000010ff */
[----:B------:R-:W-:Y:S01]  /*5360*/  F2FP.BF16.F32.PACK_AB R88, R89, R88 ;  /* 0x000000585958723e */ /* 0x000fe200000010ff */
[----:B------:R-:W-:Y:S01]  /*5370*/  UISETP.NE.AND.EX UP1, UPT, UR9, URZ, UPT, UP1 ;  /* 0x0000003f0900728c */ /* 0x000fe2000bf25310 */
[----:B------:R-:W-:-:S02]  /*5380*/  F2FP.BF16.F32.PACK_AB R82, R85, R84 ;  /* 0x000000545552723e */ /* 0x000fc400000010ff */
[----:B------:R-:W-:Y:S02]  /*5390*/  F2FP.BF16.F32.PACK_AB R83, R87, R86 ;  /* 0x000000565753723e */ /* 0x000fe400000010ff */
[----:B------:R-:W-:Y:S02]  /*53a0*/  F2FP.BF16.F32.PACK_AB R89, R91, R90 ;  /* 0x0000005a5b59723e */ /* 0x000fe400000010ff */
[----:B------:R-:W-:Y:S01]  /*53b0*/  F2FP.BF16.F32.PACK_AB R96, R97, R96 ;  /* 0x000000606160723e */ /* 0x000fe200000010ff */
[----:B--2---:R-:W-:Y:S01]  /*53c0*/  ULEA UR7, UR5, UR4, 0x18 ;  /* 0x0000000405077291 */ /* 0x004fe2000f8ec03f */
[----:B------:R-:W-:Y:S02]  /*53d0*/  F2FP.BF16.F32.PACK_AB R90, R93, R92 ;  /* 0x0000005c5d5a723e */ /* 0x000fe400000010ff */
[----:B------:R-:W-:Y:S01]  /*53e0*/  F2FP.BF16.F32.PACK_AB R91, R95, R94 ;  /* 0x0000005e5f5b723e */ /* 0x000fe200000010ff */
[----:B------:R-:W-:Y:S01]  /*53f0*/  ULDC.64 UR4, c[0x0][0x870] ;  /* 0x00021c0000047ab9 */ /* 0x000fe20000000a00 */
[----:B------:R-:W-:Y:S01]  /*5400*/  F2FP.BF16.F32.PACK_AB R97, R99, R98 ;  /* 0x000000626361723e */ /* 0x000fe200000010ff */
[----:B------:R-:W-:Y:S01]  /*5410*/  UISETP.NE.U32.AND UP0, UPT, UR4, URZ, UPT ;  /* 0x0000003f0400728c */ /* 0x000fe2000bf05070 */
[----:B-1----:R-:W-:Y:S01]  /*5420*/  VIADD R9, R0, 0xffffff80 ;  /* 0xffffff8000097836 */ /* 0x002fe20000000000 */
        /* <DEDUP_REMOVED lines=15> */
[----:B------:R-:W-:Y:S02]  /*5520*/  LEA.HI R3, R2, R2, RZ, 0x1 ;  /* 0x0000000202037211 */ /* 0x000fe400078f08ff */
[----:B------:R-:W-:-:S02]  /*5530*/  SHF.R.S32.HI R7, RZ, 0x1f, R2 ;  /* 0x0000001fff077819 */ /* 0x000fc40000011402 */
[--C-:B------:R-:W-:Y:S02]  /*5540*/  SHF.R.S32.HI R4, RZ, 0x1, R3.reuse ;  /* 0x00000001ff047819 */ /* 0x100fe40000011403 */
[----:B------:R-:W-:Y:S02]  /*5550*/  SHF.R.S32.HI R5, RZ, 0x1f, R3 ;  /* 0x0000001fff057819 */ /* 0x000fe40000011403 */
[----:B------:R-:W-:Y:S02]  /*5560*/  LEA.HI R7, R7, R2, RZ, 0x3 ;  /* 0x0000000207077211 */ /* 0x000fe400078f18ff */
[----:B------:R-:W-:Y:S02]  /*5570*/  LEA.HI R5, R5, R4, RZ, 0x2 ;  /* 0x0000000405057211 */ /* 0x000fe400078f10ff */
[----:B------:R-:W-:Y:S01]  /*5580*/  F2FP.BF16.F32.PACK_AB R106, R109, R108 ;  /* 0x0000006c6d6a723e */ /* 0x000fe200000010ff */
[----:B------:R-:W-:Y:S01]  /*5590*/  IMAD.SHL.U32 R6, R7, 0x20, RZ ;  /* 0x0000002007067824 */ /* 0x000fe200078e00ff */
[----:B------:R-:W-:-:S02]  /*55a0*/  LOP3.LUT R5, R5, 0xfffffffc, RZ, 0xc0, !PT ;  /* 0xfffffffc05057812 */ /* 0x000fc400078ec0ff */
[----:B------:R-:W-:Y:S02]  /*55b0*/  LOP3.LUT R7, R3, 0x3fffffe, RZ, 0xc0, !PT ;  /* 0x03fffffe03077812 */ /* 0x000fe400078ec0ff */
[----:B------:R-:W-:Y:S01]  /*55c0*/  LOP3.LUT R6, R6, 0x7fffff00, RZ, 0xc0, !PT ;  /* 0x7fffff0006067812 */ /* 0x000fe200078ec0ff */
[----:B------:R-:W-:Y:S01]  /*55d0*/  IMAD.IADD R5, R4, 0x1, -R5 ;  /* 0x0000000104057824 */ /* 0x000fe200078e0a05 */
[----:B------:R-:W-:Y:S01]  /*55e0*/  F2FP.BF16.F32.PACK_AB R107, R111, R110 ;  /* 0x0000006e6f6b723e */ /* 0x000fe200000010ff */
[----:B------:R-:W-:Y:S01]  /*55f0*/  IMAD.IADD R7, R2, 0x1, -R7 ;  /* 0x0000000102077824 */ /* 0x000fe200078e0a07 */
[----:B------:R-:W-:Y:S01]  /*5600*/  F2FP.BF16.F32.PACK_AB R113, R115, R114 ;  /* 0x000000727371723e */ /* 0x000fe200000010ff */
[C---:B------:R-:W-:Y:S01]  /*5610*/  IMAD.SHL.U32 R4, R5.reuse, 0x40, RZ ;  /* 0x0000004005047824 */ /* 0x040fe200078e00ff */
[----:B------:R-:W-:Y:S01]  /*5620*/  LOP3.LUT P0, RZ, R5, 0x2, RZ, 0xc0, !PT ;  /* 0x0000000205ff7812 */ /* 0x000fe2000780c0ff */
[----:B------:R-:W-:Y:S01]  /*5630*/  IMAD R6, R10, 0x200, R6 ;  /* 0x000002000a067824 */ /* 0x000fe200078e0206 */
[----:B------:R-:W-:Y:S01]  /*5640*/  F2FP.BF16.F32.PACK_AB R24, R25, R24 ;  /* 0x000000181918723e */ /* 0x000fe200000010ff */
[----:B------:R-:W-:Y:S01]  /*5650*/  IMAD.MOV.U32 R2, RZ, RZ, 0x20 ;  /* 0x00000020ff027424 */ /* 0x000fe200078e00ff */
[----:B------:R-:W-:Y:S01]  /*5660*/  LOP3.LUT R3, R4, 0xc0, RZ, 0xc0, !PT ;  /* 0x000000c004037812 */ /* 0x000fe200078ec0ff */
[----:B------:R-:W-:Y:S01]  /*5670*/  IMAD R7, R7, 0x20, R6 ;  /* 0x0000002007077824 */ /* 0x000fe200078e0206 */
[----:B------:R-:W-:-:S02]  /*5680*/  F2FP.BF16.F32.PACK_AB R114, R117, R116 ;  /* 0x000000747572723e */ /* 0x000fc400000010ff */
[----:B------:R-:W-:Y:S02]  /*5690*/  LOP3.LUT R0, R3, 0x8, R0, 0xf8, !PT ;  /* 0x0000000803007812 */ /* 0x000fe400078ef800 */
[----:B------:R-:W-:Y:S02]  /*56a0*/  SHF.R.U32.HI R3, RZ, 0x3, R3 ;  /* 0x00000003ff037819 */ /* 0x000fe40000011603 */
[----:B------:R-:W-:Y:S02]  /*56b0*/  F2FP.BF16.F32.PACK_AB R115, R119, R118 ;  /* 0x000000767773723e */ /* 0x000fe400000010ff */
[----:B------:R-:W-:Y:S02]  /*56c0*/  LOP3.LUT R0, R0, R3, RZ, 0x3c, !PT ;  /* 0x0000000300007212 */ /* 0x000fe400078e3cff */
[----:B------:R-:W-:Y:S01]  /*56d0*/  SEL R3, R2, 0xffffffe0, !P0 ;  /* 0xffffffe002037807 */ /* 0x000fe20004000000 */
[----:B------:R-:W-:Y:S01]  /*56e0*/  IMAD.U32 R2, RZ, RZ, UR4 ;  /* 0x00000004ff027e24 */ /* 0x000fe2000f8e00ff */
        /* <DEDUP_REMOVED lines=8> */
[----:B------:R-:W-:Y:S01]  /*5770*/  F2FP.BF16.F32.PACK_AB R33, R35, R34 ;  /* 0x000000222321723e */ /* 0x000fe200000010ff */
[----:B------:R-:W-:Y:S01]  /*5780*/  IMAD.U32 R3, RZ, RZ, UR5 ;  /* 0x00000005ff037e24 */ /* 0x000fe2000f8e00ff */
[----:B------:R-:W-:Y:S01]  /*5790*/  F2FP.BF16.F32.PACK_AB R40, R41, R40 ;  /* 0x000000282928723e */ /* 0x000fe200000010ff */
[----:B------:R-:W-:Y:S01]  /*57a0*/  STSM.16.M88.4 [R6], R80 ;  /* 0x0000005006007844 */ /* 0x000fe20000000200 */
[----:B------:R-:W-:Y:S01]  /*57b0*/  F2FP.BF16.F32.PACK_AB R34, R37, R36 ;  /* 0x000000242522723e */ /* 0x000fe200000010ff */
[----:B------:R-:W-:Y:S01]  /*57c0*/  @UP1 ULDC.64 UR4, c[0x0][0x878] ;  /* 0x00021e0000041ab9 */ /* 0x000fe20000000a00 */
        /* <DEDUP_REMOVED lines=19> */
[----:B------:R-:W-:Y:S01]  /*5900*/  STSM.16.M88.4 [R0+0x2000], R40 ;  /* 0x0020002800007844 */ /* 0x000fe20000000200 */
        /* <DEDUP_REMOVED lines=8> */
[----:B------:R-:W-:Y:S01]  /*5990*/  PLOP3.LUT P1, PT, PT, PT, UP1, 0x80, 0x0 ;  /* 0x000000000000781c */ /* 0x000fe20003f2f018 */
[----:B------:R-:W-:-:S06]  /*59a0*/  @UP1 UIMAD.WIDE UR4, UR39, 0x4, UR4 ;  /* 0x00000004270418a5 */ /* 0x000fcc000f8e0204 */
[----:B------:R-:W-:Y:S01]  /*59b0*/  IMAD.U32 R4, RZ, RZ, UR4 ;  /* 0x00000004ff047e24 */ /* 0x000fe2000f8e00ff */
[----:B------:R-:W3:Y:S01]  /*59c0*/  @P0 LDG.E R11, desc[UR46][R2.64] ;  /* 0x0000002e020b0981 */ /* 0x000ee2000c1e1900 */
[----:B------:R-:W-:-:S05]  /*59d0*/  IMAD.U32 R5, RZ, RZ, UR5 ;  /* 0x00000005ff057e24 */ /* 0x000fca000f8e00ff */
[----:B------:R4:W5:Y:S01]  /*59e0*/  @P1 LDG.E R4, desc[UR46][R4.64] ;  /* 0x0000002e04041981 */ /* 0x000962000c1e1900 */
[CC--:B------:R-:W-:Y:S01]  /*59f0*/  LEA.HI R7, R8.reuse, R9.reuse, RZ, 0x2 ;  /* 0x0000000908077211 */ /* 0x0c0fe200078f10ff */
[----:B------:R-:W-:Y:S01]  /*5a00*/  ULDC UR6, c[0x0][0x808] ;  /* 0x0002020000067ab9 */ /* 0x000fe20000000800 */
[----:B------:R-:W-:Y:S01]  /*5a10*/  LEA.HI R8, R8, R9, RZ, 0x3 ;  /* 0x0000000908087211 */ /* 0x000fe200078f18ff */
[----:B------:R-:W-:Y:S01]  /*5a20*/  UMOV UR4, URZ ;  /* 0x0000003f00047c82 */ /* 0x000fe20008000000 */
[----:B-1----:R-:W-:Y:S01]  /*5a30*/  LOP3.LUT R0, R7, 0x1ffffffc, RZ, 0xc0, !PT ;  /* 0x1ffffffc07007812 */ /* 0x002fe200078ec0ff */
[----:B------:R-:W-:Y:S01]  /*5a40*/  UMOV UR5, URZ ;  /* 0x0000003f00057c82 */ /* 0x000fe20008000000 */
[----:B------:R-:W-:Y:S01]  /*5a50*/  SHF.R.S32.HI R30, RZ, 0x2, R7 ;  /* 0x00000002ff1e7819 */ /* 0x000fe20000011407 */
[----:B--2---:R-:W-:Y:S02]  /*5a60*/  IMAD.SHL.U32 R6, R8, 0x8, RZ ;  /* 0x0000000808067824 */ /* 0x004fe400078e00ff */
[----:B------:R-:W-:Y:S01]  /*5a70*/  IMAD.IADD R0, R9, 0x1, -R0 ;  /* 0x0000000109007824 */ /* 0x000fe200078e0a00 */
[----:B------:R-:W-:-:S02]  /*5a80*/  LEA.HI R8, R7, R30, RZ, 0x1 ;  /* 0x0000001e07087211 */ /* 0x000fc400078f08ff */
[----:B------:R-:W-:Y:S01]  /*5a90*/  LOP3.LUT R7, R6, 0xc0, RZ, 0xc0, !PT ;  /* 0x000000c006077812 */ /* 0x000fe200078ec0ff */
[----:B------:R-:W-:Y:S01]  /*5aa0*/  IMAD.SHL.U32 R40, R0, 0x8, RZ ;  /* 0x0000000800287824 */ /* 0x000fe200078e00ff */
[----:B----4-:R-:W-:Y:S02]  /*5ab0*/  LOP3.LUT R5, R8, 0x3fffffe, RZ, 0xc0, !PT ;  /* 0x03fffffe08057812 */ /* 0x010fe400078ec0ff */
[----:B------:R-:W-:Y:S02]  /*5ac0*/  SHF.R.U32.HI R0, RZ, 0x3, R7 ;  /* 0x00000003ff007819 */ /* 0x000fe40000011607 */
[----:B------:R-:W-:Y:S01]  /*5ad0*/  LOP3.LUT R7, R7, 0x18, R40, 0xf8, !PT ;  /* 0x0000001807077812 */ /* 0x000fe200078ef828 */
[----:B------:R-:W-:-:S03]  /*5ae0*/  IMAD.IADD R5, R30, 0x1, -R5 ;  /* 0x000000011e057824 */ /* 0x000fc600078e0a05 */
[----:B------:R-:W-:Y:S01]  /*5af0*/  LOP3.LUT R0, R7, R0, RZ, 0x3c, !PT ;  /* 0x0000000007007212 */ /* 0x000fe200078e3cff */
[----:B------:R-:W-:-:S04]  /*5b00*/  IMAD R5, R10, 0x8, R5 ;  /* 0x000000080a057824 */ /* 0x000fc800078e0205 */
[----:B------:R-:W-:Y:S01]  /*5b10*/  IMAD.U32 R0, R5, 0x20, R0 ;  /* 0x0000002005007824 */ /* 0x000fe200078e0000 */
[----:B---3--:R-:W-:Y:S02]  /*5b20*/  @P0 R2UR UR8, R11 ;  /* 0x000000000b0802ca */ /* 0x008fe400000e0000 */
[----:B-----5:R-:W-:-:S11]  /*5b30*/  @P1 R2UR UR6, R4 ;  /* 0x00000000040612ca */ /* 0x020fd600000e0000 */
[----:B------:R-:W-:Y:S02]  /*5b40*/  @UP0 USHF.R.S32.HI UR9, URZ, 0x1f, UR8 ;  /* 0x0000001f3f090899 */ /* 0x000fe40008011408 */
[----:B------:R-:W-:-:S05]  /*5b50*/  @UP0 UMOV UR4, UR8 ;  /* 0x0000000800040c82 */ /* 0x000fca0008000000 */
[----:B------:R-:W-:Y:S01]  /*5b60*/  @UP0 UMOV UR5, UR9 ;  /* 0x0000000900050c82 */ /* 0x000fe20008000000 */
[----:B------:R-:W-:Y:S05]  /*5b70*/  @P1 BRA `(.L_x_2711) ;  /* 0x0000000000181947 */ /* 0x000fea0003800000 */
[----:B------:R-:W-:Y:S05]  /*5b80*/  @!P0 BRA `(.L_x_2711) ;  /* 0x0000000000148947 */ /* 0x000fea0003800000 */
[----:B------:R-:W2:Y:S04]  /*5b90*/  LDG.E R5, desc[UR46][R2.64] ;  /* 0x0000002e02057981 */ /* 0x000ea8000c1e1900 */
[----:B------:R-:W3:Y:S01]  /*5ba0*/  LDG.E R4, desc[UR46][R2.64+0x4] ;  /* 0x0000042e02047981 */ /* 0x000ee2000c1e1900 */
[----:B--2---:R-:W-:Y:S02]  /*5bb0*/  R2UR UR8, R5 ;  /* 0x00000000050872ca */ /* 0x004fe400000e0000 */
[----:B---3--:R-:W-:-:S13]  /*5bc0*/  R2UR UR6, R4 ;  /* 0x00000000040672ca */ /* 0x008fda00000e0000 */
[----:B------:R-:W-:-:S12]  /*5bd0*/  UIADD3 UR6, -UR8, UR6, URZ ;  /* 0x0000000608067290 */ /* 0x000fd8000fffe13f */
.L_x_2711:
[----:B------:R-:W-:Y:S01]  /*5be0*/  LEA R0, R0, UR7, 0x1 ;  /* 0x0000000700007c11 */ /* 0x000fe2000f8e08ff */
[----:B------:R-:W-:Y:S01]  /*5bf0*/  UIMAD UR6, UR36, -0x80, UR6 ;  /* 0xffffff80240678a4 */ /* 0x000fe2000f8e0206 */
[----:B------:R-:W-:Y:S01]  /*5c00*/  SHF.R.S32.HI R41, RZ, 0x1f, R40 ;  /* 0x0000001fff297819 */ /* 0x000fe20000011428 */
[----:B------:R-:W-:Y:S01]  /*5c10*/  ULDC.64 UR8, c[0x0][0x850] ;  /* 0x0002140000087ab9 */ /* 0x000fe20000000a00 */
[----:B------:R-:W-:Y:S01]  /*5c20*/  VIADD R28, R30, 0x40 ;  /* 0x000000401e1c7836 */ /* 0x000fe20000000000 */
[----:B------:R1:W2:Y:S01]  /*5c30*/  LDS.128 R16, [R0+0x7000] ;  /* 0x0070000000107984 */ /* 0x0002a20000000c00 */
[----:B------:R-:W-:Y:S02]  /*5c40*/  UIMAD UR7, UR40, UR8, URZ ;  /* 0x00000008280772a4 */ /* 0x000fe4000f8e023f */
[----:B------:R-:W-:Y:S01]  /*5c50*/  IMAD.U32 R3, RZ, RZ, UR8 ;  /* 0x00000008ff037e24 */ /* 0x000fe2000f8e00ff */
[----:B------:R-:W-:Y:S01]  /*5c60*/  UISETP.LT.AND UP1, UPT, UR6, 0x80, UPT ;  /* 0x000000800600788c */ /* 0x000fe2000bf21270 */
[----:B------:R1:W3:Y:S01]  /*5c70*/  LDS.128 R20, [R0+0x9000] ;  /* 0x0090000000147984 */ /* 0x0002e20000000c00 */
[----:B------:R-:W-:-:S02]  /*5c80*/  UIMAD UR7, UR37, UR9, UR7 ;  /* 0x00000009250772a4 */ /* 0x000fc4000f8e0207 */
[----:B------:R-:W-:Y:S01]  /*5c90*/  IMAD.WIDE.U32 R2, R3, UR37, R40 ;  /* 0x0000002503027c25 */ /* 0x000fe2000f8e0028 */
[----:B------:R-:W-:Y:S01]  /*5ca0*/  USEL UR9, UR6, 0x80, UP1 ;  /* 0x0000008006097887 */ /* 0x000fe20008800000 */
[----:B------:R1:W4:Y:S01]  /*5cb0*/  LDS.128 R24, [R0+0xb000] ;  /* 0x00b0000000187984 */ /* 0x0003220000000c00 */
[----:B------:R-:W-:Y:S01]  /*5cc0*/  USHF.R.S32.HI UR6, URZ, 0x1f, UR39 ;  /* 0x0000001f3f067899 */ /* 0x000fe20008011427 */
[----:B------:R-:W-:Y:S01]  /*5cd0*/  IMAD.U32 R45, RZ, RZ, UR36 ;  /* 0x00000024ff2d7e24 */ /* 0x000fe2000f8e00ff */
[----:B------:R-:W-:Y:S01]  /*5ce0*/  USEL UR39, UR39, URZ, !UP0 ;  /* 0x0000003f27277287 */ /* 0x000fe2000c000000 */
[----:B------:R1:W1:Y:S01]  /*5cf0*/  LDS.128 R12, [R0+0x1000] ;  /* 0x00100000000c7984 */ /* 0x0002620000000c00 */
[----:B------:R-:W-:Y:S01]  /*5d00*/  USEL UR8, UR6, URZ, !UP0 ;  /* 0x0000003f06087287 */ /* 0x000fe2000c000000 */
[----:B------:R-:W-:Y:S01]  /*5d10*/  VIADD R29, R3, UR7 ;  /* 0x00000007031d7c36 */ /* 0x000fe20008000000 */
[----:B------:R-:W-:Y:S01]  /*5d20*/  ISETP.GE.AND P0, PT, R28, UR9, PT ;  /* 0x000000091c007c0c */ /* 0x000fe2000bf06270 */
[----:B------:R1:W1:Y:S01]  /*5d30*/  LDS.128 R8, [R0+0x3000] ;  /* 0x0030000000087984 */ /* 0x0002620000000c00 */
[----:B------:R-:W-:Y:S01]  /*5d40*/  IMAD.MOV.U32 R28, RZ, RZ, R2 ;  /* 0x000000ffff1c7224 */ /* 0x000fe200078e0002 */
[----:B------:R-:W-:Y:S01]  /*5d50*/  ULDC.64 UR6, c[0x0][0x858] ;  /* 0x0002160000067ab9 */ /* 0x000fe20000000a00 */
[C---:B------:R-:W-:Y:S01]  /*5d60*/  ISETP.GE.AND P1, PT, R30.reuse, UR9, PT ;  /* 0x000000091e007c0c */ /* 0x040fe2000bf26270 */
[----:B------:R1:W1:Y:S01]  /*5d70*/  LDS.128 R4, [R0+0x5000] ;  /* 0x0050000000047984 */ /* 0x0002620000000c00 */
[----:B------:R-:W-:Y:S01]  /*5d80*/  IADD3 R2, P2, R30, UR4, RZ ;  /* 0x000000041e027c10 */ /* 0x000fe2000ff5e0ff */
[----:B------:R-:W-:-:S02]  /*5d90*/  UIMAD UR4, UR8, UR6, URZ ;  /* 0x00000006080472a4 */ /* 0x000fc4000f8e023f */
[----:B------:R-:W-:Y:S01]  /*5da0*/  IMAD.U32 R47, RZ, RZ, UR6 ;  /* 0x00000006ff2f7e24 */ /* 0x000fe2000f8e00ff */
[----:B------:R-:W-:Y:S01]  /*5db0*/  BSSY B0, `(.L_x_2712) ;  /* 0x000001c000007945 */ /* 0x000fe20003800000 */
[----:B------:R-:W-:Y:S01]  /*5dc0*/  LEA.HI.X.SX32 R3, R30, UR5, 0x1, P2 ;  /* 0x000000051e037c11 */ /* 0x000fe200090f0eff */
[----:B------:R-:W-:Y:S02]  /*5dd0*/  UIMAD UR4, UR39, UR7, UR4 ;  /* 0x00000007270472a4 */ /* 0x000fe4000f8e0204 */
[----:B------:R-:W-:-:S04]  /*5de0*/  IMAD.WIDE.U32 R46, R47, UR39, R28 ;  /* 0x000000272f2e7c25 */ /* 0x000fc8000f8e001c */
[----:B------:R-:W-:-:S04]  /*5df0*/  IMAD.WIDE R44, R45, 0x80, R2 ;  /* 0x000000802d2c7825 */ /* 0x000fc800078e0202 */
[----:B------:R-:W-:Y:S02]  /*5e00*/  VIADD R43, R47, UR4 ;  /* 0x000000042f2b7c36 */ /* 0x000fe40008000000 */
[----:B------:R-:W-:Y:S01]  /*5e10*/  VIADD R50, R40, 0x20 ;  /* 0x0000002028327836 */ /* 0x000fe20000000000 */
[----:B--2---:R-:W-:Y:S06]  /*5e20*/  @P1 BRA `(.L_x_2713) ;  /* 0x0000000000501947 */ /* 0x004fec0003800000 */
[----:B------:R-:W-:Y:S01]  /*5e30*/  ULDC UR4, c[0x0][0x83c] ;  /* 0x00020f0000047ab9 */ /* 0x000fe20000000800 */
[----:B------:R-:W2:Y:S01]  /*5e40*/  LDS.128 R28, [R0+0x8000] ;  /* 0x00800000001c7984 */ /* 0x000ea20000000c00 */
[C---:B------:R-:W-:Y:S01]  /*5e50*/  ISETP.GE.AND P2, PT, R40.reuse, UR4, PT ;  /* 0x0000000428007c0c */ /* 0x040fe2000bf46270 */
[----:B------:R-:W-:Y:S01]  /*5e60*/  ULDC.64 UR6, c[0x0][0x848] ;  /* 0x0002120000067ab9 */ /* 0x000fe20000000a00 */
[----:B------:R-:W-:Y:S01]  /*5e70*/  VIADD R48, R40, 0x40 ;  /* 0x0000004028307836 */ /* 0x000fe20000000000 */
[----:B------:R-:W5:Y:S01]  /*5e80*/  LDS.128 R32, [R0+0xa000] ;  /* 0x00a0000000207984 */ /* 0x000f620000000c00 */
[----:B------:R-:W-:Y:S01]  /*5e90*/  IMAD R49, R45, UR6, RZ ;  /* 0x000000062d317c24 */ /* 0x000fe2000f8e02ff */
[----:B------:R-:W-:Y:S01]  /*5ea0*/  ISETP.GE.AND P3, PT, R50, UR4, PT ;  /* 0x0000000432007c0c */ /* 0x000fe2000bf66270 */
[----:B------:R-:W-:Y:S01]  /*5eb0*/  IMAD.MOV.U32 R42, RZ, RZ, R46 ;  /* 0x000000ffff2a7224 */ /* 0x000fe200078e002e */
[----:B------:R-:W-:Y:S01]  /*5ec0*/  ISETP.GE.AND P4, PT, R48, UR4, PT ;  /* 0x0000000430007c0c */ /* 0x000fe2000bf86270 */
[----:B------:R-:W-:-:S02]  /*5ed0*/  IMAD R49, R44, UR7, R49 ;  /* 0x000000072c317c24 */ /* 0x000fc4000f8e0231 */
[----:B------:R-:W-:Y:S01]  /*5ee0*/  IMAD.WIDE.U32 R2, R44, UR6, R42 ;  /* 0x000000062c027c25 */ /* 0x000fe2000f8e002a */
[----:B------:R-:W-:Y:S02]  /*5ef0*/  ULDC.64 UR6, c[0x0][0x830] ;  /* 0x00020c0000067ab9 */ /* 0x000fe40000000a00 */
[----:B------:R-:W3:Y:S01]  /*5f00*/  @!P2 LDS.128 R36, [R0+0x6000] ;  /* 0x006000000024a984 */ /* 0x000ee20000000c00 */
[----:B------:R-:W-:Y:S01]  /*5f10*/  IMAD.IADD R3, R3, 0x1, R49 ;  /* 0x0000000103037824 */ /* 0x000fe200078e0231 */
[----:B------:R-:W-:-:S04]  /*5f20*/  LEA R48, P5, R2, UR6, 0x1 ;  /* 0x0000000602307c11 */ /* 0x000fc8000f8a08ff */
[----:B------:R-:W-:-:S05]  /*5f30*/  LEA.HI.X R49, R2, UR7, R3, 0x1, P5 ;  /* 0x0000000702317c11 */ /* 0x000fca000a8f0c03 */
[----:B--2---:R2:W-:Y:S04]  /*5f40*/  @!P3 STG.E.128 desc[UR46][R48.64+0x40], R28 ;  /* 0x0000401c3000b986 */ /* 0x0045e8000c101d2e */
[----:B-----5:R2:W-:Y:S04]  /*5f50*/  @!P4 STG.E.128 desc[UR46][R48.64+0x80], R32 ;  /* 0x000080203000c986 */ /* 0x0205e8000c101d2e */
[----:B---3--:R2:W-:Y:S02]  /*5f60*/  @!P2 STG.E.128 desc[UR46][R48.64], R36 ;  /* 0x000000243000a986 */ /* 0x0085e4000c101d2e */
.L_x_2713:
[----:B------:R-:W-:Y:S05]  /*5f70*/  BSYNC B0 ;  /* 0x0000000000007941 */ /* 0x000fea0003800000 */
.L_x_2712:
[----:B------:R-:W-:Y:S04]  /*5f80*/  BSSY B0, `(.L_x_2714) ;  /* 0x0000016000007945 */ /* 0x000fe80003800000 */
[----:B------:R-:W-:Y:S05]  /*5f90*/  @P0 BRA `(.L_x_2715) ;  /* 0x0000000000500947 */ /* 0x000fea0003800000 */
[----:B--2---:R-:W-:Y:S01]  /*5fa0*/  IADD3 R29, P2, R44, 0x40, RZ ;  /* 0x000000402c1d7810 */ /* 0x004fe20007f5e0ff */
[----:B------:R-:W-:Y:S01]  /*5fb0*/  ULDC.64 UR6, c[0x0][0x848] ;  /* 0x0002120000067ab9 */ /* 0x000fe20000000a00 */
[----:B------:R-:W-:Y:S01]  /*5fc0*/  IMAD.MOV.U32 R3, RZ, RZ, R43 ;  /* 0x000000ffff037224 */ /* 0x000fe200078e002b */
[----:B------:R-:W-:Y:S01]  /*5fd0*/  ULDC UR4, c[0x0][0x83c] ;  /* 0x00020f0000047ab9 */ /* 0x000fe20000000800 */
[C---:B------:R-:W-:Y:S01]  /*5fe0*/  VIADD R30, R40.reuse, 0x40 ;  /* 0x00000040281e7836 */ /* 0x040fe20000000000 */
[----:B------:R-:W-:Y:S01]  /*5ff0*/  ISETP.GE.AND P3, PT, R40, UR4, PT ;  /* 0x0000000428007c0c */ /* 0x000fe2000bf66270 */
[----:B------:R-:W-:Y:S01]  /*6000*/  IMAD.X R2, RZ, RZ, R45, P2 ;  /* 0x000000ffff027224 */ /* 0x000fe200010e062d */
[----:B------:R-:W-:Y:S02]  /*6010*/  ISETP.GE.AND P4, PT, R50, UR4, PT ;  /* 0x0000000432007c0c */ /* 0x000fe4000bf86270 */
[----:B------:R-:W-:Y:S01]  /*6020*/  ISETP.GE.AND P5, PT, R30, UR4, PT ;  /* 0x000000041e007c0c */ /* 0x000fe2000bfa6270 */
[----:B------:R-:W-:-:S02]  /*6030*/  IMAD R28, R2, UR6, RZ ;  /* 0x00000006021c7c24 */ /* 0x000fc4000f8e02ff */
[----:B------:R-:W-:-:S04]  /*6040*/  IMAD.MOV.U32 R2, RZ, RZ, R46 ;  /* 0x000000ffff027224 */ /* 0x000fc800078e002e */
[----:B------:R-:W-:-:S04]  /*6050*/  IMAD.WIDE.U32 R2, R29, UR6, R2 ;  /* 0x000000061d027c25 */ /* 0x000fc8000f8e0002 */
[----:B------:R-:W-:Y:S01]  /*6060*/  IMAD R29, R29, UR7, R28 ;  /* 0x000000071d1d7c24 */ /* 0x000fe2000f8e021c */
[----:B------:R-:W-:Y:S02]  /*6070*/  ULDC.64 UR6, c[0x0][0x830] ;  /* 0x00020c0000067ab9 */ /* 0x000fe40000000a00 */
[----:B------:R-:W-:Y:S01]  /*6080*/  LEA R28, P2, R2, UR6, 0x1 ;  /* 0x00000006021c7c11 */ /* 0x000fe2000f8408ff */
[----:B------:R-:W-:-:S05]  /*6090*/  IMAD.IADD R3, R3, 0x1, R29 ;  /* 0x0000000103037824 */ /* 0x000fca00078e021d */
[----:B------:R-:W-:-:S05]  /*60a0*/  LEA.HI.X R29, R2, UR7, R3, 0x1, P2 ;  /* 0x00000007021d7c11 */ /* 0x000fca00090f0c03 */
[----:B------:R2:W-:Y:S04]  /*60b0*/  @!P3 STG.E.128 desc[UR46][R28.64], R16 ;  /* 0x000000101c00b986 */ /* 0x0005e8000c101d2e */
[----:B---3--:R2:W-:Y:S04]  /*60c0*/  @!P4 STG.E.128 desc[UR46][R28.64+0x40], R20 ;  /* 0x000040141c00c986 */ /* 0x0085e8000c101d2e */
[----:B----4-:R2:W-:Y:S02]  /*60d0*/  @!P5 STG.E.128 desc[UR46][R28.64+0x80], R24 ;  /* 0x000080181c00d986 */ /* 0x0105e4000c101d2e */
.L_x_2715:
[----:B------:R-:W-:Y:S05]  /*60e0*/  BSYNC B0 ;  /* 0x0000000000007941 */ /* 0x000fea0003800000 */
.L_x_2714:
[----:B--2---:R2:W1:Y:S01]  /*60f0*/  LDS.128 R16, [R0] ;  /* 0x0000000000107984 */ /* 0x0044620000000c00 */
[----:B------:R-:W-:Y:S01]  /*6100*/  ULDC.64 UR4, c[0x0][0x820] ;  /* 0x0002080000047ab9 */ /* 0x000fe20000000a00 */
[----:B------:R-:W-:Y:S01]  /*6110*/  ULDC.64 UR6, c[0x0][0x828] ;  /* 0x00020a0000067ab9 */ /* 0x000fe20000000a00 */
[----:B------:R-:W-:Y:S01]  /*6120*/  UIMAD UR40, UR40, UR4, URZ ;  /* 0x00000004282872a4 */ /* 0x000fe2000f8e023f */
[----:B---3--:R2:W3:Y:S01]  /*6130*/  LDS.128 R20, [R0+0x2000] ;  /* 0x0020000000147984 */ /* 0x0084e20000000c00 */
[----:B------:R-:W-:Y:S01]  /*6140*/  IMAD.U32 R3, RZ, RZ, UR4 ;  /* 0x00000004ff037e24 */ /* 0x000fe2000f8e00ff */
[----:B------:R-:W-:Y:S02]  /*6150*/  UIMAD UR4, UR8, UR6, URZ ;  /* 0x00000006080472a4 */ /* 0x000fe4000f8e023f */
[----:B------:R-:W-:Y:S01]  /*6160*/  IMAD.U32 R31, RZ, RZ, UR6 ;  /* 0x00000006ff1f7e24 */ /* 0x000fe2000f8e00ff */
[----:B----4-:R2:W4:Y:S01]  /*6170*/  LDS.128 R24, [R0+0x4000] ;  /* 0x0040000000187984 */ /* 0x0105220000000c00 */
[----:B------:R-:W-:-:S02]  /*6180*/  UIMAD UR40, UR37, UR5, UR40 ;  /* 0x00000005252872a4 */ /* 0x000fc4000f8e0228 */
[----:B------:R-:W-:Y:S01]  /*6190*/  IMAD.WIDE.U32 R2, R3, UR37, R40 ;  /* 0x0000002503027c25 */ /* 0x000fe2000f8e0028 */
[----:B------:R-:W-:Y:S01]  /*61a0*/  UIMAD UR4, UR39, UR7, UR4 ;  /* 0x00000007270472a4 */ /* 0x000fe2000f8e0204 */
[----:B------:R-:W-:Y:S02]  /*61b0*/  BSSY B0, `(.L_x_2716) ;  /* 0x0000016000007945 */ /* 0x000fe40003800000 */
[----:B------:R-:W-:Y:S02]  /*61c0*/  VIADD R3, R3, UR40 ;  /* 0x0000002803037c36 */ /* 0x000fe40008000000 */
[----:B------:R-:W-:-:S04]  /*61d0*/  IMAD.WIDE.U32 R30, R31, UR39, R2 ;  /* 0x000000271f1e7c25 */ /* 0x000fc8000f8e0002 */
[----:B------:R-:W-:Y:S01]  /*61e0*/  VIADD R29, R31, UR4 ;  /* 0x000000041f1d7c36 */ /* 0x000fe20008000000 */
[----:B--2---:R-:W-:Y:S06]  /*61f0*/  @P1 BRA `(.L_x_2717) ;  /* 0x0000000000441947 */ /* 0x004fec0003800000 */
[----:B------:R-:W-:Y:S01]  /*6200*/  ULDC.64 UR6, c[0x0][0x818] ;  /* 0x0002060000067ab9 */ /* 0x000fe20000000a00 */
[C---:B-1----:R-:W-:Y:S01]  /*6210*/  VIADD R0, R40.reuse, 0x40 ;  /* 0x0000004028007836 */ /* 0x042fe20000000000 */
        /* <DEDUP_REMOVED lines=12> */
[----:B------:R2:W-:Y:S04]  /*62e0*/  @!P1 STG.E.128 desc[UR46][R32.64], R16 ;  /* 0x0000001020009986 */ /* 0x0005e8000c101d2e */
[----:B---3--:R2:W-:Y:S04]  /*62f0*/  @!P2 STG.E.128 desc[UR46][R32.64+0x40], R20 ;  /* 0x000040142000a986 */ /* 0x0085e8000c101d2e */
[----:B----4-:R2:W-:Y:S02]  /*6300*/  @!P3 STG.E.128 desc[UR46][R32.64+0x80], R24 ;  /* 0x000080182000b986 */ /* 0x0105e4000c101d2e */
.L_x_2717:
[----:B------:R-:W-:Y:S05]  /*6310*/  BSYNC B0 ;  /* 0x0000000000007941 */ /* 0x000fea0003800000 */
.L_x_2716:
[----:B------:R-:W-:Y:S05]  /*6320*/  @P0 BRA `(.L_x_2685) ;  /* 0x0000004c00d00947 */ /* 0x000fea0003800000 */
[----:B-12---:R-:W-:Y:S01]  /*6330*/  IADD3 R17, P0, R44, 0x40, RZ ;  /* 0x000000402c117810 */ /* 0x006fe20007f1e0ff */
        /* <DEDUP_REMOVED lines=17> */
[----:B------:R1:W-:Y:S06]  /*6450*/  @!P2 STG.E.128 desc[UR46][R16.64+0x40], R8 ;  /* 0x000040081000a986 */ /* 0x0003ec000c101d2e */
[----:B------:R-:W-:Y:S05]  /*6460*/  @P0 BRA `(.L_x_2685) ;  /* 0x0000004c00800947 */ /* 0x000fea0003800000 */
[----:B------:R2:W-:Y:S01]  /*6470*/  STG.E.128 desc[UR46][R16.64+0x80], R4 ;  /* 0x0000800410007986 */ /* 0x0005e2000c101d2e */
[----:B------:R-:W-:Y:S05]  /*6480*/  BRA `(.L_x_2685) ;  /* 0x0000004c00787947 */ /* 0x000fea0003800000 */
.L_x_2710:
[----:B------:R-:W-:Y:S01]  /*6490*/  ULDC.64 UR4, c[0x0][0x870] ;  /* 0x00021c0000047ab9 */ /* 0x000fe20000000a00 */
[----:B------:R-:W-:Y:S01]  /*64a0*/  ULDC.64 UR6, c[0x0][0x878] ;  /* 0x00021e0000067ab9 */ /* 0x000fe20000000a00 */
[----:B------:R-:W-:Y:S02]  /*64b0*/  UISETP.NE.U32.AND UP0, UPT, UR4, URZ, UPT ;  /* 0x0000003f0400728c */ /* 0x000fe4000bf05070 */
[----:B------:R-:W-:Y:S02]  /*64c0*/  UISETP.NE.U32.AND UP1, UPT, UR6, URZ, UPT ;  /* 0x0000003f0600728c */ /* 0x000fe4000bf25070 */
[----:B------:R-:W-:Y:S02]  /*64d0*/  UISETP.NE.AND.EX UP0, UPT, UR5, URZ, UPT, UP0 ;  /* 0x0000003f0500728c */ /* 0x000fe4000bf05300 */
[----:B------:R-:W-:Y:S01]  /*64e0*/  UISETP.NE.AND.EX UP1, UPT, UR7, URZ, UPT, UP1 ;  /* 0x0000003f0700728c */ /* 0x000fe2000bf25310 */
[----:B------:R-:W-:-:S03]  /*64f0*/  ULDC.64 UR4, c[0x0][0x870] ;  /* 0x00021c0000047ab9 */ /* 0x000fc60000000a00 */
[----:B------:R-:W-:Y:S01]  /*6500*/  PLOP3.LUT P0, PT, PT, PT, UP0, 0x80, 0x0 ;  /* 0x000000000000781c */ /* 0x000fe20003f0f008 */
[----:B------:R-:W-:-:S06]  /*6510*/  UIMAD.WIDE UR4, UR39, 0x4, UR4 ;  /* 0x00000004270478a5 */ /* 0x000fcc000f8e0204 */
[----:B------:R-:W-:Y:S02]  /*6520*/  IMAD.U32 R2, RZ, RZ, UR4 ;  /* 0x00000004ff027e24 */ /* 0x000fe4000f8e00ff */
[----:B------:R-:W-:Y:S01]  /*6530*/  IMAD.U32 R3, RZ, RZ, UR5 ;  /* 0x00000005ff037e24 */ /* 0x000fe2000f8e00ff */
[----:B------:R-:W-:-:S04]  /*6540*/  @UP1 ULDC.64 UR4, c[0x0][0x878] ;  /* 0x00021e0000041ab9 */ /* 0x000fc80000000a00 */
[----:B------:R-:W2:Y:S01]  /*6550*/  @P0 LDG.E R6, desc[UR46][R2.64] ;  /* 0x0000002e02060981 */ /* 0x000ea2000c1e1900 */
[----:B------:R-:W-:Y:S01]  /*6560*/  PLOP3.LUT P1, PT, PT, PT, UP1, 0x80, 0x0 ;  /* 0x000000000000781c */ /* 0x000fe20003f2f018 */
[----:B------:R-:W-:-:S06]  /*6570*/  @UP1 UIMAD.WIDE UR4, UR39, 0x4, UR4 ;  /* 0x00000004270418a5 */ /* 0x000fcc000f8e0204 */
[----:B-1----:R-:W-:Y:S02]  /*6580*/  IMAD.U32 R4, RZ, RZ, UR4 ;  /* 0x00000004ff047e24 */ /* 0x002fe4000f8e00ff */
[----:B------:R-:W-:-:S05]  /*6590*/  IMAD.U32 R5, RZ, RZ, UR5 ;  /* 0x00000005ff057e24 */ /* 0x000fca000f8e00ff */
[----:B------:R-:W3:Y:S01]  /*65a0*/  @P1 LDG.E R4, desc[UR46][R4.64] ;  /* 0x0000002e04041981 */ /* 0x000ee2000c1e1900 */
[----:B------:R-:W-:Y:S01]  /*65b0*/  ULDC UR6, c[0x0][0x808] ;  /* 0x0002020000067ab9 */ /* 0x000fe20000000800 */
[----:B------:R-:W-:Y:S01]  /*65c0*/  UMOV UR4, URZ ;  /* 0x0000003f00047c82 */ /* 0x000fe20008000000 */
[----:B------:R-:W-:Y:S01]  /*65d0*/  UMOV UR5, URZ ;  /* 0x0000003f00057c82 */ /* 0x000fe20008000000 */
[----:B------:R-:W1:Y:S02]  /*65e0*/  S2R R0, SR_TID.X ;  /* 0x0000000000007919 */ /* 0x000e640000002100 */
[----:B-1----:R-:W-:-:S05]  /*65f0*/  VIADD R0, R0, 0xffffff80 ;  /* 0xffffff8000007836 */ /* 0x002fca0000000000 */
[----:B------:R-:W-:-:S04]  /*6600*/  SHF.R.S32.HI R7, RZ, 0x1f, R0 ;  /* 0x0000001fff077819 */ /* 0x000fc80000011400 */
[----:B------:R-:W-:-:S04]  /*6610*/  LEA.HI R7, R7, R0, RZ, 0x2 ;  /* 0x0000000007077211 */ /* 0x000fc800078f10ff */
[----:B------:R-:W-:Y:S02]  /*6620*/  LOP3.LUT R9, R7, 0x1ffffffc, RZ, 0xc0, !PT ;  /* 0x1ffffffc07097812 */ /* 0x000fe400078ec0ff */
[----:B------:R-:W-:-:S03]  /*6630*/  SHF.R.S32.HI R7, RZ, 0x2, R7 ;  /* 0x00000002ff077819 */ /* 0x000fc60000011407 */
[----:B------:R-:W-:-:S04]  /*6640*/  IMAD.IADD R9, R0, 0x1, -R9 ;  /* 0x0000000100097824 */ /* 0x000fc800078e0a09 */
[----:B------:R-:W-:Y:S01]  /*6650*/  IMAD.SHL.U32 R10, R9, 0x8, RZ ;  /* 0x00000008090a7824 */ /* 0x000fe200078e00ff */
[----:B--2---:R-:W-:-:S13]  /*6660*/  @P0 R2UR UR7, R6 ;  /* 0x00000000060702ca */ /* 0x004fda00000e0000 */
[----:B------:R-:W-:Y:S01]  /*6670*/  @UP0 USHF.R.S32.HI UR8, URZ, 0x1f, UR7 ;  /* 0x0000001f3f080899 */ /* 0x000fe20008011407 */
[----:B---3--:R-:W-:Y:S01]  /*6680*/  @P1 R2UR UR6, R4 ;  /* 0x00000000040612ca */ /* 0x008fe200000e0000 */
[----:B------:R-:W-:-:S05]  /*6690*/  @UP0 UMOV UR4, UR7 ;  /* 0x0000000700040c82 */ /* 0x000fca0008000000 */
[----:B------:R-:W-:Y:S01]  /*66a0*/  @UP0 UMOV UR5, UR8 ;  /* 0x0000000800050c82 */ /* 0x000fe20008000000 */
[----:B------:R-:W-:Y:S08]  /*66b0*/  @P1 BRA `(.L_x_2718) ;  /* 0x0000000000181947 */ /* 0x000ff00003800000 */
[----:B------:R-:W-:Y:S05]  /*66c0*/  @!P0 BRA `(.L_x_2718) ;  /* 0x0000000000148947 */ /* 0x000fea0003800000 */
[----:B------:R-:W2:Y:S04]  /*66d0*/  LDG.E R4, desc[UR46][R2.64] ;  /* 0x0000002e02047981 */ /* 0x000ea8000c1e1900 */
[----:B------:R-:W3:Y:S01]  /*66e0*/  LDG.E R0, desc[UR46][R2.64+0x4] ;  /* 0x0000042e02007981 */ /* 0x000ee2000c1e1900 */
[----:B--2---:R-:W-:Y:S02]  /*66f0*/  R2UR UR7, R4 ;  /* 0x00000000040772ca */ /* 0x004fe400000e0000 */
[----:B---3--:R-:W-:-:S13]  /*6700*/  R2UR UR6, R0 ;  /* 0x00000000000672ca */ /* 0x008fda00000e0000 */
[----:B------:R-:W-:-:S12]  /*6710*/  UIADD3 UR6, -UR7, UR6, URZ ;  /* 0x0000000607067290 */ /* 0x000fd8000fffe13f */
.L_x_2718:
[----:B------:R-:W-:Y:S01]  /*6720*/  ULDC.64 UR8, c[0x0][0x820] ;  /* 0x0002080000087ab9 */ /* 0x000fe20000000a00 */
[----:B------:R-:W-:Y:S01]  /*6730*/  UIMAD UR6, UR36, -0x80, UR6 ;  /* 0xffffff80240678a4 */ /* 0x000fe2000f8e0206 */
[----:B------:R-:W-:Y:S01]  /*6740*/  IMAD.U32 R5, RZ, RZ, UR8 ;  /* 0x00000008ff057e24 */ /* 0x000fe2000f8e00ff */
[----:B------:R-:W-:Y:S01]  /*6750*/  UIMAD UR7, UR40, UR8, URZ ;  /* 0x00000008280772a4 */ /* 0x000fe2000f8e023f */
[--C-:B------:R-:W-:Y:S01]  /*6760*/  SHF.R.S32.HI R11, RZ, 0x1f, R10.reuse ;  /* 0x0000001fff0b7819 */ /* 0x100fe2000001140a */
[----:B------:R-:W-:Y:S01]  /*6770*/  ULDC.64 UR10, c[0x0][0x828] ;  /* 0x00020a00000a7ab9 */ /* 0x000fe20000000a00 */
[C---:B------:R-:W-:Y:S01]  /*6780*/  IADD3 R2, P2, R7.reuse, UR4, RZ ;  /* 0x0000000407027c10 */ /* 0x040fe2000ff5e0ff */
[----:B------:R-:W-:Y:S01]  /*6790*/  UIMAD UR8, UR37, UR9, UR7 ;  /* 0x00000009250872a4 */ /* 0x000fe2000f8e0207 */
[----:B------:R-:W-:Y:S01]  /*67a0*/  ISETP.GE.AND P1, PT, R7, UR6, PT ;  /* 0x0000000607007c0c */ /* 0x000fe2000bf26270 */
[----:B------:R-:W-:Y:S01]  /*67b0*/  USHF.R.S32.HI UR7, URZ, 0x1f, UR39 ;  /* 0x0000001f3f077899 */ /* 0x000fe20008011427 */
[----:B------:R-:W-:Y:S01]  /*67c0*/  IMAD.WIDE.U32 R4, R5, UR37, R10 ;  /* 0x0000002505047c25 */ /* 0x000fe2000f8e000a */
[----:B------:R-:W-:Y:S01]  /*67d0*/  USEL UR39, UR39, URZ, !UP0 ;  /* 0x0000003f27277287 */ /* 0x000fe2000c000000 */
[----:B------:R-:W-:Y:S01]  /*67e0*/  LEA.HI.X.SX32 R3, R7, UR5, 0x1, P2 ;  /* 0x0000000507037c11 */ /* 0x000fe200090f0eff */
[----:B------:R-:W-:Y:S01]  /*67f0*/  USEL UR7, UR7, URZ, !UP0 ;  /* 0x0000003f07077287 */ /* 0x000fe2000c000000 */
[----:B------:R-:W-:Y:S01]  /*6800*/  VIADD R5, R5, UR8 ;  /* 0x0000000805057c36 */ /* 0x000fe20008000000 */
[----:B------:R-:W-:Y:S01]  /*6810*/  BSSY B0, `(.L_x_2719) ;  /* 0x000001d000007945 */ /* 0x000fe20003800000 */
[----:B------:R-:W-:Y:S01]  /*6820*/  IMAD.U32 R9, RZ, RZ, UR10 ;  /* 0x0000000aff097e24 */ /* 0x000fe2000f8e00ff */
[----:B------:R-:W-:Y:S01]  /*6830*/  UIMAD UR4, UR7, UR10, URZ ;  /* 0x0000000a070472a4 */ /* 0x000fe2000f8e023f */
[----:B------:R-:W-:-:S02]  /*6840*/  VIADD R0, R7, 0x40 ;  /* 0x0000004007007836 */ /* 0x000fc40000000000 */
[----:B------:R-:W-:Y:S01]  /*6850*/  IMAD.WIDE.U32 R8, R9, UR39, R4 ;  /* 0x0000002709087c25 */ /* 0x000fe2000f8e0004 */
[----:B------:R-:W-:Y:S02]  /*6860*/  UIMAD UR4, UR39, UR11, UR4 ;  /* 0x0000000b270472a4 */ /* 0x000fe4000f8e0204 */
[----:B------:R-:W-:Y:S01]  /*6870*/  ISETP.GE.AND P0, PT, R0, UR6, PT ;  /* 0x0000000600007c0c */ /* 0x000fe2000bf06270 */
[----:B------:R-:W-:Y:S02]  /*6880*/  IMAD.U32 R7, RZ, RZ, UR36 ;  /* 0x00000024ff077e24 */ /* 0x000fe4000f8e00ff */
[----:B------:R-:W-:Y:S02]  /*6890*/  VIADD R14, R10, 0x20 ;  /* 0x000000200a0e7836 */ /* 0x000fe40000000000 */
[----:B------:R-:W-:Y:S02]  /*68a0*/  VIADD R5, R9, UR4 ;  /* 0x0000000409057c36 */ /* 0x000fe40008000000 */
[----:B------:R-:W-:-:S04]  /*68b0*/  IMAD.WIDE R6, R7, 0x80, R2 ;  /* 0x0000008007067825 */ /* 0x000fc800078e0202 */
        /* <DEDUP_REMOVED lines=18> */
.L_x_2720:
[----:B------:R-:W-:Y:S05]  /*69e0*/  BSYNC B0 ;  /* 0x0000000000007941 */ /* 0x000fea0003800000 */
.L_x_2719:
        /* <DEDUP_REMOVED lines=21> */
.L_x_2722:
[----:B------:R-:W-:Y:S05]  /*6b40*/  BSYNC B0 ;  /* 0x0000000000007941 */ /* 0x000fea0003800000 */
.L_x_2721:
[----:B------:R-:W-:Y:S01]  /*6b50*/  ULDC.64 UR4, c[0x0][0x850] ;  /* 0x0002140000047ab9 */ /* 0x000fe20000000a00 */
[----:B------:R-:W-:Y:S01]  /*6b60*/  ULDC.64 UR8, c[0x0][0x858] ;  /* 0x0002160000087ab9 */ /* 0x000fe20000000a00 */
[----:B------:R-:W-:Y:S02]  /*6b70*/  UIMAD UR40, UR40, UR4, URZ ;  /* 0x00000004282872a4 */ /* 0x000fe4000f8e023f */
[----:B------:R-:W-:Y:S01]  /*6b80*/  IMAD.U32 R3, RZ, RZ, UR4 ;  /* 0x00000004ff037e24 */ /* 0x000fe2000f8e00ff */
[----:B------:R-:W-:Y:S02]  /*6b90*/  UIMAD UR4, UR7, UR8, URZ ;  /* 0x00000008070472a4 */ /* 0x000fe4000f8e023f */
[----:B------:R-:W-:Y:S01]  /*6ba0*/  IMAD.U32 R9, RZ, RZ, UR8 ;  /* 0x00000008ff097e24 */ /* 0x000fe2000f8e00ff */
[----:B------:R-:W-:Y:S02]  /*6bb0*/  UIMAD UR40, UR37, UR5, UR40 ;  /* 0x00000005252872a4 */ /* 0x000fe4000f8e0228 */
[----:B------:R-:W-:Y:S01]  /*6bc0*/  IMAD.WIDE.U32 R2, R3, UR37, R10 ;  /* 0x0000002503027c25 */ /* 0x000fe2000f8e000a */
[----:B------:R-:W-:Y:S01]  /*6bd0*/  UIMAD UR4, UR39, UR9, UR4 ;  /* 0x00000009270472a4 */ /* 0x000fe2000f8e0204 */
[----:B------:R-:W-:Y:S02]  /*6be0*/  BSSY B0, `(.L_x_2723) ;  /* 0x0000015000007945 */ /* 0x000fe40003800000 */
[----:B------:R-:W-:-:S02]  /*6bf0*/  VIADD R3, R3, UR40 ;  /* 0x0000002803037c36 */ /* 0x000fc40008000000 */
[----:B------:R-:W-:-:S04]  /*6c00*/  IMAD.WIDE.U32 R8, R9, UR39, R2 ;  /* 0x0000002709087c25 */ /* 0x000fc8000f8e0002 */
[----:B--2---:R-:W-:Y:S01]  /*6c10*/  VIADD R5, R9, UR4 ;  /* 0x0000000409057c36 */ /* 0x004fe20008000000 */
[----:B------:R-:W-:Y:S06]  /*6c20*/  @P1 BRA `(.L_x_2724) ;  /* 0x0000000000401947 */ /* 0x000fec0003800000 */
[----:B------:R-:W-:Y:S01]  /*6c30*/  ULDC.64 UR6, c[0x0][0x848] ;  /* 0x0002120000067ab9 */ /* 0x000fe20000000a00 */
[----:B------:R-:W-:Y:S01]  /*6c40*/  IMAD.MOV.U32 R4, RZ, RZ, R8 ;  /* 0x000000ffff047224 */ /* 0x000fe200078e0008 */
[----:B------:R-:W-:Y:S01]  /*6c50*/  ULDC UR4, c[0x0][0x83c] ;  /* 0x00020f0000047ab9 */ /* 0x000fe20000000800 */
[----:B-1----:R-:W-:Y:S01]  /*6c60*/  IMAD R13, R7, UR6, RZ ;  /* 0x00000006070d7c24 */ /* 0x002fe2000f8e02ff */
        /* <DEDUP_REMOVED lines=12> */
.L_x_2724:
[----:B------:R-:W-:Y:S05]  /*6d30*/  BSYNC B0 ;  /* 0x0000000000007941 */ /* 0x000fea0003800000 */
.L_x_2723:
        /* <DEDUP_REMOVED lines=22> */
.L_x_2678:
        /* <DEDUP_REMOVED lines=29> */
.L_x_2726:
[----:B------:R-:W-:Y:S01]  /*7070*/  ULDC UR9, c[0x0][0x8c4] ;  /* 0x0002310000097ab9 */ /* 0x000fe20000000800 */
[----:B------:R-:W-:Y:S01]  /*7080*/  UMOV UR7, UR8 ;  /* 0x0000000800077c82 */ /* 0x000fe20008000000 */
[----:B------:R-:W-:-:S11]  /*7090*/  UISETP.NE.AND UP0, UPT, UR9, 0x1, UPT ;  /* 0x000000010900788c */ /* 0x000fd6000bf05270 */
[----:B------:R-:W-:Y:S02]  /*70a0*/  @UP0 ULDC.64 UR10, c[0x0][0x8c8] ;  /* 0x00023200000a0ab9 */ /* 0x000fe40000000a00 */
[----:B------:R-:W-:-:S04]  /*70b0*/  UIMAD.WIDE.U32 UR4, UR8, UR10, URZ ;  /* 0x0000000a080472a5 */ /* 0x000fc8000f8e003f */
[----:B------:R-:W-:-:S04]  /*70c0*/  @UP0 USHF.R.U32.HI UR7, URZ, UR11, UR5 ;  /* 0x0000000b3f070299 */ /* 0x000fc80008011605 */
[----:B------:R-:W-:-:S12]  /*70d0*/  UIMAD UR4, UR7, UR9, URZ ;  /* 0x00000009070472a4 */ /* 0x000fd8000f8e023f */
.L_x_2727:
        /* <DEDUP_REMOVED lines=10> */
[----:B------:R-:W-:Y:S01]  /*7180*/  ULDC.64 UR4, c[0x0][0x8f8] ;  /* 0x00023e0000047ab9 */ /* 0x000fe20000000a00 */
[----:B------:R-:W-:Y:S01]  /*7190*/  UIADD3 UR6, -UR13, URZ, URZ ;  /* 0x0000003f0d067290 */ /* 0x000fe2000fffe13f */
[----:B------:R-:W-:-:S03]  /*71a0*/  ISETP.NE.U32.AND P0, PT, RZ, UR4, PT ;  /* 0x00000004ff007c0c */ /* 0x000fc6000bf05070 */
[----:B------:R-:W-:Y:S01]  /*71b0*/  UIMAD UR6, UR9, UR6, UR8 ;  /* 0x00000006090672a4 */ /* 0x000fe2000f8e0208 */
        /* <DEDUP_REMOVED lines=9> */
.L_x_2728:
        /* <DEDUP_REMOVED lines=11> */
[----:B------:R-:W-:Y:S01]  /*7300*/  R2UR UR4, R0 ;  /* 0x00000000000472ca */ /* 0x000fe200000e0000 */
[----:B------:R-:W-:-:S14]  /*7310*/  BRA `(.L_x_2729) ;  /* 0x0000000000047947 */ /* 0x000fdc0003800000 */
.L_x_2730:
[----:B------:R-:W-:-:S05]  /*7320*/  ULDC UR4, c[0x0][0x8ec] ;  /* 0x00023b0000047ab9 */ /* 0x000fca0000000800 */
.L_x_2729:
        /* <DEDUP_REMOVED lines=8> */
[----:B------:R-:W-:Y:S01]  /*73b0*/  ULDC.64 UR4, c[0x0][0x770] ;  /* 0x0001dc0000047ab9 */ /* 0x000fe20000000a00 */
[----:B------:R-:W-:Y:S01]  /*73c0*/  ULDC.64 UR14, c[0x0][0x788] ;  /* 0x0001e200000e7ab9 */ /* 0x000fe20000000a00 */
        /* <DEDUP_REMOVED lines=19> */
[----:B------:R-:W-:-:S11]  /*7500*/  USHF.R.S32.HI UR11, URZ, 0x1f, UR6 ;  /* 0x0000001f3f0b7899 */ /* 0x000fd60008011406 */
        /* <DEDUP_REMOVED lines=16> */
.L_x_2731:
        /* <DEDUP_REMOVED lines=13> */
.L_x_2732:
        /* <DEDUP_REMOVED lines=12> */
.L_x_2733:
[----:B------:R-:W-:Y:S01]  /*77a0*/  ULEA UR7, UR7, UR10, 0x7 ;  /* 0x0000000a07077291 */ /* 0x000fe2000f8e383f */
[----:B------:R-:W-:Y:S01]  /*77b0*/  ULDC UR9, c[0x0][0x74c] ;  /* 0x0001d30000097ab9 */ /* 0x000fe20000000800 */
[----:B------:R-:W-:Y:S02]  /*77c0*/  UIADD3 UR10, UR10, 0x3f, URZ ;  /* 0x0000003f0a0a7890 */ /* 0x000fe4000fffe03f */
[----:B------:R-:W-:-:S04]  /*77d0*/  UIADD3 UR7, UR7, -UR9, -UR8 ;  /* 0x8000000907077290 */ /* 0x000fc8000fffe808 */
        /* <DEDUP_REMOVED lines=11> */
[----:B------:R-:W-:Y:S01]  /*7890*/  ULDC.64 UR14, c[0x0][0x2d8] ;  /* 0x0000b600000e7ab9 */ /* 0x000fe20000000a00 */
[----:B------:R-:W-:Y:S01]  /*78a0*/  ULDC.64 UR28, c[0x0][0x2e0] ;  /* 0x0000b800001c7ab9 */ /* 0x000fe20000000a00 */
[----:B------:R-:W-:Y:S02]  /*78b0*/  UIMAD UR10, UR11, UR14, URZ ;  /* 0x0000000e0b0a72a4 */ /* 0x000fe4000f8e023f */
[----:B------:R-:W-:Y:S02]  /*78c0*/  UIMAD.WIDE.U32 UR8, UR6, UR14, URZ ;  /* 0x0000000e060872a5 */ /* 0x000fe4000f8e003f */
[----:B------:R-:W-:Y:S02]  /*78d0*/  UIMAD UR15, UR6, UR15, UR10 ;  /* 0x0000000f060f72a4 */ /* 0x000fe4000f8e020a */
[----:B------:R-:W-:Y:S02]  /*78e0*/  UIADD3 UR6, UR7, -UR12, URZ ;  /* 0x8000000c07067290 */ /* 0x000fe4000fffe03f */
[----:B------:R-:W-:-:S02]  /*78f0*/  USHF.R.S32.HI UR11, URZ, 0x1f, UR13 ;  /* 0x0000001f3f0b7899 */ /* 0x000fc4000801140d */
        /* <DEDUP_REMOVED lines=32> */
.L_x_2736:
[----:B------:R-:W-:Y:S05]  /*7b00*/  BSYNC B0 ;  /* 0x0000000000007941 */ /* 0x000fea0003800000 */
.L_x_2735:
        /* <DEDUP_REMOVED lines=19> */
.L_x_2738:
[----:B------:R-:W-:Y:S05]  /*7c40*/  BSYNC B0 ;  /* 0x0000000000007941 */ /* 0x000fea0003800000 */
.L_x_2737:
[----:B------:R-:W-:Y:S06]  /*7c50*/  BAR.ARV 0xa, 0xa0 ;  /* 0x0282800000007b1d */ /* 0x000fec0000002000 */
[----:B------:R-:W-:Y:S04]  /*7c60*/  BSSY B0, `(.L_x_2739) ;  /* 0x0000003000007945 */ /* 0x000fe80003800000 */
[----:B------:R-:W-:Y:S05]  /*7c70*/  @!P0 BRA `(.L_x_2740) ;  /* 0x0000000000048947 */ /* 0x000fea0003800000 */
[----:B------:R-:W-:-:S04]  /*7c80*/  DEPBAR.LE SB0, 0x0 ;  /* 0x000080000000791a */ /* 0x000fc80000000000 */
.L_x_2740:
[----:B------:R-:W-:Y:S05]  /*7c90*/  BSYNC B0 ;  /* 0x0000000000007941 */ /* 0x000fea0003800000 */
.L_x_2739:
[----:B------:R-:W-:Y:S06]  /*7ca0*/  BAR.ARV 0xb, 0xa0 ;  /* 0x02c2800000007b1d */ /* 0x000fec0000002000 */
[----:B------:R-:W-:Y:S01]  /*7cb0*/  UIADD3 UR18, UR12, 0x1, URZ ;  /* 0x000000010c127890 */ /* 0x000fe2000fffe03f */
[----:B------:R-:W-:Y:S11]  /*7cc0*/  BRA `(.L_x_2741) ;  /* 0x0000000000047947 */ /* 0x000ff60003800000 */
.L_x_2734:
[----:B------:R-:W-:-:S05]  /*7cd0*/  UMOV UR18, UR12 ;  /* 0x0000000c00127c82 */ /* 0x000fca0008000000 */
.L_x_2741:
        /* <DEDUP_REMOVED lines=22> */
.L_x_2754:
        /* <DEDUP_REMOVED lines=20> */
.L_x_2743:
[----:B------:R-:W-:Y:S05]  /*7f80*/  BSYNC B0 ;  /* 0x0000000000007941 */ /* 0x000fea0003800000 */
.L_x_2742:
        /* <DEDUP_REMOVED lines=13> */
.L_x_2745:
[----:B------:R-:W-:Y:S05]  /*8060*/  BSYNC B0 ;  /* 0x0000000000007941 */ /* 0x000fea0003800000 */
.L_x_2744:
[----:B------:R-:W-:Y:S06]  /*8070*/  BAR.ARV 0xa, 0xa0 ;  /* 0x0282800000007b1d */ /* 0x000fec0000002000 */
[----:B------:R-:W-:Y:S04]  /*8080*/  BSSY B0, `(.L_x_2746) ;  /* 0x0000003000007945 */ /* 0x000fe80003800000 */
[----:B------:R-:W-:Y:S05]  /*8090*/  @!P0 BRA `(.L_x_2747) ;  /* 0x0000000000048947 */ /* 0x000fea0003800000 */
[----:B------:R-:W-:-:S04]  /*80a0*/  DEPBAR.LE SB0, 0x0 ;  /* 0x000080000000791a */ /* 0x000fc80000000000 */
.L_x_2747:
[----:B------:R-:W-:Y:S05]  /*80b0*/  BSYNC B0 ;  /* 0x0000000000007941 */ /* 0x000fea0003800000 */
.L_x_2746:
        /* <DEDUP_REMOVED lines=13> */
.L_x_2749:
[----:B------:R-:W-:Y:S05]  /*8190*/  BSYNC B0 ;  /* 0x0000000000007941 */ /* 0x000fea0003800000 */
.L_x_2748:
        /* <DEDUP_REMOVED lines=13> */
.L_x_2751:
[----:B------:R-:W-:Y:S05]  /*8270*/  BSYNC B0 ;  /* 0x0000000000007941 */ /* 0x000fea0003800000 */
.L_x_2750:
[----:B------:R-:W-:Y:S01]  /*8280*/  UIADD3 UR18, UR18, 0x2, URZ ;  /* 0x0000000212127890 */ /* 0x000fe2000fffe03f */
[----:B------:R-:W-:Y:S06]  /*8290*/  BAR.ARV 0xa, 0xa0 ;  /* 0x0282800000007b1d */ /* 0x000fec0000002000 */
[----:B------:R-:W-:Y:S01]  /*82a0*/  UISETP.GE.AND UP0, UPT, UR18, UR7, UPT ;  /* 0x000000071200728c */ /* 0x000fe2000bf06270 */
[----:B------:R-:W-:Y:S04]  /*82b0*/  BSSY B0, `(.L_x_2752) ;  /* 0x0000003000007945 */ /* 0x000fe80003800000 */
[----:B------:R-:W-:Y:S06]  /*82c0*/  @!P0 BRA `(.L_x_2753) ;  /* 0x0000000000048947 */ /* 0x000fec0003800000 */
[----:B------:R-:W-:-:S04]  /*82d0*/  DEPBAR.LE SB0, 0x0 ;  /* 0x000080000000791a */ /* 0x000fc80000000000 */
.L_x_2753:
[----:B------:R-:W-:Y:S05]  /*82e0*/  BSYNC B0 ;  /* 0x0000000000007941 */ /* 0x000fea0003800000 */
.L_x_2752:
[----:B------:R-:W-:Y:S06]  /*82f0*/  BAR.ARV 0xb, 0xa0 ;  /* 0x02c2800000007b1d */ /* 0x000fec0000002000 */
[----:B------:R-:W-:Y:S01]  /*8300*/  PLOP3.LUT P1, PT, PT, PT, UP0, 0x80, 0x0 ;  /* 0x000000000000781c */ /* 0x000fe20003f2f008 */
[----:B------:R-:W-:Y:S02]  /*8310*/  UIADD3 UR26, UR26, 0x3000, URZ ;  /* 0x000030001a1a7890 */ /* 0x000fe4000fffe03f */
[----:B------:R-:W-:-:S10]  /*8320*/  UIADD3 UR6, UR6, 0x3000, URZ ;  /* 0x0000300006067890 */ /* 0x000fd4000fffe03f */
[----:B------:R-:W-:Y:S05]  /*8330*/  @!P1 BRA `(.L_x_2754) ;  /* 0xfffffff800c09947 */ /* 0x000fea000383ffff */
[----:B------:R-:W-:Y:S05]  /*8340*/  BRA `(.L_x_2685) ;  /* 0x0000002c00c87947 */ /* 0x000fea0003800000 */
.L_x_2725:
[----:B------:R-:W1:Y:S01]  /*8350*/  S2UR UR7, SR_CTAID.X ;  /* 0x00000000000779c3 */ /* 0x000e620000002500 */
[----:B------:R-:W-:Y:S02]  /*8360*/  ULDC UR8, c[0x0][0x8d0] ;  /* 0x0002340000087ab9 */ /* 0x000fe40000000800 */
[----:B------:R-:W-:-:S11]  /*8370*/  UISETP.NE.AND UP0, UPT, UR8, 0x1, UPT ;  /* 0x000000010800788c */ /* 0x000fd6000bf05270 */
[----:B------:R-:W-:Y:S01]  /*8380*/  @UP0 ULDC UR4, c[0x0][0x8d4] ;  /* 0x0002350000040ab9 */ /* 0x000fe20000000800 */
[----:B------:R-:W-:Y:S01]  /*8390*/  @UP0 ULDC UR9, c[0x0][0x8d8] ;  /* 0x0002360000090ab9 */ /* 0x000fe20000000800 */
[----:B-1----:R-:W-:Y:S02]  /*83a0*/  UIMAD.WIDE.U32 UR4, UR7, UR4, URZ ;  /* 0x00000004070472a5 */ /* 0x002fe4000f8e003f */
[----:B------:R-:W-:Y:S02]  /*83b0*/  UMOV UR6, UR7 ;  /* 0x0000000700067c82 */ /* 0x000fe40008000000 */
[----:B------:R-:W-:-:S03]  /*83c0*/  @UP0 USHF.R.U32.HI UR6, URZ, UR9, UR5 ;  /* 0x000000093f060299 */ /* 0x000fc60008011605 */
[----:B------:R-:W-:Y:S02]  /*83d0*/  ULDC UR4, c[0x0][0x8e8] ;  /* 0x00023a0000047ab9 */ /* 0x000fe40000000800 */
[----:B------:R-:W-:Y:S02]  /*83e0*/  UISETP.GE.AND UP0, UPT, UR6, UR4, UPT ;  /* 0x000000040600728c */ /* 0x000fe4000bf06270 */
[----:B------:R-:W-:-:S04]  /*83f0*/  UIADD3 UR4, -UR6, URZ, URZ ;  /* 0x0000003f06047290 */ /* 0x000fc8000fffe13f */
[----:B------:R-:W-:Y:S01]  /*8400*/  PLOP3.LUT P0, PT, PT, PT, UP0, 0x80, 0x0 ;  /* 0x000000000000781c */ /* 0x000fe20003f0f008 */
[----:B------:R-:W-:-:S12]  /*8410*/  UIMAD UR8, UR8, UR4, UR7 ;  /* 0x00000004080872a4 */ /* 0x000fd8000f8e0207 */
        /* <DEDUP_REMOVED lines=9> */
.L_x_2755:
[----:B------:R-:W-:Y:S01]  /*84b0*/  ULDC UR9, c[0x0][0x8c4] ;  /* 0x0002310000097ab9 */ /* 0x000fe20000000800 */
[----:B------:R-:W-:Y:S01]  /*84c0*/  UMOV UR7, UR8 ;  /* 0x0000000800077c82 */ /* 0x000fe20008000000 */
[----:B------:R-:W-:-:S11]  /*84d0*/  UISETP.NE.AND UP0, UPT, UR9, 0x1, UPT ;  /* 0x000000010900788c */ /* 0x000fd6000bf05270 */
[----:B------:R-:W-:Y:S02]  /*84e0*/  @UP0 ULDC.64 UR10, c[0x0][0x8c8] ;  /* 0x00023200000a0ab9 */ /* 0x000fe40000000a00 */
[----:B------:R-:W-:-:S04]  /*84f0*/  UIMAD.WIDE.U32 UR4, UR8, UR10, URZ ;  /* 0x0000000a080472a5 */ /* 0x000fc8000f8e003f */
[----:B------:R-:W-:-:S04]  /*8500*/  @UP0 USHF.R.U32.HI UR7, URZ, UR11, UR5 ;  /* 0x0000000b3f070299 */ /* 0x000fc80008011605 */
[----:B------:R-:W-:-:S12]  /*8510*/  UIMAD UR4, UR7, UR9, URZ ;  /* 0x00000009070472a4 */ /* 0x000fd8000f8e023f */
.L_x_2756:
        /* <DEDUP_REMOVED lines=23> */
.L_x_2757:
        /* <DEDUP_REMOVED lines=14> */
.L_x_2759:
[----:B------:R-:W-:-:S05]  /*8770*/  ULDC UR4, c[0x0][0x8ec] ;  /* 0x00023b0000047ab9 */ /* 0x000fca0000000800 */
.L_x_2758:
[----:B------:R-:W-:Y:S01]  /*8780*/  UIADD3 UR4, UR4, 0x7f, URZ ;  /* 0x0000007f04047890 */ /* 0x000fe2000fffe03f */
[----:B------:R-:W-:Y:S02]  /*8790*/  IMAD.MOV.U32 R10, RZ, RZ, 0x1 ;  /* 0x00000001ff0a7424 */ /* 0x000fe400078e00ff */
[----:B------:R-:W-:Y:S01]  /*87a0*/  IMAD.MOV.U32 R2, RZ, RZ, RZ ;  /* 0x000000ffff027224 */ /* 0x000fe200078e00ff */
        /* <DEDUP_REMOVED lines=13> */
[----:B------:R-:W1:Y:S02]  /*8880*/  LDC R0, c[0x0][0x280] ;  /* 0x0000a000ff007b82 */ /* 0x000e640000000800 */
[----:B------:R-:W-:Y:S01]  /*8890*/  IMAD.U32 R2, RZ, RZ, UR8 ;  /* 0x00000008ff027e24 */ /* 0x000fe2000f8e00ff */
[----:B------:R-:W-:Y:S01]  /*88a0*/  UISETP.NE.U32.AND UP0, UPT, UR4, URZ, UPT ;  /* 0x0000003f0400728c */ /* 0x000fe2000bf05070 */
[----:B------:R-:W-:Y:S01]  /*88b0*/  PLOP3.LUT P1, PT, PT, PT, UP1, 0x80, 0x0 ;  /* 0x000000000000781c */ /* 0x000fe20003f2f018 */
[----:B------:R-:W-:Y:S01]  /*88c0*/  IMAD.U32 R3, RZ, RZ, UR9 ;  /* 0x00000009ff037e24 */ /* 0x000fe2000f8e00ff */
[----:B------:R-:W-:Y:S01]  /*88d0*/  ULDC.64 UR14, c[0x0][0x778] ;  /* 0x0001de00000e7ab9 */ /* 0x000fe20000000a00 */
[----:B------:R-:W-:Y:S01]  /*88e0*/  UISETP.NE.AND.EX UP0, UPT, UR5, URZ, UPT, UP0 ;  /* 0x0000003f0500728c */ /* 0x000fe2000bf05300 */
[----:B------:R-:W-:-:S02]  /*88f0*/  ULDC.64 UR18, c[0x0][0x788] ;  /* 0x0001e20000127ab9 */ /* 0x000fc40000000a00 */
[----:B------:R-:W-:-:S07]  /*8900*/  ULDC.64 UR4, c[0x0][0x780] ;  /* 0x0001e00000047ab9 */ /* 0x000fce0000000a00 */
[----:B------:R-:W2:Y:S01]  /*8910*/  @P1 LDG.E R6, desc[UR46][R2.64] ;  /* 0x0000002e02061981 */ /* 0x000ea2000c1e1900 */
[----:B------:R-:W-:Y:S01]  /*8920*/  UISETP.NE.U32.AND UP2, UPT, UR4, URZ, UPT ;  /* 0x0000003f0400728c */ /* 0x000fe2000bf45070 */
[----:B------:R-:W-:Y:S01]  /*8930*/  PLOP3.LUT P2, PT, PT, PT, UP0, 0x80, 0x0 ;  /* 0x000000000000781c */ /* 0x000fe20003f4f008 */
[----:B------:R-:W-:Y:S01]  /*8940*/  UIMAD.WIDE UR14, UR13, 0x4, UR14 ;  /* 0x000000040d0e78a5 */ /* 0x000fe2000f8e020e */
[----:B------:R3:W4:Y:S01]  /*8950*/  @P1 LDG.E R4, desc[UR46][R2.64] ;  /* 0x0000002e02041981 */ /* 0x000722000c1e1900 */
[----:B------:R-:W-:-:S06]  /*8960*/  UISETP.NE.AND.EX UP2, UPT, UR5, URZ, UPT, UP2 ;  /* 0x0000003f0500728c */ /* 0x000fcc000bf45320 */
[----:B------:R-:W-:Y:S01]  /*8970*/  PLOP3.LUT P3, PT, PT, PT, UP2, 0x80, 0x0 ;  /* 0x000000000000781c */ /* 0x000fe20003f6f028 */
[----:B---3--:R-:W-:-:S04]  /*8980*/  IMAD.U32 R2, RZ, RZ, UR14 ;  /* 0x0000000eff027e24 */ /* 0x008fc8000f8e00ff */
[----:B------:R-:W-:Y:S01]  /*8990*/  @UP2 ULDC.64 UR4, c[0x0][0x780] ;  /* 0x0001e00000042ab9 */ /* 0x000fe20000000a00 */
[----:B------:R-:W-:Y:S01]  /*89a0*/  IMAD.U32 R3, RZ, RZ, UR15 ;  /* 0x0000000fff037e24 */ /* 0x000fe2000f8e00ff */
[----:B------:R-:W-:-:S04]  /*89b0*/  @UP2 UIMAD.WIDE UR4, UR13, 0x4, UR4 ;  /* 0x000000040d0428a5 */ /* 0x000fc8000f8e0204 */
[----:B------:R3:W4:Y:S02]  /*89c0*/  @P2 LDG.E R5, desc[UR46][R2.64] ;  /* 0x0000002e02052981 */ /* 0x000724000c1e1900 */
[----:B---3--:R-:W-:Y:S02]  /*89d0*/  IMAD.U32 R2, RZ, RZ, UR4 ;  /* 0x00000004ff027e24 */ /* 0x008fe4000f8e00ff */
[----:B------:R-:W-:-:S05]  /*89e0*/  IMAD.U32 R3, RZ, RZ, UR5 ;  /* 0x00000005ff037e24 */ /* 0x000fca000f8e00ff */
[----:B-1----:R1:W5:Y:S01]  /*89f0*/  @P3 LDG.E R0, desc[UR46][R2.64] ;  /* 0x0000002e02003981 */ /* 0x002362000c1e1900 */
        /* <DEDUP_REMOVED lines=10> */
[----:B------:R-:W-:-:S03]  /*8aa0*/  @P2 R2UR UR11, R5 ;  /* 0x00000000050b22ca */ /* 0x000fc600000e0000 */
[----:B------:R-:W-:-:S04]  /*8ab0*/  @UP1 ULOP3.LUT UR10, UR5, 0xffffffc0, URZ, 0xc0, !UPT ;  /* 0xffffffc0050a1892 */ /* 0x000fc8000f8ec03f */
[----:B------:R-:W-:Y:S01]  /*8ac0*/  @UP1 USHF.R.S32.HI UR12, URZ, 0x1f, UR10 ;  /* 0x0000001f3f0c1899 */ /* 0x000fe2000801140a */
[----:B-1----:R-:W-:Y:S11]  /*8ad0*/  @P3 BRA `(.L_x_2761) ;  /* 0x0000000000183947 */ /* 0x002ff60003800000 */
[----:B------:R-:W-:Y:S05]  /*8ae0*/  @!P1 BRA `(.L_x_2761) ;  /* 0x0000000000149947 */ /* 0x000fea0003800000 */
[----:B------:R-:W-:Y:S02]  /*8af0*/  IMAD.U32 R2, RZ, RZ, UR8 ;  /* 0x00000008ff027e24 */ /* 0x000fe4000f8e00ff */
[----:B------:R-:W-:-:S05]  /*8b00*/  IMAD.U32 R3, RZ, RZ, UR9 ;  /* 0x00000009ff037e24 */ /* 0x000fca000f8e00ff */
[----:B------:R-:W2:Y:S04]  /*8b10*/  LDG.E R5, desc[UR46][R2.64] ;  /* 0x0000002e02057981 */ /* 0x000ea8000c1e1900 */
[----:B-----5:R-:W2:Y:S02]  /*8b20*/  LDG.E R0, desc[UR46][R2.64+0x4] ;  /* 0x0000042e02007981 */ /* 0x020ea4000c1e1900 */
[----:B--2---:R-:W-:-:S07]  /*8b30*/  IMAD.IADD R0, R0, 0x1, -R5 ;  /* 0x0000000100007824 */ /* 0x004fce00078e0a05 */
.L_x_2761:
[----:B------:R-:W-:Y:S01]  /*8b40*/  UMOV UR4, URZ ;  /* 0x0000003f00047c82 */ /* 0x000fe20008000000 */
[----:B------:R-:W-:Y:S01]  /*8b50*/  UMOV UR5, URZ ;  /* 0x0000003f00057c82 */ /* 0x000fe20008000000 */
[----:B------:R-:W-:Y:S01]  /*8b60*/  IMAD.U32 R4, RZ, RZ, UR18 ;  /* 0x00000012ff047e24 */ /* 0x000fe2000f8e00ff */
[----:B------:R-:W-:Y:S01]  /*8b70*/  @UP1 UMOV UR4, UR10 ;  /* 0x0000000a00041c82 */ /* 0x000fe20008000000 */
[----:B------:R-:W-:Y:S01]  /*8b80*/  @UP1 UMOV UR5, UR12 ;  /* 0x0000000c00051c82 */ /* 0x000fe20008000000 */
[----:B------:R-:W-:Y:S05]  /*8b90*/  @!P0 BRA `(.L_x_2762) ;  /* 0x0000000000188947 */ /* 0x000fea0003800000 */
[----:B------:R-:W-:Y:S02]  /*8ba0*/  ULDC.64 UR8, c[0x0][0x788] ;  /* 0x0001e20000087ab9 */ /* 0x000fe40000000a00 */
[----:B------:R-:W-:-:S06]  /*8bb0*/  UIMAD.WIDE UR8, UR13, 0x4, UR8 ;  /* 0x000000040d0878a5 */ /* 0x000fcc000f8e0208 */
[----:B------:R-:W-:Y:S02]  /*8bc0*/  IMAD.U32 R2, RZ, RZ, UR8 ;  /* 0x00000008ff027e24 */ /* 0x000fe4000f8e00ff */
[----:B------:R-:W-:-:S05]  /*8bd0*/  IMAD.U32 R3, RZ, RZ, UR9 ;  /* 0x00000009ff037e24 */ /* 0x000fca000f8e00ff */
[----:B------:R1:W5:Y:S01]  /*8be0*/  LDG.E R4, desc[UR46][R2.64] ;  /* 0x0000002e02047981 */ /* 0x000362000c1e1900 */
[----:B------:R-:W-:Y:S05]  /*8bf0*/  BRA `(.L_x_2763) ;  /* 0x0000000000187947 */ /* 0x000fea0003800000 */
.L_x_2762:
[----:B------:R-:W-:Y:S05]  /*8c00*/  @!P2 BRA `(.L_x_2763) ;  /* 0x000000000014a947 */ /* 0x000fea0003800000 */
[----:B------:R-:W-:Y:S02]  /*8c10*/  IMAD.U32 R2, RZ, RZ, UR14 ;  /* 0x0000000eff027e24 */ /* 0x000fe4000f8e00ff */
[----:B------:R-:W-:-:S05]  /*8c20*/  IMAD.U32 R3, RZ, RZ, UR15 ;  /* 0x0000000fff037e24 */ /* 0x000fca000f8e00ff */
[----:B------:R-:W2:Y:S04]  /*8c30*/  LDG.E R5, desc[UR46][R2.64] ;  /* 0x0000002e02057981 */ /* 0x000ea8000c1e1900 */
[----:B------:R-:W2:Y:S02]  /*8c40*/  LDG.E R4, desc[UR46][R2.64+0x4] ;  /* 0x0000042e02047981 */ /* 0x000ea4000c1e1900 */
[----:B--2---:R-:W-:-:S07]  /*8c50*/  IMAD.IADD R4, R4, 0x1, -R5 ;  /* 0x0000000104047824 */ /* 0x004fce00078e0a05 */
.L_x_2763:
[----:B-1----:R-:W-:Y:S01]  /*8c60*/  IMAD.U32 R3, RZ, RZ, UR7 ;  /* 0x00000007ff037e24 */ /* 0x002fe2000f8e00ff */
[----:B------:R-:W-:-:S03]  /*8c70*/  ULDC UR8, c[0x0][0x74c] ;  /* 0x0001d30000087ab9 */ /* 0x000fc60000000800 */
[----:B-----5:R-:W-:Y:S02]  /*8c80*/  IMAD R3, R3, 0x80, R0 ;  /* 0x0000008003037824 */ /* 0x020fe400078e0200 */
[----:B------:R-:W-:-:S03]  /*8c90*/  VIADD R0, R0, 0x3f ;  /* 0x0000003f00007836 */ /* 0x000fc60000000000 */
[----:B------:R-:W-:-:S04]  /*8ca0*/  IADD3 R3, R3, -UR8, -R4 ;  /* 0x8000000803037c10 */ /* 0x000fc8000fffe804 */
[----:B------:R-:W-:-:S04]  /*8cb0*/  SHF.R.S32.HI R2, RZ, 0x1f, R3 ;  /* 0x0000001fff027819 */ /* 0x000fc80000011403 */
[----:B------:R-:W-:Y:S02]  /*8cc0*/  LEA.HI R2, R2, R3, RZ, 0x6 ;  /* 0x0000000302027211 */ /* 0x000fe400078f30ff */
[----:B------:R-:W-:Y:S02]  /*8cd0*/  SHF.R.S32.HI R3, RZ, 0x1f, R0 ;  /* 0x0000001fff037819 */ /* 0x000fe40000011400 */
[----:B------:R-:W-:Y:S02]  /*8ce0*/  SHF.R.S32.HI R2, RZ, 0x6, R2 ;  /* 0x00000006ff027819 */ /* 0x000fe40000011402 */
[----:B------:R-:W-:Y:S02]  /*8cf0*/  LEA.HI R0, R3, R0, RZ, 0x6 ;  /* 0x0000000003007211 */ /* 0x000fe400078f30ff */
[----:B------:R-:W-:Y:S01]  /*8d00*/  VIMNMX R4, RZ, R2, !PT ;  /* 0x00000002ff047248 */ /* 0x000fe20007fe0100 */
[----:B------:R-:W-:Y:S01]  /*8d10*/  IMAD.MOV.U32 R2, RZ, RZ, RZ ;  /* 0x000000ffff027224 */ /* 0x000fe200078e00ff */
[----:B------:R-:W-:-:S04]  /*8d20*/  SHF.R.S32.HI R0, RZ, 0x6, R0 ;  /* 0x00000006ff007819 */ /* 0x000fc80000011400 */
[----:B------:R-:W-:-:S13]  /*8d30*/  ISETP.GT.AND P0, PT, R0, R4, PT ;  /* 0x000000040000720c */ /* 0x000fda0003f04270 */
[----:B------:R-:W-:Y:S05]  /*8d40*/  @!P0 BRA `(.L_x_2760) ;  /* 0x0000002000b48947 */ /* 0x000fea0003800000 */
[----:B------:R-:W-:Y:S01]  /*8d50*/  USHF.R.S32.HI UR10, URZ, 0x1f, UR20 ;  /* 0x0000001f3f0a7899 */ /* 0x000fe20008011414 */
[----:B------:R-:W-:Y:S01]  /*8d60*/  BSSY B0, `(.L_x_2760) ;  /* 0x000022b000007945 */ /* 0x000fe20003800000 */
[----:B------:R-:W-:Y:S01]  /*8d70*/  UISETP.NE.U32.AND UP1, UPT, UR16, URZ, UPT ;  /* 0x0000003f1000728c */ /* 0x000fe2000bf25070 */
[----:B------:R-:W-:Y:S01]  /*8d80*/  IMAD.MOV.U32 R2, RZ, RZ, RZ ;  /* 0x000000ffff027224 */ /* 0x000fe200078e00ff */
[----:B------:R-:W-:Y:S01]  /*8d90*/  ULDC.64 UR14, c[0x0][0x718] ;  /* 0x0001c600000e7ab9 */ /* 0x000fe20000000a00 */
[----:B------:R-:W-:Y:S01]  /*8da0*/  UMOV UR8, UR4 ;  /* 0x0000000400087c82 */ /* 0x000fe20008000000 */
[----:B------:R-:W-:Y:S02]  /*8db0*/  UIMAD UR12, UR10, UR14, URZ ;  /* 0x0000000e0a0c72a4 */ /* 0x000fe4000f8e023f */
[----:B------:R-:W-:Y:S02]  /*8dc0*/  UISETP.NE.AND.EX UP1, UPT, UR17, URZ, UPT, UP1 ;  /* 0x0000003f1100728c */ /* 0x000fe4000bf25310 */
[----:B------:R-:W-:Y:S01]  /*8dd0*/  UIMAD UR12, UR20, UR15, UR12 ;  /* 0x0000000f140c72a4 */ /* 0x000fe2000f8e020c */
[----:B------:R-:W-:-:S02]  /*8de0*/  ULDC.64 UR16, c[0x0][0x730] ;  /* 0x0001cc0000107ab9 */ /* 0x000fc40000000a00 */
[----:B------:R-:W-:Y:S01]  /*8df0*/  ULDC UR15, c[0x0][0x2e8] ;  /* 0x0000ba00000f7ab9 */ /* 0x000fe20000000800 */
[----:B------:R-:W-:Y:S01]  /*8e00*/  UIMAD UR10, UR10, UR16, URZ ;  /* 0x000000100a0a72a4 */ /* 0x000fe2000f8e023f */
[----:B------:R-:W-:Y:S01]  /*8e10*/  UMOV UR9, UR5 ;  /* 0x0000000500097c82 */ /* 0x000fe20008000000 */
[----:B------:R-:W-:Y:S02]  /*8e20*/  UISETP.NE.AND UP2, UPT, UR15, 0x1, UPT ;  /* 0x000000010f00788c */ /* 0x000fe4000bf45270 */
[----:B------:R-:W-:Y:S02]  /*8e30*/  UIMAD.WIDE.U32 UR4, UR20, UR14, UR8 ;  /* 0x0000000e140472a5 */ /* 0x000fe4000f8e0008 */
[----:B------:R-:W-:Y:S02]  /*8e40*/  UIMAD.WIDE.U32 UR8, UR20, UR16, UR8 ;  /* 0x00000010140872a5 */ /* 0x000fe4000f8e0008 */
[----:B------:R-:W-:Y:S02]  /*8e50*/  UIMAD UR14, UR20, UR17, UR10 ;  /* 0x00000011140e72a4 */ /* 0x000fe4000f8e020a */
[----:B------:R-:W-:Y:S01]  /*8e60*/  USHF.R.S32.HI UR10, URZ, 0x1f, UR13 ;  /* 0x0000001f3f0a7899 */ /* 0x000fe2000801140d */
[----:B------:R-:W-:Y:S01]  /*8e70*/  ELECT P0, URZ, PT ;  /* 0x00000000003f782f */ /* 0x000fe20003800000 */
[----:B------:R-:W-:-:S02]  /*8e80*/  USEL UR21, UR13, URZ, !UP1 ;  /* 0x0000003f0d157287 */ /* 0x000fc4000c800000 */
[----:B------:R-:W-:Y:S01]  /*8e90*/  UIADD3 UR9, UR9, UR14, URZ ;  /* 0x0000000e09097290 */ /* 0x000fe2000fffe03f */
[----:B------:R-:W-:Y:S01]  /*8ea0*/  ULDC.64 UR18, c[0x0][0x738] ;  /* 0x0001ce0000127ab9 */ /* 0x000fe20000000a00 */
[----:B------:R-:W-:Y:S01]  /*8eb0*/  USEL UR10, UR10, URZ, !UP1 ;  /* 0x0000003f0a0a7287 */ /* 0x000fe2000c800000 */
[----:B------:R-:W-:Y:S01]  /*8ec0*/  ULDC.64 UR16, c[0x0][0x720] ;  /* 0x0001c80000107ab9 */ /* 0x000fe20000000a00 */
[----:B------:R-:W-:Y:S02]  /*8ed0*/  UIMAD.WIDE.U32 UR14, UR18, UR21, UR8 ;  /* 0x00000015120e72a5 */ /* 0x000fe4000f8e0008 */
[----:B------:R-:W-:Y:S01]  /*8ee0*/  UIADD3 UR23, UR5, UR12, URZ ;  /* 0x0000000c05177290 */ /* 0x000fe2000fffe03f */
[----:B------:R-:W-:Y:S01]  /*8ef0*/  @UP2 ULDC UR8, c[0x0][0x2ec] ;  /* 0x0000bb0000082ab9 */ /* 0x000fe20000000800 */
[----:B------:R-:W-:Y:S02]  /*8f00*/  UIMAD UR5, UR10, UR16, URZ ;  /* 0x000000100a0572a4 */ /* 0x000fe4000f8e023f */
[----:B------:R-:W-:-:S02]  /*8f10*/  UIMAD UR10, UR10, UR18, URZ ;  /* 0x000000120a0a72a4 */ /* 0x000fc4000f8e023f */
[----:B------:R-:W-:Y:S02]  /*8f20*/  UIMAD.WIDE.U32 UR8, UR20, UR8, URZ ;  /* 0x00000008140872a5 */ /* 0x000fe4000f8e003f */
[----:B------:R-:W-:Y:S01]  /*8f30*/  ULEA UR11, UR7, UR11, 0x7 ;  /* 0x0000000b070b7291 */ /* 0x000fe2000f8e383f */
[----:B------:R-:W-:Y:S02]  /*8f40*/  UMOV UR22, UR4 ;  /* 0x0000000400167c82 */ /* 0x000fe40008000000 */
[----:B------:R-:W-:Y:S01]  /*8f50*/  @UP2 ULDC UR7, c[0x0][0x2f0] ;  /* 0x0000bc0000072ab9 */ /* 0x000fe20000000800 */
[----:B------:R-:W-:Y:S01]  /*8f60*/  UMOV UR12, UR20 ;  /* 0x00000014000c7c82 */ /* 0x000fe20008000000 */
[----:B------:R-:W-:Y:S02]  /*8f70*/  UIMAD UR5, UR17, UR21, UR5 ;  /* 0x00000015110572a4 */ /* 0x000fe4000f8e0205 */
[----:B------:R-:W-:Y:S02]  /*8f80*/  UIMAD.WIDE.U32 UR22, UR16, UR21, UR22 ;  /* 0x00000015101672a5 */ /* 0x000fe4000f8e0016 */
[----:B------:R-:W-:-:S02]  /*8f90*/  UIMAD UR4, UR19, UR21, UR10 ;  /* 0x00000015130472a4 */ /* 0x000fc4000f8e020a */
        /* <DEDUP_REMOVED lines=10> */
.L_x_2793:
        /* <DEDUP_REMOVED lines=15> */
.L_x_2766:
[----:B------:R-:W-:Y:S01]  /*9130*/  R2UR UR19, R4 ;  /* 0x00000000041372ca */ /* 0x000fe200000e0000 */
[----:B------:R-:W2:Y:S01]  /*9140*/  LDC.64 R12, c[0x0][0x198] ;  /* 0x00006600ff0c7b82 */ /* 0x000ea20000000a00 */
[----:B------:R-:W-:Y:S01]  /*9150*/  ULDC.64 UR8, c[0x0][0x700] ;  /* 0x0001c00000087ab9 */ /* 0x000fe20000000a00 */
[----:B------:R-:W-:Y:S01]  /*9160*/  UMOV UR50, 0x0 ;  /* 0x0000000000327882 */ /* 0x000fe20000000000 */
[----:B------:R-:W-:Y:S01]  /*9170*/  IMAD.U32 R9, RZ, RZ, UR8 ;  /* 0x00000008ff097e24 */ /* 0x000fe2000f8e00ff */
[----:B------:R-:W-:Y:S01]  /*9180*/  R2UR UR8, R15 ;  /* 0x000000000f0872ca */ /* 0x000fe200000e0000 */
[----:B------:R-:W-:Y:S01]  /*9190*/  IMAD.U32 R8, RZ, RZ, UR9 ;  /* 0x00000009ff087e24 */ /* 0x000fe2000f8e00ff */
[----:B------:R-:W-:Y:S01]  /*91a0*/  UMOV UR51, 0x14f00000 ;  /* 0x14f0000000337882 */ /* 0x000fe20000000000 */
[----:B------:R-:W-:Y:S01]  /*91b0*/  UMOV UR18, URZ ;  /* 0x0000003f00127c82 */ /* 0x000fe20008000000 */
[----:B------:R-:W-:Y:S01]  /*91c0*/  UMOV UR42, 0x20 ;  /* 0x00000020002a7882 */ /* 0x000fe20000000000 */
[----:B------:R-:W-:Y:S01]  /*91d0*/  UMOV UR44, UR20 ;  /* 0x00000014002c7c82 */ /* 0x000fe20008000000 */
[----:B------:R-:W-:Y:S01]  /*91e0*/  UMOV UR45, UR21 ;  /* 0x00000015002d7c82 */ /* 0x000fe20008000000 */
[----:B------:R-:W-:Y:S01]  /*91f0*/  UMOV UR34, 0x40 ;  /* 0x0000004000227882 */ /* 0x000fe20000000000 */
[----:B------:R-:W-:Y:S01]  /*9200*/  USHF.L.U32 UR19, UR19, 0x6, URZ ;  /* 0x0000000613137899 */ /* 0x000fe2000800063f */
[----:B------:R-:W-:Y:S01]  /*9210*/  IMAD.MOV.U32 R16, RZ, RZ, RZ ;  /* 0x000000ffff107224 */ /* 0x000fe200078e00ff */
[----:B------:R-:W-:Y:S01]  /*9220*/  UMOV UR36, UR20 ;  /* 0x0000001400247c82 */ /* 0x000fe20008000000 */
[----:B------:R-:W-:Y:S01]  /*9230*/  UMOV UR37, UR21 ;  /* 0x0000001500257c82 */ /* 0x000fe20008000000 */
[----:B------:R-:W-:-:S02]  /*9240*/  UIADD3 UR7, UP0, UR19, UR22, URZ ;  /* 0x0000001613077290 */ /* 0x000fc4000ff1e03f */
[----:B------:R-:W-:Y:S01]  /*9250*/  IMAD.U32 R3, RZ, RZ, UR19 ;  /* 0x00000013ff037e24 */ /* 0x000fe2000f8e00ff */
[----:B------:R-:W-:Y:S02]  /*9260*/  UIADD3 UR16, UR8, 0x12000, URZ ;  /* 0x0001200008107890 */ /* 0x000fe4000fffe03f */
[----:B------:R-:W-:Y:S01]  /*9270*/  UIADD3 UR17, UR8, 0x26810, URZ ;  /* 0x0002681008117890 */ /* 0x000fe2000fffe03f */
[----:B------:R-:W-:Y:S01]  /*9280*/  PLOP3.LUT P1, PT, PT, PT, UP0, 0x80, 0x0 ;  /* 0x000000000000781c */ /* 0x000fe20003f2f008 */
[----:B-1----:R-:W-:Y:S01]  /*9290*/  IMAD.U32 R2, RZ, RZ, UR7 ;  /* 0x00000007ff027e24 */ /* 0x002fe2000f8e00ff */
[----:B------:R-:W-:Y:S01]  /*92a0*/  UIADD3 UR19, UR19, UR6, URZ ;  /* 0x0000000613137290 */ /* 0x000fe2000fffe03f */
[----:B--2---:R-:W-:Y:S01]  /*92b0*/  IMAD.MOV.U32 R7, RZ, RZ, R12 ;  /* 0x000000ffff077224 */ /* 0x004fe200078e000c */
[----:B------:R-:W-:Y:S01]  /*92c0*/  LEA.HI.X.SX32 R3, R3, R14, 0x1, P1 ;  /* 0x0000000e03037211 */ /* 0x000fe200008f0eff */
[----:B------:R-:W-:Y:S01]  /*92d0*/  IMAD.MOV.U32 R6, RZ, RZ, R13 ;  /* 0x000000ffff067224 */ /* 0x000fe200078e000d */
[C---:B------:R-:W-:Y:S01]  /*92e0*/  LEA R5, P1, R2.reuse, R9, 0x2 ;  /* 0x0000000902057211 */ /* 0x040fe200078210ff */
[----:B------:R-:W-:Y:S01]  /*92f0*/  UIADD3 UR40, UR8, 0x13000, URZ ;  /* 0x0001300008287890 */ /* 0x000fe2000fffe03f */
[----:B------:R-:W-:Y:S01]  /*9300*/  IMAD.MOV.U32 R12, RZ, RZ, 0xc000 ;  /* 0x0000c000ff0c7424 */ /* 0x000fe200078e00ff */
[----:B------:R-:W-:Y:S01]  /*9310*/  UIADD3 UR32, UR8, 0x14000, URZ ;  /* 0x0001400008207890 */ /* 0x000fe2000fffe03f */
[----:B------:R-:W-:Y:S01]  /*9320*/  LEA.HI.X R2, R2, R8, R3, 0x2, P1 ;  /* 0x0000000802027211 */ /* 0x000fe200008f1403 */
[----:B------:R-:W-:Y:S01]  /*9330*/  UIADD3 UR52, UR8, 0x1e000, URZ ;  /* 0x0001e00008347890 */ /* 0x000fe2000fffe03f */
[----:B------:R-:W-:Y:S01]  /*9340*/  R2UR UR24, R5 ;  /* 0x00000000051872ca */ /* 0x000fe200000e0000 */
[----:B------:R-:W-:Y:S01]  /*9350*/  UMOV UR41, UR17 ;  /* 0x0000001100297c82 */ /* 0x000fe20008000000 */
[----:B------:R-:W-:Y:S01]  /*9360*/  R2UR UR25, R2 ;  /* 0x00000000021972ca */ /* 0x000fe200000e0000 */
[----:B------:R-:W-:Y:S01]  /*9370*/  UMOV UR43, UR19 ;  /* 0x00000013002b7c82 */ /* 0x000fe20008000000 */
[C---:B------:R-:W-:Y:S01]  /*9380*/  IADD3 R2, P1, R7.reuse, 0x2f0, RZ ;  /* 0x000002f007027810 */ /* 0x040fe20007f3e0ff */
[----:B------:R-:W-:Y:S01]  /*9390*/  UMOV UR33, UR17 ;  /* 0x0000001100217c82 */ /* 0x000fe20008000000 */
[----:B------:R-:W-:Y:S01]  /*93a0*/  UMOV UR35, UR19 ;  /* 0x0000001300237c82 */ /* 0x000fe20008000000 */
[----:B------:R-:W-:Y:S01]  /*93b0*/  UMOV UR7, 0x10 ;  /* 0x0000001000077882 */ /* 0x000fe20000000000 */
[----:B------:R-:W-:Y:S01]  /*93c0*/  R2UR UR54, R2 ;  /* 0x00000000023672ca */ /* 0x000fe200000e0000 */
[----:B------:R-:W-:Y:S01]  /*93d0*/  UMOV UR53, UR17 ;  /* 0x0000001100357c82 */ /* 0x000fe20008000000 */
[----:B------:R-:W-:Y:S01]  /*93e0*/  IADD3 R2, P2, R7, 0x3f0, RZ ;  /* 0x000003f007027810 */ /* 0x000fe20007f5e0ff */
[----:B------:R-:W-:Y:S01]  /*93f0*/  UIADD3 UR9, UR8, 0x26800, URZ ;  /* 0x0002680008097890 */ /* 0x000fe2000fffe03f */
[----:B------:R-:W-:Y:S01]  /*9400*/  VIADD R5, R0, 0xffffffff ;  /* 0xffffffff00057836 */ /* 0x000fe20000000000 */
[----:B------:R-:W-:Y:S01]  /*9410*/  UMOV UR10, UR18 ;  /* 0x00000012000a7c82 */ /* 0x000fe20008000000 */
[----:B------:R-:W-:Y:S01]  /*9420*/  R2UR UR30, R2 ;  /* 0x00000000021e72ca */ /* 0x000fe200000e0000 */
[--C-:B------:R-:W-:Y:S01]  /*9430*/  IMAD.X R2, RZ, RZ, R6.reuse, P1 ;  /* 0x000000ffff027224 */ /* 0x100fe200008e0606 */
[----:B------:R-:W-:Y:S01]  /*9440*/  UMOV UR26, 0x10 ;  /* 0x00000010001a7882 */ /* 0x000fe20000000000 */
[----:B------:R1:W-:Y:S01]  /*9450*/  STL [R1], R5 ;  /* 0x0000000501007387 */ /* 0x0003e20000100800 */
[----:B------:R-:W-:Y:S01]  /*9460*/  UMOV UR27, UR11 ;  /* 0x0000000b001b7c82 */ /* 0x000fe20008000000 */
[----:B------:R-:W-:Y:S01]  /*9470*/  UMOV UR28, UR12 ;  /* 0x0000000c001c7c82 */ /* 0x000fe20008000000 */
[----:B------:R-:W-:Y:S01]  /*9480*/  R2UR UR55, R2 ;  /* 0x00000000023772ca */ /* 0x000fe200000e0000 */
[----:B------:R-:W-:Y:S01]  /*9490*/  IMAD.X R2, RZ, RZ, R6, P2 ;  /* 0x000000ffff027224 */ /* 0x000fe200010e0606 */
[----:B------:R-:W-:Y:S01]  /*94a0*/  UMOV UR29, UR13 ;  /* 0x0000000d001d7c82 */ /* 0x000fe20008000000 */
[----:B------:R-:W-:Y:S01]  /*94b0*/  UIADD3 UR56, UR8, 0x3000, URZ ;  /* 0x0000300008387890 */ /* 0x000fe2000fffe03f */
[----:B------:R-:W-:-:S02]  /*94c0*/  UMOV UR58, 0x30 ;  /* 0x00000030003a7882 */ /* 0x000fc40000000000 */
        /* <DEDUP_REMOVED lines=8> */
[----:B------:R-:W-:-:S04]  /*9550*/  ISETP.GE.AND P1, PT, R4, R5, PT ;  /* 0x000000050400720c */ /* 0x000fc80003f26270 */
[----:B------:R-:W-:-:S13]  /*9560*/  R2UR UR49, R3 ;  /* 0x00000000033172ca */ /* 0x000fda00000e0000 */
[----:B------:R2:W-:Y:S01]  /*9570*/  UTMALDG.4D [UR16], [UR48], desc[UR50] ;  /* 0x00003210300075b4 */ /* 0x0005e20008019000 */
[----:B------:R3:W-:Y:S01]  /*9580*/  UTMALDG.4D [UR40], [UR48], desc[UR50] ;  /* 0x00003228300075b4 */ /* 0x0007e20008019000 */
[----:B------:R-:W-:Y:S01]  /*9590*/  UTMALDG.4D [UR32], [UR48], desc[UR50] ;  /* 0x00003220300075b4 */ /* 0x000fe20008019000 */
[----:B------:R4:W-:Y:S01]  /*95a0*/  UBLKCP.S.G [UR52], [UR24], UR7 ;  /* 0x00000034180073ba */ /* 0x0009e20008000207 */
[----:B------:R1:W-:Y:S01]  /*95b0*/  SYNCS.ARRIVE.TRANS64 RZ, [R15+URZ+0x26800], R12 ;  /* 0x0268000c0fff79a7 */ /* 0x0003e2000800003f */
[----:B--2---:R-:W-:Y:S01]  /*95c0*/  UMOV UR16, 0x0 ;  /* 0x0000000000107882 */ /* 0x004fe20000000000 */
[----:B------:R-:W-:Y:S02]  /*95d0*/  UMOV UR17, 0x10000000 ;  /* 0x1000000000117882 */ /* 0x000fe40000000000 */
[----:B------:R2:W-:Y:S01]  /*95e0*/  UTMALDG.4D [UR8], [UR54], desc[UR16] ;  /* 0x00001008360075b4 */ /* 0x0005e20008019000 */
[----:B---3--:R-:W-:Y:S01]  /*95f0*/  UIADD3 UR40, UR8, 0x5000, URZ ;  /* 0x0000500008287890 */ /* 0x008fe2000fffe03f */
[----:B------:R-:W-:Y:S01]  /*9600*/  UMOV UR42, 0x50 ;  /* 0x00000050002a7882 */ /* 0x000fe20000000000 */
[----:B------:R-:W-:Y:S01]  /*9610*/  UMOV UR43, UR11 ;  /* 0x0000000b002b7c82 */ /* 0x000fe20008000000 */
[----:B------:R-:W-:Y:S01]  /*9620*/  UMOV UR44, UR12 ;  /* 0x0000000c002c7c82 */ /* 0x000fe20008000000 */
[----:B------:R-:W-:Y:S01]  /*9630*/  UMOV UR45, UR13 ;  /* 0x0000000d002d7c82 */ /* 0x000fe20008000000 */
[----:B----4-:R-:W-:-:S02]  /*9640*/  UIADD3 UR24, UR8, 0x1000, URZ ;  /* 0x0000100008187890 */ /* 0x010fc4000fffe03f */
[----:B------:R-:W-:Y:S01]  /*9650*/  UIADD3 UR32, UR8, 0x2000, URZ ;  /* 0x0000200008207890 */ /* 0x000fe2000fffe03f */
[----:B------:R-:W-:Y:S01]  /*9660*/  UMOV UR25, UR9 ;  /* 0x0000000900197c82 */ /* 0x000fe20008000000 */
[----:B------:R-:W-:Y:S01]  /*9670*/  UMOV UR34, 0x20 ;  /* 0x0000002000227882 */ /* 0x000fe20000000000 */
[----:B------:R-:W-:Y:S01]  /*9680*/  UMOV UR35, UR11 ;  /* 0x0000000b00237c82 */ /* 0x000fe20008000000 */
        /* <DEDUP_REMOVED lines=10> */
[----:B------:R-:W-:Y:S01]  /*9730*/  UMOV UR41, UR9 ;  /* 0x0000000900297c82 */ /* 0x000fe20008000000 */
[----:B--2---:R-:W-:Y:S01]  /*9740*/  UMOV UR10, 0x40 ;  /* 0x00000040000a7882 */ /* 0x004fe20000000000 */
[----:B------:R2:W-:Y:S01]  /*9750*/  UTMALDG.4D [UR32], [UR54], desc[UR16] ;  /* 0x00001020360075b4 */ /* 0x0005e20008019000 */
[----:B------:R1:W-:Y:S01]  /*9760*/  UTMALDG.4D [UR56], [UR54], desc[UR16] ;  /* 0x00001038360075b4 */ /* 0x0003e20008019000 */
[----:B------:R1:W-:Y:S01]  /*9770*/  UTMALDG.4D [UR48], [UR54], desc[UR16] ;  /* 0x00001030360075b4 */ /* 0x0003e20008019000 */
[----:B---3--:R-:W-:Y:S01]  /*9780*/  UIADD3 UR24, UR8, 0x6000, URZ ;  /* 0x0000600008187890 */ /* 0x008fe2000fffe03f */
[----:B------:R-:W-:Y:S01]  /*9790*/  UMOV UR26, UR18 ;  /* 0x00000012001a7c82 */ /* 0x000fe20008000000 */
[----:B------:R1:W-:Y:S01]  /*97a0*/  UTMALDG.4D [UR40], [UR54], desc[UR16] ;  /* 0x00001028360075b4 */ /* 0x0003e20008019000 */
[----:B--2---:R-:W-:-:S02]  /*97b0*/  UIADD3 UR32, UR8, 0x8000, URZ ;  /* 0x0000800008207890 */ /* 0x004fc4000fffe03f */
[----:B------:R-:W-:-:S04]  /*97c0*/  UIADD3 UR8, UR8, 0xa000, URZ ;  /* 0x0000a00008087890 */ /* 0x000fc8000fffe03f */
[----:B------:R1:W-:Y:S03]  /*97d0*/  UTMALDG.4D [UR24], [UR30], desc[UR16] ;  /* 0x000010181e0075b4 */ /* 0x0003e60008019000 */
[----:B------:R1:W-:Y:S02]  /*97e0*/  UTMALDG.4D [UR32], [UR30], desc[UR16] ;  /* 0x000010201e0075b4 */ /* 0x0003e40008019000 */
[----:B------:R1:W-:Y:S02]  /*97f0*/  UTMALDG.4D [UR8], [UR30], desc[UR16] ;  /* 0x000010081e0075b4 */ /* 0x0003e40008019000 */
[----:B-1----:R-:W-:Y:S05]  /*9800*/  @P1 BRA `(.L_x_2767) ;  /* 0x0000001400081947 */ /* 0x002fea0003800000 */
[-C--:B------:R-:W-:Y:S01]  /*9810*/  LOP3.LUT R17, RZ, R4.reuse, RZ, 0x33, !PT ;  /* 0x00000004ff117212 */ /* 0x080fe200078e33ff */
[C---:B------:R-:W-:Y:S02]  /*9820*/  VIADD R5, R0.reuse, 0xfffffffe ;  /* 0xfffffffe00057836 */ /* 0x040fe40000000000 */
[----:B------:R-:W-:Y:S02]  /*9830*/  IMAD.MOV.U32 R10, RZ, RZ, 0x1 ;  /* 0x00000001ff0a7424 */ /* 0x000fe400078e00ff */
[----:B------:R-:W-:Y:S01]  /*9840*/  IMAD.IADD R17, R0, 0x1, R17 ;  /* 0x0000000100117824 */ /* 0x000fe200078e0211 */
[----:B------:R-:W-:Y:S01]  /*9850*/  ISETP.NE.AND P1, PT, R5, R4, PT ;  /* 0x000000040500720c */ /* 0x000fe20003f25270 */
[----:B------:R-:W-:-:S03]  /*9860*/  IMAD.MOV.U32 R0, RZ, RZ, R4 ;  /* 0x000000ffff007224 */ /* 0x000fc600078e0004 */
[----:B------:R-:W-:-:S05]  /*9870*/  LOP3.LUT R5, R17, 0x1, RZ, 0xc0, !PT ;  /* 0x0000000111057812 */ /* 0x000fca00078ec0ff */
[----:B------:R1:W-:Y:S04]  /*9880*/  STL [R1+0x4], R5 ;  /* 0x0000040501007387 */ /* 0x0003e80000100800 */
[----:B------:R-:W-:Y:S05]  /*9890*/  @!P1 BRA `(.L_x_2768) ;  /* 0x0000000c00409947 */ /* 0x000fea0003800000 */
[----:B------:R-:W-:Y:S02]  /*98a0*/  IMAD.IADD R17, R17, 0x1, -R5 ;  /* 0x0000000111117824 */ /* 0x000fe400078e0a05 */
[----:B------:R-:W-:Y:S02]  /*98b0*/  IMAD.MOV.U32 R0, RZ, RZ, R4 ;  /* 0x000000ffff007224 */ /* 0x000fe400078e0004 */
[----:B------:R-:W-:-:S07]  /*98c0*/  IMAD.MOV.U32 R10, RZ, RZ, 0x1 ;  /* 0x00000001ff0a7424 */ /* 0x000fce00078e00ff */
.L_x_2777:
[----:B-123--:R-:W-:-:S04]  /*98d0*/  SHF.L.U32 R18, R10, 0x1f, RZ ;  /* 0x0000001f0a127819 */ /* 0x00efc800000006ff */
[----:B------:R-:W2:Y:S02]  /*98e0*/  SYNCS.PHASECHK.TRANS64.TRYWAIT P1, [R15+URZ+0x26840], R18 ;  /* 0x026840120f0075a7 */ /* 0x000ea4000802017f */
[----:B--2---:R-:W-:Y:S05]  /*98f0*/  @!P1 BRA `(.L_x_2769) ;  /* 0x0000001800dc9947 */ /* 0x004fea0003800000 */
.L_x_2794:
        /* <DEDUP_REMOVED lines=8> */
.L_x_2770:
        /* <DEDUP_REMOVED lines=44> */
.L_x_2795:
        /* <DEDUP_REMOVED lines=8> */
.L_x_2772:
        /* <DEDUP_REMOVED lines=44> */
.L_x_2796:
        /* <DEDUP_REMOVED lines=8> */
.L_x_2774:
        /* <DEDUP_REMOVED lines=38> */
.L_x_2798:
        /* <DEDUP_REMOVED lines=8> */
.L_x_2776:
        /* <DEDUP_REMOVED lines=44> */
.L_x_2768:
[----:B------:R-:W4:Y:S02]  /*a5a0*/  LDL.LU R4, [R1+0x4] ;  /* 0x0000040001047983 */ /* 0x000f240000300800 */
[----:B----4-:R-:W-:Y:S02]  /*a5b0*/  ISETP.NE.AND P1, PT, R4, RZ, PT ;  /* 0x000000ff0400720c */ /* 0x010fe40003f25270 */
[----:B------:R4:W5:Y:S11]  /*a5c0*/  LDL R4, [R1] ;  /* 0x0000000001047983 */ /* 0x0009760000100800 */
[----:B----4-:R-:W-:Y:S05]  /*a5d0*/  @!P1 BRA `(.L_x_2767) ;  /* 0x0000000400949947 */ /* 0x010fea0003800000 */
[----:B------:R-:W-:-:S04]  /*a5e0*/  SHF.L.U32 R12, R10, 0x1f, RZ ;  /* 0x0000001f0a0c7819 */ /* 0x000fc800000006ff */
[----:B------:R-:W4:Y:S02]  /*a5f0*/  SYNCS.PHASECHK.TRANS64.TRYWAIT P1, [R15+URZ+0x26840], R12 ;  /* 0x0268400c0f0075a7 */ /* 0x000f24000802017f */
[----:B----4-:R-:W-:Y:S05]  /*a600*/  @!P1 BRA `(.L_x_2778) ;  /* 0x0000000c00ec9947 */ /* 0x010fea0003800000 */
.L_x_2799:
        /* <DEDUP_REMOVED lines=8> */
.L_x_2779:
        /* <DEDUP_REMOVED lines=41> */
.L_x_2800:
        /* <DEDUP_REMOVED lines=8> */
.L_x_2781:
[----:B------:R2:W5:Y:S01]  /*a9a0*/  LDL.LU R4, [R1] ;  /* 0x0000000001047983 */ /* 0x0005620000300800 */
        /* <DEDUP_REMOVED lines=40> */
.L_x_2767:
[----:B------:R-:W1:Y:S01]  /*ac30*/  S2R R0, SR_TID.X ;  /* 0x0000000000007919 */ /* 0x000e620000002100 */
[----:B------:R-:W-:Y:S01]  /*ac40*/  IMAD R3, R16, 0x8, R15 ;  /* 0x0000000810037824 */ /* 0x000fe200078e020f */
[----:B-1----:R-:W-:Y:S02]  /*ac50*/  LOP3.LUT R2, R0, 0x7f, RZ, 0xc0, !PT ;  /* 0x0000007f00027812 */ /* 0x002fe400078ec0ff */
[----:B------:R-:W-:Y:S02]  /*ac60*/  SHF.L.U32 R0, R10, 0x1f, RZ ;  /* 0x0000001f0a007819 */ /* 0x000fe400000006ff */
[----:B------:R-:W-:Y:S02]  /*ac70*/  ISETP.NE.AND P1, PT, R2, RZ, PT ;  /* 0x000000ff0200720c */ /* 0x000fe40003f25270 */
[----:B------:R-:W1:Y:S02]  /*ac80*/  SYNCS.PHASECHK.TRANS64.TRYWAIT P0, [R3+URZ+0x26840], R0 ;  /* 0x02684000030075a7 */ /* 0x000e64000800017f */
[----:B-1----:R-:W-:Y:S09]  /*ac90*/  @!P0 BRA `(.L_x_2782) ;  /* 0x0000000800708947 */ /* 0x002ff20003800000 */
.L_x_2801:
[----:B------:R-:W-:Y:S05]  /*aca0*/  @P1 BRA `(.L_x_2783) ;  /* 0x0000000000181947 */ /* 0x000fea0003800000 */
[----:B------:R-:W1:Y:S01]  /*acb0*/  S2R R2, SR_TID.X ;  /* 0x0000000000027919 */ /* 0x000e620000002100 */
[----:B------:R-:W-:-:S04]  /*acc0*/  IMAD.MOV.U32 R0, RZ, RZ, 0x3100 ;  /* 0x00003100ff007424 */ /* 0x000fc800078e00ff */
[----:B------:R1:W-:Y:S02]  /*acd0*/  SYNCS.ARRIVE.TRANS64 RZ, [R3+URZ+0x26830], R0 ;  /* 0x0268300003ff79a7 */ /* 0x0003e4000800003f */
[----:B-1----:R-:W-:-:S13]  /*ace0*/  LOP3.LUT P0, RZ, R2, 0x1f, RZ, 0xc0, !PT ;  /* 0x0000001f02ff7812 */ /* 0x002fda000780c0ff */
[----:B------:R-:W-:Y:S05]  /*acf0*/  @!P0 BRA `(.L_x_2783) ;  /* 0x0000000000048947 */ /* 0x000fea0003800000 */
[----:B------:R-:W-:Y:S01]  /*ad00*/  BPT.TRAP 0x1 ;  /* 0x000000040000795c */ /* 0x000fe20000300000 */
.L_x_2783:
        /* <DEDUP_REMOVED lines=48> */
.L_x_2764:
[----:B------:R-:W-:Y:S05]  /*b010*/  BSYNC B0 ;  /* 0x0000000000007941 */ /* 0x000fea0003800000 */
.L_x_2760:
[----:B------:R-:W-:-:S03]  /*b020*/  UMOV UR7, 0xffffffff ;  /* 0xffffffff00077882 */ /* 0x000fc60000000000 */
[----:B------:R-:W-:Y:S05]  /*b030*/  BRA.DIV UR7, `(.L_x_2784) ;  /* 0x00000006079c7947 */ /* 0x000fea000b800000 */
[----:B------:R-:W-:-:S13]  /*b040*/  ELECT P6, URZ, PT ;  /* 0x00000000003f782f */ /* 0x000fda00038c0000 */
.L_x_2804:
[----:B------:R-:W-:Y:S05]  /*b050*/  @!P6 BRA `(.L_x_2685) ;  /* 0x000000000084e947 */ /* 0x000fea0003800000 */
[----:B------:R-:W-:-:S06]  /*b060*/  ULOP3.LUT UR7, UR38, 0x2, URZ, 0xfc, !UPT ;  /* 0x0000000226077892 */ /* 0x000fcc000f8efc3f */
[----:B------:R-:W-:-:S05]  /*b070*/  IMAD.U32 R0, RZ, RZ, UR7 ;  /* 0x00000007ff007e24 */ /* 0x000fca000f8e00ff */
[----:B------:R-:W-:-:S13]  /*b080*/  ISETP.NE.AND P2, PT, R0, 0x3, PT ;  /* 0x000000030000780c */ /* 0x000fda0003f45270 */
[----:B------:R-:W-:Y:S05]  /*b090*/  @!P2 BRA `(.L_x_2785) ;  /* 0x000000000004a947 */ /* 0x000fea0003800000 */
[----:B------:R-:W-:Y:S01]  /*b0a0*/  BPT.TRAP 0x1 ;  /* 0x000000040000795c */ /* 0x000fe20000300000 */
.L_x_2785:
        /* <DEDUP_REMOVED lines=15> */
.L_x_2805:
[----:B------:R-:W2:Y:S02]  /*b1a0*/  SYNCS.PHASECHK.TRANS64.TRYWAIT P0, [R3+URZ], R0 ;  /* 0x00000000030075a7 */ /* 0x000ea4000800017f */
[----:B--2---:R-:W-:Y:S05]  /*b1b0*/  @!P0 BRA `(.L_x_2787) ;  /* 0x0000000400708947 */ /* 0x004fea0003800000 */
.L_x_2806:
[----:B------:R-:W-:Y:S05]  /*b1c0*/  @!P2 BRA `(.L_x_2788) ;  /* 0x000000000004a947 */ /* 0x000fea0003800000 */
[----:B------:R-:W-:Y:S01]  /*b1d0*/  BPT.TRAP 0x1 ;  /* 0x000000040000795c */ /* 0x000fe20000300000 */
.L_x_2788:
[----:B--2---:R-:W-:-:S04]  /*b1e0*/  VIADD R3, R8, 0x26840 ;  /* 0x0002684008037836 */ /* 0x004fc80000000000 */
[----:B------:R-:W-:-:S04]  /*b1f0*/  IMAD R5, R2, 0x8, R3 ;  /* 0x0000000802057824 */ /* 0x000fc800078e0203 */
[----:B------:R-:W2:Y:S02]  /*b200*/  SYNCS.PHASECHK.TRANS64.TRYWAIT P0, [R5+URZ], R4 ;  /* 0x00000004050075a7 */ /* 0x000ea4000800017f */
[----:B--2---:R-:W-:Y:S05]  /*b210*/  @!P0 BRA `(.L_x_2789) ;  /* 0x00000004006c8947 */ /* 0x004fea0003800000 */
.L_x_2807:
[----:B------:R-:W-:-:S07]  /*b220*/  IMAD R3, R6, 0x8, R3 ;  /* 0x0000000806037824 */ /* 0x000fce00078e0203 */
.L_x_2790:
[----:B---3--:R3:W4:Y:S02]  /*b230*/  SYNCS.PHASECHK.TRANS64.TRYWAIT P0, [R3+URZ], R0 ;  /* 0x00000000030075a7 */ /* 0x008724000800017f */
[----:B----4-:R-:W-:Y:S05]  /*b240*/  @!P0 NANOSLEEP.SYNCS 0x989680 ;  /* 0x009896800000895d */ /* 0x010fea0003900000 */
[----:B------:R-:W4:Y:S02]  /*b250*/  @!P0 SYNCS.PHASECHK.TRANS64 P0, [R3+URZ], R0 ;  /* 0x00000000030085a7 */ /* 0x000f24000800007f */
[----:B----4-:R-:W-:Y:S05]  /*b260*/  @!P0 BRA `(.L_x_2790) ;  /* 0xfffffffc00f08947 */ /* 0x010fea000383ffff */
.L_x_2685:
[----:B------:R-:W-:Y:S05]  /*b270*/  BSYNC B6 ;  /* 0x0000000000067941 */ /* 0x000fea0003800000 */
.L_x_2677:
[----:B------:R-:W-:Y:S05]  /*b280*/  EXIT ;  /* 0x000000000000794d */ /* 0x000fea0003800000 */
.L_x_2695:
[----:B------:R-:W-:Y:S02]  /*b290*/  IMAD.MOV.U32 R13, RZ, RZ, R17 ;  /* 0x000000ffff0d7224 */ /* 0x000fe400078e0011 */
[----:B------:R-:W-:Y:S02]  /*b2a0*/  IMAD.MOV.U32 R12, RZ, RZ, RZ ;  /* 0x000000ffff0c7224 */ /* 0x000fe400078e00ff */
[----:B------:R-:W-:Y:S02]  /*b2b0*/  IMAD.MOV.U32 R11, RZ, RZ, 0x1f ;  /* 0x0000001fff0b7424 */ /* 0x000fe400078e00ff */
[----:B------:R-:W-:-:S07]  /*b2c0*/  IMAD.MOV.U32 R15, RZ, RZ, -0x1 ;  /* 0xffffffffff0f7424 */ /* 0x000fce00078e00ff */
[----:B------:R-:W-:Y:S05]  /*b2d0*/  WARPSYNC.COLLECTIVE R15, `(.L_x_2791) ;  /* 0x000000000f087348 */ /* 0x000fea0003c00000 */
[----:B------:R1:W2:Y:S02]  /*b2e0*/  SHFL.IDX P6, R14, R13, R12, R11 ;  /* 0x0000000c0d0e7389 */ /* 0x0002a400000c000b */
[----:B-12---:R-:W-:Y:S01]  /*b2f0*/  ENDCOLLECTIVE ;  /* 0x000000000000791b */ /* 0x006fe20003800000 */
.L_x_2791:
[----:B------:R-:W-:Y:S05]  /*b300*/  BRA `(.L_x_2792) ;  /* 0xffffff6400047947 */ /* 0x000fea000383ffff */
.L_x_2697:
[----:B--2---:R2:W3:Y:S02]  /*b310*/  SYNCS.PHASECHK.TRANS64.TRYWAIT P0, [R235+URZ+0x26800], R4 ;  /* 0x02680004eb0075a7 */ /* 0x0044e4000800017f */
[----:B---3--:R-:W-:Y:S05]  /*b320*/  @!P0 NANOSLEEP.SYNCS 0x989680 ;  /* 0x009896800000895d */ /* 0x008fea0003900000 */
[----:B------:R-:W3:Y:S02]  /*b330*/  @!P0 SYNCS.PHASECHK.TRANS64 P0, [R235+URZ+0x26800], R4 ;  /* 0x02680004eb0085a7 */ /* 0x000ee4000800007f */
[----:B---3--:R-:W-:Y:S05]  /*b340*/  @!P0 BRA `(.L_x_2697) ;  /* 0xfffffffc00f08947 */ /* 0x008fea000383ffff */
[----:B------:R-:W-:Y:S05]  /*b350*/  BRA `(.L_x_2696) ;  /* 0xffffff64002c7947 */ /* 0x000fea000383ffff */
.L_x_2702:
[----:B--2---:R-:W-:-:S04]  /*b360*/  IMAD.U32 R5, RZ, RZ, UR7 ;  /* 0x00000007ff057e24 */ /* 0x004fc8000f8e00ff */
[----:B------:R2:W3:Y:S03]  /*b370*/  SYNCS.PHASECHK.TRANS64.TRYWAIT P1, [R5+URZ+0x26810], R120 ;  /* 0x02681078050075a7 */ /* 0x0004e6000802017f */
[----:B---3--:R-:W-:Y:S05]  /*b380*/  @!P1 NANOSLEEP.SYNCS 0x989680 ;  /* 0x009896800000995d */ /* 0x008fea0003900000 */
[----:B------:R-:W3:Y:S02]  /*b390*/  @!P1 SYNCS.PHASECHK.TRANS64 P1, [R5+URZ+0x26810], R120 ;  /* 0x02681078050095a7 */ /* 0x000ee4000802007f */
[----:B---3--:R-:W-:Y:S05]  /*b3a0*/  @!P1 BRA `(.L_x_2702) ;  /* 0xfffffffc00ec9947 */ /* 0x008fea000383ffff */
[----:B------:R-:W-:Y:S05]  /*b3b0*/  BRA `(.L_x_2701) ;  /* 0xffffff6c00807947 */ /* 0x000fea000383ffff */
.L_x_2706:
[----:B------:R-:W-:-:S04]  /*b3c0*/  IMAD.U32 R121, RZ, RZ, UR7 ;  /* 0x00000007ff797e24 */ /* 0x000fc8000f8e00ff */
[----:B------:R1:W1:Y:S03]  /*b3d0*/  SYNCS.PHASECHK.TRANS64.TRYWAIT P1, [R121+URZ+0x26830], R120 ;  /* 0x02683078790075a7 */ /* 0x000266000802017f */
[----:B-1----:R-:W-:Y:S05]  /*b3e0*/  @!P1 NANOSLEEP.SYNCS 0x989680 ;  /* 0x009896800000995d */ /* 0x002fea0003900000 */
[----:B------:R-:W1:Y:S02]  /*b3f0*/  @!P1 SYNCS.PHASECHK.TRANS64 P1, [R121+URZ+0x26830], R120 ;  /* 0x02683078790095a7 */ /* 0x000e64000802007f */
[----:B-1----:R-:W-:Y:S05]  /*b400*/  @!P1 BRA `(.L_x_2706) ;  /* 0xfffffffc00ec9947 */ /* 0x002fea000383ffff */
[----:B------:R-:W-:Y:S05]  /*b410*/  BRA `(.L_x_2705) ;  /* 0xffffff7400447947 */ /* 0x000fea000383ffff */
.L_x_2765:
[----:B-1----:R1:W2:Y:S02]  /*b420*/  SYNCS.PHASECHK.TRANS64.TRYWAIT P0, [R15+URZ+0x26820], R2 ;  /* 0x026820020f0075a7 */ /* 0x0022a4000800017f */
[----:B--2---:R-:W-:Y:S05]  /*b430*/  @!P0 NANOSLEEP.SYNCS 0x989680 ;  /* 0x009896800000895d */ /* 0x004fea0003900000 */
[----:B------:R-:W2:Y:S02]  /*b440*/  @!P0 SYNCS.PHASECHK.TRANS64 P0, [R15+URZ+0x26820], R2 ;  /* 0x026820020f0085a7 */ /* 0x000ea4000800007f */
[----:B--2---:R-:W-:Y:S05]  /*b450*/  @!P0 BRA `(.L_x_2765) ;  /* 0xfffffffc00f08947 */ /* 0x004fea000383ffff */
[----:B------:R-:W-:Y:S05]  /*b460*/  BRA `(.L_x_2793) ;  /* 0xffffffd800f47947 */ /* 0x000fea000383ffff */
.L_x_2769:
[----:B--2---:R2:W3:Y:S02]  /*b470*/  SYNCS.PHASECHK.TRANS64.TRYWAIT P1, [R15+URZ+0x26840], R18 ;  /* 0x026840120f0075a7 */ /* 0x0044e4000802017f */
[----:B---3--:R-:W-:Y:S05]  /*b480*/  @!P1 NANOSLEEP.SYNCS 0x989680 ;  /* 0x009896800000995d */ /* 0x008fea0003900000 */
[----:B------:R-:W3:Y:S02]  /*b490*/  @!P1 SYNCS.PHASECHK.TRANS64 P1, [R15+URZ+0x26840], R18 ;  /* 0x026840120f0095a7 */ /* 0x000ee4000802007f */
[----:B---3--:R-:W-:Y:S05]  /*b4a0*/  @!P1 BRA `(.L_x_2769) ;  /* 0xfffffffc00f09947 */ /* 0x008fea000383ffff */
[----:B------:R-:W-:Y:S05]  /*b4b0*/  BRA `(.L_x_2794) ;  /* 0xffffffe400107947 */ /* 0x000fea000383ffff */
.L_x_2771:
[----:B-1----:R1:W3:Y:S02]  /*b4c0*/  SYNCS.PHASECHK.TRANS64.TRYWAIT P1, [R15+URZ+0x26828], R18 ;  /* 0x026828120f0075a7 */ /* 0x0022e4000802017f */
[----:B---3--:R-:W-:Y:S05]  /*b4d0*/  @!P1 NANOSLEEP.SYNCS 0x989680 ;  /* 0x009896800000995d */ /* 0x008fea0003900000 */
[----:B------:R-:W3:Y:S02]  /*b4e0*/  @!P1 SYNCS.PHASECHK.TRANS64 P1, [R15+URZ+0x26828], R18 ;  /* 0x026828120f0095a7 */ /* 0x000ee4000802007f */
[----:B---3--:R-:W-:Y:S05]  /*b4f0*/  @!P1 BRA `(.L_x_2771) ;  /* 0xfffffffc00f09947 */ /* 0x008fea000383ffff */
[----:B------:R-:W-:Y:S05]  /*b500*/  BRA `(.L_x_2795) ;  /* 0xffffffe400cc7947 */ /* 0x000fea000383ffff */
.L_x_2773:
[----:B---3--:R3:W4:Y:S02]  /*b510*/  SYNCS.PHASECHK.TRANS64.TRYWAIT P1, [R15+URZ+0x26848], R18 ;  /* 0x026848120f0075a7 */ /* 0x008724000802017f */
[----:B----4-:R-:W-:Y:S05]  /*b520*/  @!P1 NANOSLEEP.SYNCS 0x989680 ;  /* 0x009896800000995d */ /* 0x010fea0003900000 */
[----:B------:R-:W4:Y:S02]  /*b530*/  @!P1 SYNCS.PHASECHK.TRANS64 P1, [R15+URZ+0x26848], R18 ;  /* 0x026848120f0095a7 */ /* 0x000f24000802007f */
[----:B----4-:R-:W-:Y:S05]  /*b540*/  @!P1 BRA `(.L_x_2773) ;  /* 0xfffffffc00f09947 */ /* 0x010fea000383ffff */
[----:B------:R-:W-:Y:S05]  /*b550*/  BRA `(.L_x_2796) ;  /* 0xffffffe800887947 */ /* 0x000fea000383ffff */
.L_x_2775:
[----:B------:R-:W-:-:S07]  /*b560*/  SHF.L.U32 R4, R10, 0x1f, RZ ;  /* 0x0000001f0a047819 */ /* 0x000fce00000006ff */
.L_x_2797:
[----:B----4-:R4:W1:Y:S02]  /*b570*/  SYNCS.PHASECHK.TRANS64.TRYWAIT P1, [R15+URZ+0x26820], R4 ;  /* 0x026820040f0075a7 */ /* 0x010864000802017f */
[----:B-1----:R-:W-:Y:S05]  /*b580*/  @!P1 NANOSLEEP.SYNCS 0x989680 ;  /* 0x009896800000995d */ /* 0x002fea0003900000 */
[----:B------:R-:W1:Y:S02]  /*b590*/  @!P1 SYNCS.PHASECHK.TRANS64 P1, [R15+URZ+0x26820], R4 ;  /* 0x026820040f0095a7 */ /* 0x000e64000802007f */
[----:B-1----:R-:W-:Y:S05]  /*b5a0*/  @!P1 BRA `(.L_x_2797) ;  /* 0xfffffffc00f09947 */ /* 0x002fea000383ffff */
[----:B------:R-:W-:Y:S05]  /*b5b0*/  BRA `(.L_x_2798) ;  /* 0xffffffec00287947 */ /* 0x000fea000383ffff */
.L_x_2778:
[----:B----4-:R4:W1:Y:S02]  /*b5c0*/  SYNCS.PHASECHK.TRANS64.TRYWAIT P1, [R15+URZ+0x26840], R12 ;  /* 0x0268400c0f0075a7 */ /* 0x010864000802017f */
[----:B-1----:R-:W-:Y:S05]  /*b5d0*/  @!P1 NANOSLEEP.SYNCS 0x989680 ;  /* 0x009896800000995d */ /* 0x002fea0003900000 */
[----:B------:R-:W1:Y:S02]  /*b5e0*/  @!P1 SYNCS.PHASECHK.TRANS64 P1, [R15+URZ+0x26840], R12 ;  /* 0x0268400c0f0095a7 */ /* 0x000e64000802007f */
[----:B-1----:R-:W-:Y:S05]  /*b5f0*/  @!P1 BRA `(.L_x_2778) ;  /* 0xfffffffc00f09947 */ /* 0x002fea000383ffff */
[----:B------:R-:W-:Y:S05]  /*b600*/  BRA `(.L_x_2799) ;  /* 0xfffffff000007947 */ /* 0x000fea000383ffff */
.L_x_2780:
[----:B-1----:R1:W2:Y:S02]  /*b610*/  SYNCS.PHASECHK.TRANS64.TRYWAIT P1, [R15+URZ+0x26828], R12 ;  /* 0x0268280c0f0075a7 */ /* 0x0022a4000802017f */
[----:B--2---:R-:W-:Y:S05]  /*b620*/  @!P1 NANOSLEEP.SYNCS 0x989680 ;  /* 0x009896800000995d */ /* 0x004fea0003900000 */
[----:B------:R-:W2:Y:S02]  /*b630*/  @!P1 SYNCS.PHASECHK.TRANS64 P1, [R15+URZ+0x26828], R12 ;  /* 0x0268280c0f0095a7 */ /* 0x000ea4000802007f */
[----:B--2---:R-:W-:Y:S05]  /*b640*/  @!P1 BRA `(.L_x_2780) ;  /* 0xfffffffc00f09947 */ /* 0x004fea000383ffff */
[----:B------:R-:W-:Y:S05]  /*b650*/  BRA `(.L_x_2800) ;  /* 0xfffffff000b07947 */ /* 0x000fea000383ffff */
.L_x_2782:
[----:B------:R1:W1:Y:S02]  /*b660*/  SYNCS.PHASECHK.TRANS64.TRYWAIT P0, [R3+URZ+0x26840], R0 ;  /* 0x02684000030075a7 */ /* 0x000264000800017f */
[----:B-1----:R-:W-:Y:S05]  /*b670*/  @!P0 NANOSLEEP.SYNCS 0x989680 ;  /* 0x009896800000895d */ /* 0x002fea0003900000 */
[----:B------:R-:W1:Y:S02]  /*b680*/  @!P0 SYNCS.PHASECHK.TRANS64 P0, [R3+URZ+0x26840], R0 ;  /* 0x02684000030085a7 */ /* 0x000e64000800007f */
[----:B-1----:R-:W-:Y:S05]  /*b690*/  @!P0 BRA `(.L_x_2782) ;  /* 0xfffffffc00f08947 */ /* 0x002fea000383ffff */
[----:B------:R-:W-:Y:S05]  /*b6a0*/  BRA `(.L_x_2801) ;  /* 0xfffffff4007c7947 */ /* 0x000fea000383ffff */
.L_x_2784:
[----:B------:R-:W-:Y:S01]  /*b6b0*/  BSSY B0, `(.L_x_2802) ;  /* 0x0000006000007945 */ /* 0x000fe20003800000 */
[----:B------:R-:W-:-:S07]  /*b6c0*/  IMAD.MOV.U32 R15, RZ, RZ, -0x1 ;  /* 0xffffffffff0f7424 */ /* 0x000fce00078e00ff */
[----:B------:R-:W-:Y:S05]  /*b6d0*/  WARPSYNC.COLLECTIVE R15, `(.L_x_2803) ;  /* 0x000000000f0c7348 */ /* 0x000fea0003c00000 */
[----:B------:R-:W-:Y:S02]  /*b6e0*/  ELECT P6, UR62, PT ;  /* 0x00000000003e782f */ /* 0x000fe400038c0000 */
[----:B------:R-:W-:Y:S01]  /*b6f0*/  MOV R14, UR62 ;  /* 0x0000003e000e7c02 */ /* 0x000fe20008000f00 */
[----:B------:R-:W-:Y:S10]  /*b700*/  ENDCOLLECTIVE ;  /* 0x000000000000791b */ /* 0x000ff40003800000 */
.L_x_2803:
[----:B------:R-:W-:Y:S05]  /*b710*/  BSYNC B0 ;  /* 0x0000000000007941 */ /* 0x000fea0003800000 */
.L_x_2802:
[----:B------:R-:W-:Y:S05]  /*b720*/  BRA `(.L_x_2804) ;  /* 0xfffffff800487947 */ /* 0x000fea000383ffff */
.L_x_2786:
[----:B-1----:R1:W2:Y:S02]  /*b730*/  SYNCS.PHASECHK.TRANS64.TRYWAIT P0, [R7+URZ], R4 ;  /* 0x00000004070075a7 */ /* 0x0022a4000800017f */
[----:B--2---:R-:W-:Y:S05]  /*b740*/  @!P0 NANOSLEEP.SYNCS 0x989680 ;  /* 0x009896800000895d */ /* 0x004fea0003900000 */
[----:B------:R-:W2:Y:S02]  /*b750*/  @!P0 SYNCS.PHASECHK.TRANS64 P0, [R7+URZ], R4 ;  /* 0x00000004070085a7 */ /* 0x000ea4000800007f */
[----:B--2---:R-:W-:Y:S05]  /*b760*/  @!P0 BRA `(.L_x_2786) ;  /* 0xfffffffc00f08947 */ /* 0x004fea000383ffff */
[----:B------:R-:W-:Y:S05]  /*b770*/  BRA `(.L_x_2805) ;  /* 0xfffffff800887947 */ /* 0x000fea000383ffff */
.L_x_2787:
[----:B--2---:R2:W3:Y:S02]  /*b780*/  SYNCS.PHASECHK.TRANS64.TRYWAIT P0, [R3+URZ], R0 ;  /* 0x00000000030075a7 */ /* 0x0044e4000800017f */
[----:B---3--:R-:W-:Y:S05]  /*b790*/  @!P0 NANOSLEEP.SYNCS 0x989680 ;  /* 0x009896800000895d */ /* 0x008fea0003900000 */
[----:B------:R-:W3:Y:S02]  /*b7a0*/  @!P0 SYNCS.PHASECHK.TRANS64 P0, [R3+URZ], R0 ;  /* 0x00000000030085a7 */ /* 0x000ee4000800007f */
[----:B---3--:R-:W-:Y:S05]  /*b7b0*/  @!P0 BRA `(.L_x_2787) ;  /* 0xfffffffc00f08947 */ /* 0x008fea000383ffff */
[----:B------:R-:W-:Y:S05]  /*b7c0*/  BRA `(.L_x_2806) ;  /* 0xfffffff8007c7947 */ /* 0x000fea000383ffff */
.L_x_2789:
[----:B--2---:R2:W3:Y:S02]  /*b7d0*/  SYNCS.PHASECHK.TRANS64.TRYWAIT P0, [R5+URZ], R4 ;  /* 0x00000004050075a7 */ /* 0x0044e4000800017f */
[----:B---3--:R-:W-:Y:S05]  /*b7e0*/  @!P0 NANOSLEEP.SYNCS 0x989680 ;  /* 0x009896800000895d */ /* 0x008fea0003900000 */
[----:B------:R-:W3:Y:S02]  /*b7f0*/  @!P0 SYNCS.PHASECHK.TRANS64 P0, [R5+URZ], R4 ;  /* 0x00000004050085a7 */ /* 0x000ee4000800007f */
[----:B---3--:R-:W-:Y:S05]  /*b800*/  @!P0 BRA `(.L_x_2789) ;  /* 0xfffffffc00f08947 */ /* 0x008fea000383ffff */
[----:B------:R-:W-:Y:S05]  /*b810*/  BRA `(.L_x_2807) ;  /* 0xfffffff800807947 */ /* 0x000fea000383ffff */
.L_x_2808:
        /* <DEDUP_REMOVED lines=14> */
.L_x_3314:


//--------------------- .text._ZN7cutlass13device_kernelIN5flash11enable_sm90INS1_16FlashAttnBwdSm90INS1_25CollectiveMainloopBwdSm90ILi2ELi2ELi2EN4cute5tupleIJNS5_1CILi1EEES8_S8_EEENS6_IJNS7_ILi64EEENS7_ILi128EEENS7_ILi96EEEEEENS_10bfloat16_tEfNS_4arch4Sm90ELb1ELb0ELb1ELb1ELb1ELb1ELb0ELb0ELi2ELi1ELi2ELi1ELb1EEENS1_21CollectiveEpilogueBwdISD_SE_SG_Li256ELb1ELb0ELi1EEENS1_25SingleTileBwdLPTSchedulerILb1ELi128ELb1EEEEEEEEEvNT_6ParamsE --------------------------
	.section	.text._ZN7cutlass13device_kernelIN5flash11enable_sm90INS1_16FlashAttnBwdSm90INS1_25CollectiveMainloopBwdSm90ILi2ELi2ELi2EN4cute5tupleIJNS5_1CILi1EEES8_S8_EEENS6_IJNS7_ILi64EEENS7_ILi128EEENS7_ILi96EEEEEENS_10bfloat16_tEfNS_4arch4Sm90ELb1ELb0ELb1ELb1ELb1ELb1ELb0ELb0ELi2ELi1ELi2ELi1ELb1EEENS1_21CollectiveEpilogueBwdISD_SE_SG_Li256ELb1ELb0ELi1EEENS1_25SingleTileBwdLPTSchedulerILb1ELi128ELb1EEEEEEEEEvNT_6ParamsE,"ax",@progbits
	.align	128
.text._ZN7cutlass13device_kernelIN5flash11enable_sm90INS1_16FlashAttnBwdSm90INS1_25CollectiveMainloopBwdSm90ILi2ELi2ELi2EN4cute5tupleIJNS5_1CILi1EEES8_S8_EEENS6_IJNS7_ILi64EEENS7_ILi128EEENS7_ILi96EEEEEENS_10bfloat16_tEfNS_4arch4Sm90ELb1ELb0ELb1ELb1ELb1ELb1ELb0ELb0ELi2ELi1ELi2ELi1ELb1EEENS1_21CollectiveEpilogueBwdISD_SE_SG_Li256ELb1ELb0ELi1EEENS1_25SingleTileBwdLPTSchedulerILb1ELi128ELb1EEEEEEEEEvNT_6ParamsE:
        .type           _ZN7cutlass13device_kernelIN5flash11enable_sm90INS1_16FlashAttnBwdSm90INS1_25CollectiveMainloopBwdSm90ILi2ELi2ELi2EN4cute5tupleIJNS5_1CILi1EEES8_S8_EEENS6_IJNS7_ILi64EEENS7_ILi128EEENS7_ILi96EEEEEENS_10bfloat16_tEfNS_4arch4Sm90ELb1ELb0ELb1ELb1ELb1ELb1ELb0ELb0ELi2ELi1ELi2ELi1ELb1EEENS1_21CollectiveEpilogueBwdISD_SE_SG_Li256ELb1ELb0ELi1EEENS1_25SingleTileBwdLPTSchedulerILb1ELi128ELb1EEEEEEEEEvNT_6ParamsE,@function
        .size           _ZN7cutlass13device_kernelIN5flash11enable_sm90INS1_16FlashAttnBwdSm90INS1_25CollectiveMainloopBwdSm90ILi2ELi2ELi2EN4cute5tupleIJNS5_1CILi1EEES8_S8_EEENS6_IJNS7_ILi64EEENS7_ILi128EEENS7_ILi96EEEEEENS_10bfloat16_tEfNS_4arch4Sm90ELb1ELb0ELb1ELb1ELb1ELb1ELb0ELb0ELi2ELi1ELi2ELi1ELb1EEENS1_21CollectiveEpilogueBwdISD_SE_SG_Li256ELb1ELb0ELi1EEENS1_25SingleTileBwdLPTSchedulerILb1ELi128ELb1EEEEEEEEEvNT_6ParamsE,(.L_x_3315 - _ZN7cutlass13device_kernelIN5flash11enable_sm90INS1_16FlashAttnBwdSm90INS1_25CollectiveMainloopBwdSm90ILi2ELi2ELi2EN4cute5tupleIJNS5_1CILi1EEES8_S8_EEENS6_IJNS7_ILi64EEENS7_ILi128EEENS7_ILi96EEEEEENS_10bfloat16_tEfNS_4arch4Sm90ELb1ELb0ELb1ELb1ELb1ELb1ELb0ELb0ELi2ELi1ELi2ELi1ELb1EEENS1_21CollectiveEpilogueBwdISD_SE_SG_Li256ELb1ELb0ELi1EEENS1_25SingleTileBwdLPTSchedulerILb1ELi128ELb1EEEEEEEEEvNT_6ParamsE)
        .other          _ZN7cutlass13device_kernelIN5flash11enable_sm90INS1_16FlashAttnBwdSm90INS1_25CollectiveMainloopBwdSm90ILi2ELi2ELi2EN4cute5tupleIJNS5_1CILi1EEES8_S8_EEENS6_IJNS7_ILi64EEENS7_ILi128EEENS7_ILi96EEEEEENS_10bfloat16_tEfNS_4arch4Sm90ELb1ELb0ELb1ELb1ELb1ELb1ELb0ELb0ELi2ELi1ELi2ELi1ELb1EEENS1_21CollectiveEpilogueBwdISD_SE_SG_Li256ELb1ELb0ELi1EEENS1_25SingleTileBwdLPTSchedulerILb1ELi128ELb1EEEEEEEEEvNT_6ParamsE,@"STO_CUDA_ENTRY STV_DEFAULT"
_ZN7cutlass13device_kernelIN5flash11enable_sm90INS1_16FlashAttnBwdSm90INS1_25CollectiveMainloopBwdSm90ILi2ELi2ELi2EN4cute5tupleIJNS5_1CILi1EEES8_S8_EEENS6_IJNS7_ILi64EEENS7_ILi128EEENS7_ILi96EEEEEENS_10bfloat16_tEfNS_4arch4Sm90ELb1ELb0ELb1ELb1ELb1ELb1ELb0ELb0ELi2ELi1ELi2ELi1ELb1EEENS1_21CollectiveEpilogueBwdISD_SE_SG_Li256ELb1ELb0ELi1EEENS1_25SingleTileBwdLPTSchedulerILb1ELi128ELb1EEEEEEEEEvNT_6ParamsE:
        /* <DEDUP_REMOVED lines=24> */
.L_x_2810:
[----:B------:R-:W-:Y:S05]  /*0180*/  BSYNC B0 ;  /* 0x0000000000007941 */ /* 0x000fea0003800000 */
.L_x_2809:
        /* <DEDUP_REMOVED lines=37> */
.L_x_2811:
        /* <DEDUP_REMOVED lines=22> */
.L_x_2812:
[----:B------:R-:W-:Y:S01]  /*0540*/  PLOP3.LUT P0, PT, PT, PT, UP0, 0x80, 0x0 ;  /* 0x000000000000781c */ /* 0x000fe20003f0f008 */
[----:B------:R-:W-:Y:S01]  /*0550*/  NOP ;  /* 0x0000000000007918 */ /* 0x000fe20000000000 */
[----:B------:R-:W-:Y:S01]  /*0560*/  ULDC.64 UR46, c[0x0][0x208] ;  /* 0x00008200002e7ab9 */ /* 0x000fe20000000a00 */
[----:B------:R-:W-:Y:S01]  /*0570*/  BSSY B6, `(.L_x_2813) ;  /* 0x0000b61000067945 */ /* 0x000fe20003800000 */
[----:B-12-4-:R-:W-:Y:S09]  /*0580*/  BAR.SYNC.DEFER_BLOCKING 0x0 ;  /* 0x0000000000007b1d */ /* 0x016ff20000010000 */
[----:B------:R-:W-:Y:S05]  /*0590*/  @!P0 BRA `(.L_x_2814) ;  /* 0x0000006800488947 */ /* 0x000fea0003800000 */
.L_x_2815:
        /* <DEDUP_REMOVED lines=32> */
.L_x_2816:
[----:B------:R-:W-:Y:S01]  /*07a0*/  ULDC UR8, c[0x0][0x8c4] ;  /* 0x0002310000087ab9 */ /* 0x000fe20000000800 */
[----:B------:R-:W-:Y:S01]  /*07b0*/  UMOV UR7, UR9 ;  /* 0x0000000900077c82 */ /* 0x000fe20008000000 */
[----:B------:R-:W-:-:S11]  /*07c0*/  UISETP.NE.AND UP0, UPT, UR8, 0x1, UPT ;  /* 0x000000010800788c */ /* 0x000fd6000bf05270 */
[----:B------:R-:W-:Y:S02]  /*07d0*/  @UP0 ULDC.64 UR10, c[0x0][0x8c8] ;  /* 0x00023200000a0ab9 */ /* 0x000fe40000000a00 */
[----:B------:R-:W-:-:S04]  /*07e0*/  UIMAD.WIDE.U32 UR4, UR9, UR10, URZ ;  /* 0x0000000a090472a5 */ /* 0x000fc8000f8e003f */
[----:B------:R-:W-:-:S04]  /*07f0*/  @UP0 USHF.R.U32.HI UR7, URZ, UR11, UR5 ;  /* 0x0000000b3f070299 */ /* 0x000fc80008011605 */
[----:B------:R-:W-:-:S12]  /*0800*/  UIMAD UR4, UR7, UR8, URZ ;  /* 0x00000008070472a4 */ /* 0x000fd8000f8e023f */
.L_x_2817:
        /* <DEDUP_REMOVED lines=23> */
.L_x_2818:
        /* <DEDUP_REMOVED lines=14> */
.L_x_2820:
[----:B------:R-:W-:-:S05]  /*0a60*/  ULDC UR4, c[0x0][0x8ec] ;  /* 0x00023b0000047ab9 */ /* 0x000fca0000000800 */
.L_x_2819:
[----:B------:R-:W-:Y:S02]  /*0a70*/  UIADD3 UR4, UR4, 0x7f, URZ ;  /* 0x0000007f04047890 */ /* 0x000fe4000fffe03f */
[----:B------:R-:W-:Y:S02]  /*0a80*/  ULOP3.LUT UR39, URZ, UR7, URZ, 0x33, !UPT ;  /* 0x000000073f277292 */ /* 0x000fe4000f8e333f */
[----:B------:R-:W-:-:S04]  /*0a90*/  USHF.R.S32.HI UR5, URZ, 0x1f, UR4 ;  /* 0x0000001f3f057899 */ /* 0x000fc80008011404 */
[----:B------:R-:W-:-:S04]  /*0aa0*/  ULEA.HI UR5, UR5, UR4, URZ, 0x7 ;  /* 0x0000000405057291 */ /* 0x000fc8000f8f383f */
[----:B------:R-:W-:-:S04]  /*0ab0*/  USHF.R.S32.HI UR5, URZ, 0x7, UR5 ;  /* 0x000000073f057899 */ /* 0x000fc80008011405 */
[----:B------:R-:W-:Y:S02]  /*0ac0*/  UISETP.GT.AND UP0, UPT, UR5, UR7, UPT ;  /* 0x000000070500728c */ /* 0x000fe4000bf04270 */
[----:B------:R-:W-:Y:S02]  /*0ad0*/  UIADD3 UR39, UR5, UR39, URZ ;  /* 0x0000002705277290 */ /* 0x000fe4000fffe03f */
[----:B------:R-:W-:-:S06]  /*0ae0*/  USEL UR37, UR37, 0xffffffff, UP0 ;  /* 0xffffffff25257887 */ /* 0x000fcc0008000000 */
        /* <DEDUP_REMOVED lines=17> */
.L_x_2822:
        /* <DEDUP_REMOVED lines=14> */
.L_x_2823:
        /* <DEDUP_REMOVED lines=11> */
.L_x_2824:
        /* <DEDUP_REMOVED lines=13> */
.L_x_2825:
        /* <DEDUP_REMOVED lines=84> */
.L_x_2828:
        /* <DEDUP_REMOVED lines=15> */
.L_x_2827:
        /* <DEDUP_REMOVED lines=22> */
.L_x_2830:
        /* <DEDUP_REMOVED lines=15> */
.L_x_2829:
[----:B------:R-:W-:Y:S01]  /*16e0*/  SHF.R.S32.HI R19, RZ, 0x1f, R18 ;  /* 0x0000001fff137819 */ /* 0x000fe20000011412 */
[----:B------:R-:W-:-:S03]  /*16f0*/  UMOV UR4, 0xffffffff ;  /* 0xffffffff00047882 */ /* 0x000fc60000000000 */
[----:B------:R-:W-:-:S04]  /*1700*/  LEA.HI R0, R19, R18, RZ, 0x7 ;  /* 0x0000001213007211 */ /* 0x000fc800078f38ff */
[----:B------:R-:W-:Y:S01]  /*1710*/  SHF.R.S32.HI R17, RZ, 0x7, R0 ;  /* 0x00000007ff117819 */ /* 0x000fe20000011400 */
[----:B------:R-:W-:Y:S06]  /*1720*/  BRA.DIV UR4, `(.L_x_2831) ;  /* 0x000000a6041c7947 */ /* 0x000fec000b800000 */
[----:B------:R1:W2:Y:S02]  /*1730*/  SHFL.IDX PT, R14, R17, RZ, 0x1f ;  /* 0x00001fff110e7589 */ /* 0x0002a400000e0000 */
.L_x_2946:
        /* <DEDUP_REMOVED lines=15> */
.L_x_2832:
        /* <DEDUP_REMOVED lines=19> */
.L_x_2834:
        /* <DEDUP_REMOVED lines=122> */
.L_x_2845:
[----:B------:R-:W-:-:S06]  /*2100*/  UISETP.NE.AND UP0, UPT, UR13, 0x3, UPT ;  /* 0x000000030d00788c */ /* 0x000fcc000bf05270 */
[----:B------:R-:W-:-:S13]  /*2110*/  PLOP3.LUT P0, PT, PT, PT, UP0, 0x80, 0x0 ;  /* 0x000000000000781c */ /* 0x000fda0003f0f008 */
[----:B-1----:R-:W-:Y:S05]  /*2120*/  @!P0 BRA `(.L_x_2835) ;  /* 0x0000000000048947 */ /* 0x002fea0003800000 */
[----:B------:R-:W-:Y:S01]  /*2130*/  BPT.TRAP 0x1 ;  /* 0x000000040000795c */ /* 0x000fe20000300000 */
.L_x_2835:
[----:B------:R-:W-:Y:S01]  /*2140*/  R2UR UR7, R235 ;  /* 0x00000000eb0772ca */ /* 0x000fe200000e0000 */
[----:B------:R-:W-:-:S05]  /*2150*/  IMAD.U32 R120, RZ, RZ, UR12 ;  /* 0x0000000cff787e24 */ /* 0x000fca000f8e00ff */
[----:B------:R-:W-:-:S07]  /*2160*/  SHF.L.U32 R120, R120, 0x1f, RZ ;  /* 0x0000001f78787819 */ /* 0x000fce00000006ff */
[----:B------:R-:W-:-:S09]  /*2170*/  ULEA UR7, UR4, UR7, 0x3 ;  /* 0x0000000704077291 */ /* 0x000fd2000f8e183f */
[----:B------:R1:W2:Y:S01]  /*2180*/  SYNCS.PHASECHK.TRANS64.TRYWAIT P1, [UR7+0x26810], R120 ;  /* 0x02681078ff0075a7 */ /* 0x0002a20008020147 */
[----:B------:R-:W-:Y:S05]  /*2190*/  @!P0 BRA `(.L_x_2836) ;  /* 0x0000000000048947 */ /* 0x000fea0003800000 */
[----:B------:R-:W-:Y:S01]  /*21a0*/  BPT.TRAP 0x1 ;  /* 0x000000040000795c */ /* 0x000fe20000300000 */
.L_x_2836:
[----:B--2---:R-:W-:Y:S05]  /*21b0*/  @P1 BRA `(.L_x_2837) ;  /* 0x0000000000081947 */ /* 0x004fea0003800000 */
[----:B------:R-:W2:Y:S02]  /*21c0*/  SYNCS.PHASECHK.TRANS64.TRYWAIT P1, [UR7+0x26810], R120 ;  /* 0x02681078ff0075a7 */ /* 0x000ea40008020147 */
[----:B--2---:R-:W-:Y:S05]  /*21d0*/  @!P1 BRA `(.L_x_2838) ;  /* 0x0000009800a49947 */ /* 0x004fea0003800000 */
.L_x_2837:
        /* <DEDUP_REMOVED lines=66> */
.L_x_2839:
[----:B------:R1:W1:Y:S01]  /*2600*/  SYNCS.PHASECHK.TRANS64.TRYWAIT P1, [UR7+0x26830], R120 ;  /* 0x02683078ff0075a7 */ /* 0x0002620008020147 */
[----:B------:R-:W-:Y:S05]  /*2610*/  @!P0 BRA `(.L_x_2840) ;  /* 0x0000000000048947 */ /* 0x000fea0003800000 */
[----:B------:R-:W-:Y:S01]  /*2620*/  BPT.TRAP 0x1 ;  /* 0x000000040000795c */ /* 0x000fe20000300000 */
.L_x_2840:
        /* <DEDUP_REMOVED lines=50> */
.L_x_2841:
        /* <DEDUP_REMOVED lines=555> */
.L_x_2843:
        /* <DEDUP_REMOVED lines=45> */
.L_x_2844:
        /* <DEDUP_REMOVED lines=62> */
.L_x_2826:
        /* <DEDUP_REMOVED lines=149> */
.L_x_2847:
        /* <DEDUP_REMOVED lines=57> */
.L_x_2849:
[----:B------:R-:W-:Y:S05]  /*5f90*/  BSYNC B0 ;  /* 0x0000000000007941 */ /* 0x000fea0003800000 */
.L_x_2848:
        /* <DEDUP_REMOVED lines=22> */
.L_x_2851:
[----:B------:R-:W-:Y:S05]  /*6100*/  BSYNC B0 ;  /* 0x0000000000007941 */ /* 0x000fea0003800000 */
.L_x_2850:
        /* <DEDUP_REMOVED lines=34> */
.L_x_2853:
[----:B------:R-:W-:Y:S05]  /*6330*/  BSYNC B0 ;  /* 0x0000000000007941 */ /* 0x000fea0003800000 */
.L_x_2852:
        /* <DEDUP_REMOVED lines=23> */
.L_x_2846:
        /* <DEDUP_REMOVED lines=41> */
.L_x_2854:
        /* <DEDUP_REMOVED lines=44> */
.L_x_2856:
[----:B------:R-:W-:Y:S05]  /*6a00*/  BSYNC B0 ;  /* 0x0000000000007941 */ /* 0x000fea0003800000 */
.L_x_2855:
        /* <DEDUP_REMOVED lines=21> */
.L_x_2858:
[----:B------:R-:W-:Y:S05]  /*6b60*/  BSYNC B0 ;  /* 0x0000000000007941 */ /* 0x000fea0003800000 */
.L_x_2857:
        /* <DEDUP_REMOVED lines=30> */
.L_x_2860:
[----:B------:R-:W-:Y:S05]  /*6d50*/  BSYNC B0 ;  /* 0x0000000000007941 */ /* 0x000fea0003800000 */
.L_x_2859:
        /* <DEDUP_REMOVED lines=22> */
.L_x_2814:
        /* <DEDUP_REMOVED lines=29> */
.L_x_2862:
[----:B------:R-:W-:Y:S01]  /*7090*/  ULDC UR9, c[0x0][0x8c4] ;  /* 0x0002310000097ab9 */ /* 0x000fe20000000800 */
[----:B------:R-:W-:Y:S01]  /*70a0*/  UMOV UR7, UR8 ;  /* 0x0000000800077c82 */ /* 0x000fe20008000000 */
[----:B------:R-:W-:-:S11]  /*70b0*/  UISETP.NE.AND UP0, UPT, UR9, 0x1, UPT ;  /* 0x000000010900788c */ /* 0x000fd6000bf05270 */
[----:B------:R-:W-:Y:S02]  /*70c0*/  @UP0 ULDC.64 UR10, c[0x0][0x8c8] ;  /* 0x00023200000a0ab9 */ /* 0x000fe40000000a00 */
[----:B------:R-:W-:-:S04]  /*70d0*/  UIMAD.WIDE.U32 UR4, UR8, UR10, URZ ;  /* 0x0000000a080472a5 */ /* 0x000fc8000f8e003f */
[----:B------:R-:W-:-:S04]  /*70e0*/  @UP0 USHF.R.U32.HI UR7, URZ, UR11, UR5 ;  /* 0x0000000b3f070299 */ /* 0x000fc80008011605 */
[----:B------:R-:W-:-:S12]  /*70f0*/  UIMAD UR4, UR7, UR9, URZ ;  /* 0x00000009070472a4 */ /* 0x000fd8000f8e023f */
.L_x_2863:
        /* <DEDUP_REMOVED lines=23> */
.L_x_2864:
        /* <DEDUP_REMOVED lines=13> */
.L_x_2866:
[----:B------:R-:W-:-:S05]  /*7340*/  ULDC UR4, c[0x0][0x8ec] ;  /* 0x00023b0000047ab9 */ /* 0x000fca0000000800 */
.L_x_2865:
[----:B------:R-:W-:-:S04]  /*7350*/  UIADD3 UR4, UR4, 0x7f, URZ ;  /* 0x0000007f04047890 */ /* 0x000fc8000fffe03f */
[----:B------:R-:W-:-:S04]  /*7360*/  USHF.R.S32.HI UR5, URZ, 0x1f, UR4 ;  /* 0x0000001f3f057899 */ /* 0x000fc80008011404 */
[----:B------:R-:W-:-:S04]  /*7370*/  ULEA.HI UR5, UR5, UR4, URZ, 0x7 ;  /* 0x0000000405057291 */ /* 0x000fc8000f8f383f */
[----:B------:R-:W-:-:S04]  /*7380*/  USHF.R.S32.HI UR5, URZ, 0x7, UR5 ;  /* 0x000000073f057899 */ /* 0x000fc80008011405 */
[----:B------:R-:W-:Y:S02]  /*7390*/  UISETP.GT.AND UP0, UPT, UR5, UR7, UPT ;  /* 0x000000070500728c */ /* 0x000fe4000bf04270 */
[----:B------:R-:W-:Y:S02]  /*73a0*/  ULOP3.LUT UR7, URZ, UR7, URZ, 0x33, !UPT ;  /* 0x000000073f077292 */ /* 0x000fe4000f8e333f */
[----:B------:R-:W-:Y:S02]  /*73b0*/  USEL UR10, UR10, 0xffffffff, UP0 ;  /* 0xffffffff0a0a7887 */ /* 0x000fe40008000000 */
[----:B------:R-:W-:-:S04]  /*73c0*/  UIADD3 UR7, UR5, UR7, URZ ;  /* 0x0000000705077290 */ /* 0x000fc8000fffe03f */
        /* <DEDUP_REMOVED lines=40> */
.L_x_2867:
        /* <DEDUP_REMOVED lines=13> */
.L_x_2868:
        /* <DEDUP_REMOVED lines=12> */
.L_x_2869:
[----:B------:R-:W-:Y:S01]  /*77e0*/  ULEA UR8, UR7, UR14, 0x7 ;  /* 0x0000000e07087291 */ /* 0x000fe2000f8e383f */
[----:B------:R-:W-:-:S03]  /*77f0*/  ULDC UR9, c[0x0][0x74c] ;  /* 0x0001d30000097ab9 */ /* 0x000fc60000000800 */
[----:B------:R-:W-:Y:S02]  /*7800*/  UIADD3 UR9, UR8, -UR9, -UR11 ;  /* 0x8000000908097290 */ /* 0x000fe4000fffe80b */
        /* <DEDUP_REMOVED lines=13> */
[----:B------:R-:W1:Y:S01]  /*78e0*/  S2R R0, SR_TID.X ;  /* 0x0000000000007919 */ /* 0x000e620000002100 */
[----:B------:R-:W-:Y:S01]  /*78f0*/  UIMAD UR16, UR20, UR18, URZ ;  /* 0x00000012141072a4 */ /* 0x000fe2000f8e023f */
[----:B------:R-:W-:Y:S01]  /*7900*/  LOP3.LUT R8, RZ, UR7, RZ, 0x33, !PT ;  /* 0x00000007ff087c12 */ /* 0x000fe2000f8e33ff */
[----:B------:R-:W-:Y:S02]  /*7910*/  USHF.R.S32.HI UR15, URZ, 0x1f, UR10 ;  /* 0x0000001f3f0f7899 */ /* 0x000fe4000801140a */
[----:B------:R-:W-:Y:S02]  /*7920*/  UIMAD UR17, UR6, UR19, UR16 ;  /* 0x00000013061172a4 */ /* 0x000fe4000f8e0210 */
[----:B------:R-:W-:Y:S02]  /*7930*/  UIADD3 UR19, UR11, 0x7f, URZ ;  /* 0x0000007f0b137890 */ /* 0x000fe4000fffe03f */
[----:B------:R-:W-:Y:S01]  /*7940*/  UIMAD.WIDE.U32 UR8, UR6, UR18, URZ ;  /* 0x00000012060872a5 */ /* 0x000fe2000f8e003f */
[----:B------:R-:W-:Y:S01]  /*7950*/  ULDC UR21, c[0x0][0x288] ;  /* 0x0000a20000157ab9 */ /* 0x000fe20000000800 */
[----:B------:R-:W-:-:S02]  /*7960*/  UIADD3 UR16, UR12, -UR13, URZ ;  /* 0x8000000d0c107290 */ /* 0x000fc4000fffe03f */
[----:B------:R-:W-:Y:S01]  /*7970*/  UIADD3 UR14, UR11, 0xbf, -UR14 ;  /* 0x000000bf0b0e7890 */ /* 0x000fe2000fffe80e */
[----:B------:R-:W-:Y:S01]  /*7980*/  ULDC UR22, c[0x0][0x760] ;  /* 0x0001d80000167ab9 */ /* 0x000fe20000000800 */
[----:B------:R-:W-:Y:S02]  /*7990*/  USEL UR29, UR10, URZ, !UP0 ;  /* 0x0000003f0a1d7287 */ /* 0x000fe4000c000000 */
[----:B------:R-:W-:Y:S02]  /*79a0*/  USEL UR23, UR15, URZ, !UP0 ;  /* 0x0000003f0f177287 */ /* 0x000fe4000c000000 */
[----:B------:R-:W-:Y:S02]  /*79b0*/  UIMAD UR18, UR10, UR21, URZ ;  /* 0x000000150a1272a4 */ /* 0x000fe4000f8e023f */
[----:B------:R-:W-:Y:S02]  /*79c0*/  USHF.R.S32.HI UR11, URZ, 0x1f, UR19 ;  /* 0x0000001f3f0b7899 */ /* 0x000fe40008011413 */
[----:B------:R-:W-:-:S02]  /*79d0*/  UIMAD UR15, UR21, UR22, URZ ;  /* 0x00000016150f72a4 */ /* 0x000fc4000f8e023f */
[----:B------:R-:W-:Y:S02]  /*79e0*/  UIADD3 UR10, UP0, UR4, UR8, URZ ;  /* 0x00000008040a7290 */ /* 0x000fe4000ff1e03f */
[----:B------:R-:W-:Y:S02]  /*79f0*/  UIADD3 UR17, UR9, UR17, URZ ;  /* 0x0000001109117290 */ /* 0x000fe4000fffe03f */
[----:B------:R-:W-:Y:S01]  /*7a00*/  ULOP3.LUT UR21, UR16, 0x1, URZ, 0xc0, !UPT ;  /* 0x0000000110157892 */ /* 0x000fe2000f8ec03f */
[----:B-1----:R-:W-:Y:S01]  /*7a10*/  LOP3.LUT R0, R0, 0x1f, RZ, 0xc0, !PT ;  /* 0x0000001f00007812 */ /* 0x002fe200078ec0ff */
[----:B------:R-:W-:Y:S02]  /*7a20*/  ULEA.HI UR22, UR11, UR19, URZ, 0x7 ;  /* 0x000000130b167291 */ /* 0x000fe4000f8f383f */
[----:B------:R-:W-:Y:S02]  /*7a30*/  UIADD3.X UR11, UR5, UR17, URZ, UP0, !UPT ;  /* 0x00000011050b7290 */ /* 0x000fe400087fe43f */
[----:B------:R-:W-:Y:S01]  /*7a40*/  UISETP.NE.U32.AND UP0, UPT, UR21, 0x1, UPT ;  /* 0x000000011500788c */ /* 0x000fe2000bf05070 */
[----:B------:R-:W-:Y:S01]  /*7a50*/  ULDC.64 UR30, c[0x0][0x2e0] ;  /* 0x0000b800001e7ab9 */ /* 0x000fe20000000a00 */
[----:B------:R-:W-:-:S02]  /*7a60*/  UIADD3 UR16, UP1, UR6, UR18, URZ ;  /* 0x0000001206107290 */ /* 0x000fc4000ff3e03f */
[----:B------:R-:W-:Y:S02]  /*7a70*/  UIMAD UR6, UR23, UR30, URZ ;  /* 0x0000001e170672a4 */ /* 0x000fe4000f8e023f */
[----:B------:R-:W-:Y:S01]  /*7a80*/  PLOP3.LUT P1, PT, PT, PT, UP0, 0x80, 0x0 ;  /* 0x000000000000781c */ /* 0x000fe20003f2f008 */
[----:B------:R-:W-:Y:S02]  /*7a90*/  UIMAD.WIDE.U32 UR10, UR29, UR30, UR10 ;  /* 0x0000001e1d0a72a5 */ /* 0x000fe4000f8e000a */
[----:B------:R-:W-:Y:S01]  /*7aa0*/  UIMAD UR21, UR29, UR31, UR6 ;  /* 0x0000001f1d1572a4 */ /* 0x000fe2000f8e0206 */
[----:B------:R-:W-:Y:S01]  /*7ab0*/  ELECT P0, URZ, PT ;  /* 0x00000000003f782f */ /* 0x000fe20003800000 */
[----:B------:R-:W-:Y:S02]  /*7ac0*/  ULEA.HI.X.SX32 UR20, UR18, UR20, 0x1, UP1 ;  /* 0x0000001412147291 */ /* 0x000fe400088f0e3f */
[----:B------:R-:W-:Y:S02]  /*7ad0*/  USHF.R.S32.HI UR22, URZ, 0x7, UR22 ;  /* 0x000000073f167899 */ /* 0x000fe40008011416 */
[----:B------:R-:W-:-:S04]  /*7ae0*/  UIADD3 UR32, UR11, UR21, URZ ;  /* 0x000000150b207290 */ /* 0x000fc8000fffe03f */
[----:B------:R-:W-:Y:S08]  /*7af0*/  @P1 BRA `(.L_x_2870) ;  /* 0x0000000400881947 */ /* 0x000ff00003800000 */
        /* <DEDUP_REMOVED lines=18> */
.L_x_2873:
[----:B------:R-:W2:Y:S04]  /*7c20*/  LDG.E.STRONG.GPU R4, desc[UR46][R2.64] ;  /* 0x0000002e02047981 */ /* 0x000ea8000c1ef900 */
[----:B--2---:R-:W-:Y:S01]  /*7c30*/  CCTL.IVALL ;  /* 0x00000000ff00798f */ /* 0x004fe20002000000 */
[----:B------:R-:W-:Y:S05]  /*7c40*/  YIELD ;  /* 0x0000000000007946 */ /* 0x000fea0003800000 */
[----:B------:R-:W-:-:S13]  /*7c50*/  ISETP.NE.AND P1, PT, R4, R5, PT ;  /* 0x000000050400720c */ /* 0x000fda0003f25270 */
[----:B------:R-:W-:Y:S05]  /*7c60*/  @P1 BRA `(.L_x_2873) ;  /* 0xfffffffc00ec1947 */ /* 0x000fea000383ffff */
.L_x_2872:
[----:B------:R-:W-:Y:S05]  /*7c70*/  BSYNC B0 ;  /* 0x0000000000007941 */ /* 0x000fea0003800000 */
.L_x_2871:
[----:B------:R-:W-:-:S03]  /*7c80*/  UMOV UR6, 0xffffffff ;  /* 0xffffffff00067882 */ /* 0x000fc60000000000 */
[----:B------:R-:W-:Y:S05]  /*7c90*/  BRA.DIV UR6, `(.L_x_2874) ;  /* 0x0000004206247947 */ /* 0x000fea000b800000 */
[----:B------:R-:W-:Y:S01]  /*7ca0*/  NOP ;  /* 0x0000000000007918 */ /* 0x000fe20000000000 */
.L_x_2949:
        /* <DEDUP_REMOVED lines=22> */
.L_x_2876:
[----:B------:R-:W-:Y:S05]  /*7e10*/  BSYNC B0 ;  /* 0x0000000000007941 */ /* 0x000fea0003800000 */
.L_x_2875:
        /* <DEDUP_REMOVED lines=9> */
[----:B------:R-:W-:Y:S02]  /*7eb0*/  UIADD3 UR24, UP0, UR6, UR10, URZ ;  /* 0x0000000a06187290 */ /* 0x000fe4000ff1e03f */
[----:B-1----:R-:W-:Y:S02]  /*7ec0*/  ULEA UR23, UR23, UR7, 0x18 ;  /* 0x0000000717177291 */ /* 0x002fe4000f8ec03f */
[----:B------:R-:W-:Y:S02]  /*7ed0*/  ULEA.HI.X.SX32 UR7, UR6, UR32, 0x1, UP0 ;  /* 0x0000002006077291 */ /* 0x000fe400080f0e3f */
        /* <DEDUP_REMOVED lines=8> */
.L_x_2878:
[----:B------:R-:W-:Y:S05]  /*7f60*/  BSYNC B0 ;  /* 0x0000000000007941 */ /* 0x000fea0003800000 */
.L_x_2877:
[----:B------:R-:W-:Y:S06]  /*7f70*/  BAR.ARV 0xa, 0xa0 ;  /* 0x0282800000007b1d */ /* 0x000fec0000002000 */
[----:B------:R-:W-:Y:S04]  /*7f80*/  BSSY B0, `(.L_x_2879) ;  /* 0x0000003000007945 */ /* 0x000fe80003800000 */
[----:B------:R-:W-:Y:S05]  /*7f90*/  @!P0 BRA `(.L_x_2880) ;  /* 0x0000000000048947 */ /* 0x000fea0003800000 */
[----:B------:R-:W-:-:S04]  /*7fa0*/  DEPBAR.LE SB0, 0x0 ;  /* 0x000080000000791a */ /* 0x000fc80000000000 */
.L_x_2880:
[----:B------:R-:W-:Y:S05]  /*7fb0*/  BSYNC B0 ;  /* 0x0000000000007941 */ /* 0x000fea0003800000 */
.L_x_2879:
        /* <DEDUP_REMOVED lines=19> */
.L_x_2882:
[----:B------:R-:W-:Y:S05]  /*80f0*/  BSYNC B0 ;  /* 0x0000000000007941 */ /* 0x000fea0003800000 */
.L_x_2881:
[----:B------:R-:W-:Y:S01]  /*8100*/  UIADD3 UR7, UR13, 0x1, URZ ;  /* 0x000000010d077890 */ /* 0x000fe2000fffe03f */
[----:B------:R-:W-:Y:S11]  /*8110*/  BRA `(.L_x_2883) ;  /* 0x0000000000047947 */ /* 0x000ff60003800000 */
.L_x_2870:
[----:B------:R-:W-:-:S05]  /*8120*/  UMOV UR7, UR13 ;  /* 0x0000000d00077c82 */ /* 0x000fca0008000000 */
.L_x_2883:
[----:B------:R-:W-:-:S04]  /*8130*/  UIADD3 UR6, UR13, 0x1, URZ ;  /* 0x000000010d067890 */ /* 0x000fc8000fffe03f */
[----:B------:R-:W-:-:S06]  /*8140*/  UISETP.NE.AND UP0, UPT, UR12, UR6, UPT ;  /* 0x000000060c00728c */ /* 0x000fcc000bf05270 */
[----:B------:R-:W-:-:S13]  /*8150*/  PLOP3.LUT P1, PT, PT, PT, UP0, 0x80, 0x0 ;  /* 0x000000000000781c */ /* 0x000fda0003f2f008 */
[----:B------:R-:W-:Y:S05]  /*8160*/  @!P1 BRA `(.L_x_2821) ;  /* 0x0000003800849947 */ /* 0x000fea0003800000 */
[----:B------:R-:W-:Y:S01]  /*8170*/  UMOV UR18, UR8 ;  /* 0x0000000800127c82 */ /* 0x000fe20008000000 */
[----:B------:R-:W-:Y:S01]  /*8180*/  UMOV UR19, UR17 ;  /* 0x0000001100137c82 */ /* 0x000fe20008000000 */
[----:B------:R-:W-:Y:S01]  /*8190*/  ULDC.64 UR24, c[0x0][0x2c0] ;  /* 0x0000b00000187ab9 */ /* 0x000fe20000000a00 */
[----:B------:R-:W-:Y:S01]  /*81a0*/  UIMAD.WIDE.U32 UR18, UR29, UR30, UR18 ;  /* 0x0000001e1d1272a5 */ /* 0x000fe2000f8e0012 */
[----:B------:R-:W-:Y:S01]  /*81b0*/  UMOV UR23, UR7 ;  /* 0x0000000700177c82 */ /* 0x000fe20008000000 */
[----:B------:R-:W-:Y:S02]  /*81c0*/  UMOV UR6, URZ ;  /* 0x0000003f00067c82 */ /* 0x000fe40008000000 */
[----:B------:R-:W-:-:S04]  /*81d0*/  UIADD3 UR27, UP0, UR4, UR18, URZ ;  /* 0x00000012041b7290 */ /* 0x000fc8000ff1e03f */
[----:B------:R-:W-:Y:S02]  /*81e0*/  UIADD3.X UR18, UR5, UR21, UR19, UP0, !UPT ;  /* 0x0000001505127290 */ /* 0x000fe400087fe413 */
[----:B------:R-:W-:-:S04]  /*81f0*/  ULEA UR26, UP0, UR27, UR24, 0x2 ;  /* 0x000000181b1a7291 */ /* 0x000fc8000f80103f */
[----:B------:R-:W-:Y:S02]  /*8200*/  ULEA.HI.X UR27, UR27, UR25, UR18, 0x2, UP0 ;  /* 0x000000191b1b7291 */ /* 0x000fe400080f1412 */
[----:B------:R-:W-:-:S04]  /*8210*/  UIADD3 UR26, UP0, UR26, 0x3000, URZ ;  /* 0x000030001a1a7890 */ /* 0x000fc8000ff1e03f */
[----:B------:R-:W-:-:S12]  /*8220*/  UIADD3.X UR27, URZ, UR27, URZ, UP0, !UPT ;  /* 0x0000001b3f1b7290 */ /* 0x000fd800087fe43f */
.L_x_2908:
        /* <DEDUP_REMOVED lines=18> */
.L_x_2886:
[----:B------:R-:W2:Y:S04]  /*8350*/  LDG.E.STRONG.GPU R4, desc[UR46][R2.64] ;  /* 0x0000002e02047981 */ /* 0x000ea8000c1ef900 */
[----:B--2---:R-:W-:Y:S01]  /*8360*/  CCTL.IVALL ;  /* 0x00000000ff00798f */ /* 0x004fe20002000000 */
[----:B------:R-:W-:Y:S05]  /*8370*/  YIELD ;  /* 0x0000000000007946 */ /* 0x000fea0003800000 */
[----:B------:R-:W-:-:S13]  /*8380*/  ISETP.NE.AND P1, PT, R4, R5, PT ;  /* 0x000000050400720c */ /* 0x000fda0003f25270 */
[----:B------:R-:W-:Y:S05]  /*8390*/  @P1 BRA `(.L_x_2886) ;  /* 0xfffffffc00ec1947 */ /* 0x000fea000383ffff */
.L_x_2885:
[----:B------:R-:W-:Y:S05]  /*83a0*/  BSYNC B0 ;  /* 0x0000000000007941 */ /* 0x000fea0003800000 */
.L_x_2884:
[----:B------:R-:W-:-:S03]  /*83b0*/  UMOV UR24, 0xffffffff ;  /* 0xffffffff00187882 */ /* 0x000fc60000000000 */
[----:B------:R-:W-:Y:S05]  /*83c0*/  BRA.DIV UR24, `(.L_x_2887) ;  /* 0x0000003a18747947 */ /* 0x000fea000b800000 */
[----:B------:R-:W-:Y:S01]  /*83d0*/  NOP ;  /* 0x0000000000007918 */ /* 0x000fe20000000000 */
.L_x_2952:
        /* <DEDUP_REMOVED lines=19> */
.L_x_2889:
[----:B------:R-:W-:Y:S05]  /*8510*/  BSYNC B0 ;  /* 0x0000000000007941 */ /* 0x000fea0003800000 */
.L_x_2888:
        /* <DEDUP_REMOVED lines=15> */
.L_x_2891:
[----:B------:R-:W-:Y:S05]  /*8610*/  BSYNC B0 ;  /* 0x0000000000007941 */ /* 0x000fea0003800000 */
.L_x_2890:
[----:B------:R-:W-:Y:S06]  /*8620*/  BAR.ARV 0xa, 0xa0 ;  /* 0x0282800000007b1d */ /* 0x000fec0000002000 */
[----:B------:R-:W-:Y:S04]  /*8630*/  BSSY B0, `(.L_x_2892) ;  /* 0x0000003000007945 */ /* 0x000fe80003800000 */
[----:B------:R-:W-:Y:S05]  /*8640*/  @!P0 BRA `(.L_x_2893) ;  /* 0x0000000000048947 */ /* 0x000fea0003800000 */
[----:B------:R-:W-:-:S04]  /*8650*/  DEPBAR.LE SB0, 0x0 ;  /* 0x000080000000791a */ /* 0x000fc80000000000 */
.L_x_2893:
[----:B------:R-:W-:Y:S05]  /*8660*/  BSYNC B0 ;  /* 0x0000000000007941 */ /* 0x000fea0003800000 */
.L_x_2892:
        /* <DEDUP_REMOVED lines=19> */
.L_x_2895:
[----:B------:R-:W-:Y:S05]  /*87a0*/  BSYNC B0 ;  /* 0x0000000000007941 */ /* 0x000fea0003800000 */
.L_x_2894:
        /* <DEDUP_REMOVED lines=16> */
.L_x_2898:
[----:B------:R-:W2:Y:S04]  /*88b0*/  LDG.E.STRONG.GPU R4, desc[UR46][R2.64] ;  /* 0x0000002e02047981 */ /* 0x000ea8000c1ef900 */
[----:B--2---:R-:W-:Y:S01]  /*88c0*/  CCTL.IVALL ;  /* 0x00000000ff00798f */ /* 0x004fe20002000000 */
[----:B------:R-:W-:Y:S05]  /*88d0*/  YIELD ;  /* 0x0000000000007946 */ /* 0x000fea0003800000 */
[----:B------:R-:W-:-:S13]  /*88e0*/  ISETP.NE.AND P1, PT, R4, R5, PT ;  /* 0x000000050400720c */ /* 0x000fda0003f25270 */
[----:B------:R-:W-:Y:S05]  /*88f0*/  @P1 BRA `(.L_x_2898) ;  /* 0xfffffffc00ec1947 */ /* 0x000fea000383ffff */
.L_x_2897:
[----:B------:R-:W-:Y:S05]  /*8900*/  BSYNC B0 ;  /* 0x0000000000007941 */ /* 0x000fea0003800000 */
.L_x_2896:
[----:B------:R-:W-:-:S03]  /*8910*/  UMOV UR18, 0xffffffff ;  /* 0xffffffff00127882 */ /* 0x000fc60000000000 */
[----:B------:R-:W-:Y:S05]  /*8920*/  BRA.DIV UR18, `(.L_x_2899) ;  /* 0x0000003612387947 */ /* 0x000fea000b800000 */
[----:B------:R-:W-:Y:S01]  /*8930*/  NOP ;  /* 0x0000000000007918 */ /* 0x000fe20000000000 */
.L_x_2955:
        /* <DEDUP_REMOVED lines=15> */
.L_x_2901:
[----:B------:R-:W-:Y:S05]  /*8a30*/  BSYNC B0 ;  /* 0x0000000000007941 */ /* 0x000fea0003800000 */
.L_x_2900:
        /* <DEDUP_REMOVED lines=15> */
.L_x_2903:
[----:B------:R-:W-:Y:S05]  /*8b30*/  BSYNC B0 ;  /* 0x0000000000007941 */ /* 0x000fea0003800000 */
.L_x_2902:
[----:B------:R-:W-:Y:S06]  /*8b40*/  BAR.ARV 0xa, 0xa0 ;  /* 0x0282800000007b1d */ /* 0x000fec0000002000 */
[----:B------:R-:W-:Y:S04]  /*8b50*/  BSSY B0, `(.L_x_2904) ;  /* 0x0000003000007945 */ /* 0x000fe80003800000 */
[----:B------:R-:W-:Y:S05]  /*8b60*/  @!P0 BRA `(.L_x_2905) ;  /* 0x0000000000048947 */ /* 0x000fea0003800000 */
[----:B------:R-:W-:-:S04]  /*8b70*/  DEPBAR.LE SB0, 0x0 ;  /* 0x000080000000791a */ /* 0x000fc80000000000 */
.L_x_2905:
[----:B------:R-:W-:Y:S05]  /*8b80*/  BSYNC B0 ;  /* 0x0000000000007941 */ /* 0x000fea0003800000 */
.L_x_2904:
        /* <DEDUP_REMOVED lines=19> */
.L_x_2907:
[----:B------:R-:W-:Y:S05]  /*8cc0*/  BSYNC B0 ;  /* 0x0000000000007941 */ /* 0x000fea0003800000 */
.L_x_2906:
[----:B------:R-:W-:Y:S02]  /*8cd0*/  UIADD3 UR7, UR7, 0x2, URZ ;  /* 0x0000000207077890 */ /* 0x000fe4000fffe03f */
[----:B------:R-:W-:Y:S02]  /*8ce0*/  UIADD3 UR6, UR6, 0x3000, URZ ;  /* 0x0000300006067890 */ /* 0x000fe4000fffe03f */
[----:B------:R-:W-:-:S06]  /*8cf0*/  UISETP.GE.AND UP0, UPT, UR7, UR12, UPT ;  /* 0x0000000c0700728c */ /* 0x000fcc000bf06270 */
[----:B------:R-:W-:-:S13]  /*8d00*/  PLOP3.LUT P1, PT, PT, PT, UP0, 0x80, 0x0 ;  /* 0x000000000000781c */ /* 0x000fda0003f2f008 */
[----:B------:R-:W-:Y:S05]  /*8d10*/  @!P1 BRA `(.L_x_2908) ;  /* 0xfffffff400449947 */ /* 0x000fea000383ffff */
[----:B------:R-:W-:Y:S05]  /*8d20*/  BRA `(.L_x_2821) ;  /* 0x0000002c00947947 */ /* 0x000fea0003800000 */
.L_x_2861:
[----:B------:R-:W1:Y:S01]  /*8d30*/  LDC R5, c[0x0][0x8d0] ;  /* 0x00023400ff057b82 */ /* 0x000e620000000800 */
[----:B------:R-:W2:Y:S01]  /*8d40*/  S2R R3, SR_CTAID.X ;  /* 0x0000000000037919 */ /* 0x000ea20000002500 */
[----:B------:R-:W-:Y:S01]  /*8d50*/  ULDC UR4, c[0x0][0x8e8] ;  /* 0x00023a0000047ab9 */ /* 0x000fe20000000800 */
[----:B-1----:R-:W-:Y:S01]  /*8d60*/  ISETP.NE.AND P0, PT, R5, 0x1, PT ;  /* 0x000000010500780c */ /* 0x002fe20003f05270 */
[----:B--2---:R-:W-:-:S12]  /*8d70*/  IMAD.MOV.U32 R2, RZ, RZ, R3 ;  /* 0x000000ffff027224 */ /* 0x004fd800078e0003 */
[----:B------:R-:W1:Y:S08]  /*8d80*/  @P0 LDC R0, c[0x0][0x8d4] ;  /* 0x00023500ff000b82 */ /* 0x000e700000000800 */
[----:B------:R-:W2:Y:S01]  /*8d90*/  @P0 LDC R7, c[0x0][0x8d8] ;  /* 0x00023600ff070b82 */ /* 0x000ea20000000800 */
[----:B-1----:R-:W-:-:S05]  /*8da0*/  @P0 IMAD.HI.U32 R0, R3, R0, RZ ;  /* 0x0000000003000227 */ /* 0x002fca00078e00ff */
[----:B--2---:R-:W-:-:S04]  /*8db0*/  @P0 SHF.R.U32.HI R2, RZ, R7, R0 ;  /* 0x00000007ff020219 */ /* 0x004fc80000011600 */
[----:B------:R-:W-:Y:S01]  /*8dc0*/  ISETP.GE.AND P0, PT, R2, UR4, PT ;  /* 0x0000000402007c0c */ /* 0x000fe2000bf06270 */
[----:B------:R-:W-:-:S04]  /*8dd0*/  IMAD.MOV R0, RZ, RZ, -R2 ;  /* 0x000000ffff007224 */ /* 0x000fc800078e0a02 */
[----:B------:R-:W-:-:S08]  /*8de0*/  IMAD R5, R5, R0, R3 ;  /* 0x0000000005057224 */ /* 0x000fd000078e0203 */
[----:B------:R-:W-:Y:S05]  /*8df0*/  @!P0 BRA `(.L_x_2909) ;  /* 0x0000000000208947 */ /* 0x000fea0003800000 */
[----:B------:R-:W1:Y:S01]  /*8e00*/  LDC R3, c[0x0][0x8dc] ;  /* 0x00023700ff037b82 */ /* 0x000e620000000800 */
[----:B------:R-:W-:Y:S01]  /*8e10*/  IMAD.MOV.U32 R0, RZ, RZ, R5 ;  /* 0x000000ffff007224 */ /* 0x000fe200078e0005 */
[----:B-1----:R-:W-:-:S13]  /*8e20*/  ISETP.NE.AND P0, PT, R3, 0x1, PT ;  /* 0x000000010300780c */ /* 0x002fda0003f05270 */
[----:B------:R-:W1:Y:S02]  /*8e30*/  @P0 LDC.64 R6, c[0x0][0x8e0] ;  /* 0x00023800ff060b82 */ /* 0x000e640000000a00 */
[----:B-1----:R-:W-:-:S05]  /*8e40*/  @P0 IMAD.HI.U32 R4, R5, R6, RZ ;  /* 0x0000000605040227 */ /* 0x002fca00078e00ff */
[----:B------:R-:W-:-:S05]  /*8e50*/  @P0 SHF.R.U32.HI R0, RZ, R7, R4 ;  /* 0x00000007ff000219 */ /* 0x000fca0000011604 */
[----:B------:R-:W-:Y:S01]  /*8e60*/  IMAD R3, R0, R3, RZ ;  /* 0x0000000300037224 */ /* 0x000fe200078e02ff */
[----:B------:R-:W-:Y:S06]  /*8e70*/  BRA `(.L_x_2910) ;  /* 0x00000000001c7947 */ /* 0x000fec0003800000 */
.L_x_2909:
[----:B------:R-:W1:Y:S01]  /*8e80*/  LDC R3, c[0x0][0x8c4] ;  /* 0x00023100ff037b82 */ /* 0x000e620000000800 */
[----:B------:R-:W-:Y:S01]  /*8e90*/  IMAD.MOV.U32 R0, RZ, RZ, R5 ;  /* 0x000000ffff007224 */ /* 0x000fe200078e0005 */
[----:B-1----:R-:W-:-:S13]  /*8ea0*/  ISETP.NE.AND P0, PT, R3, 0x1, PT ;  /* 0x000000010300780c */ /* 0x002fda0003f05270 */
[----:B------:R-:W1:Y:S02]  /*8eb0*/  @P0 LDC.64 R6, c[0x0][0x8c8] ;  /* 0x00023200ff060b82 */ /* 0x000e640000000a00 */
[----:B-1----:R-:W-:-:S05]  /*8ec0*/  @P0 IMAD.HI.U32 R4, R5, R6, RZ ;  /* 0x0000000605040227 */ /* 0x002fca00078e00ff */
[----:B------:R-:W-:-:S05]  /*8ed0*/  @P0 SHF.R.U32.HI R0, RZ, R7, R4 ;  /* 0x00000007ff000219 */ /* 0x000fca0000011604 */
[----:B------:R-:W-:-:S07]  /*8ee0*/  IMAD R3, R0, R3, RZ ;  /* 0x0000000300037224 */ /* 0x000fce00078e02ff */
.L_x_2910:
[----:B------:R-:W1:Y:S01]  /*8ef0*/  LDC R8, c[0x0][0x8b8] ;  /* 0x00022e00ff087b82 */ /* 0x000e620000000800 */
[----:B------:R-:W-:Y:S01]  /*8f00*/  IMAD.IADD R3, R5, 0x1, -R3 ;  /* 0x0000000105037824 */ /* 0x000fe200078e0a03 */
[----:B------:R-:W-:-:S06]  /*8f10*/  ULDC.64 UR6, c[0x0][0x8f8] ;  /* 0x00023e0000067ab9 */ /* 0x000fcc0000000a00 */
[----:B------:R-:W2:Y:S01]  /*8f20*/  LDC R4, c[0x0][0x8c4] ;  /* 0x00023100ff047b82 */ /* 0x000ea20000000800 */
[C---:B-1----:R-:W-:Y:S02]  /*8f30*/  ISETP.NE.AND P0, PT, R8.reuse, 0x1, PT ;  /* 0x000000010800780c */ /* 0x042fe40003f05270 */
[----:B------:R-:W-:Y:S01]  /*8f40*/  R2UR UR20, R8 ;  /* 0x00000000081472ca */ /* 0x000fe200000e0000 */
[----:B--2---:R-:W-:-:S04]  /*8f50*/  IMAD R3, R2, R4, R3 ;  /* 0x0000000402037224 */ /* 0x004fc800078e0203 */
[----:B------:R-:W-:-:S06]  /*8f60*/  IMAD.MOV.U32 R11, RZ, RZ, R3 ;  /* 0x000000ffff0b7224 */ /* 0x000fcc00078e0003 */
[----:B------:R-:W1:Y:S01]  /*8f70*/  @P0 LDC R6, c[0x0][0x8bc] ;  /* 0x00022f00ff060b82 */ /* 0x000e620000000800 */
[----:B------:R-:W-:-:S07]  /*8f80*/  R2UR UR5, R3 ;  /* 0x00000000030572ca */ /* 0x000fce00000e0000 */
[----:B------:R-:W2:Y:S01]  /*8f90*/  @P0 LDC R7, c[0x0][0x8c0] ;  /* 0x00023000ff070b82 */ /* 0x000ea20000000800 */
[----:B-1----:R-:W-:-:S05]  /*8fa0*/  @P0 IMAD.HI.U32 R2, R3, R6, RZ ;  /* 0x0000000603020227 */ /* 0x002fca00078e00ff */
[----:B--2---:R-:W-:Y:S02]  /*8fb0*/  @P0 SHF.R.U32.HI R11, RZ, R7, R2 ;  /* 0x00000007ff0b0219 */ /* 0x004fe40000011602 */
[----:B------:R-:W-:-:S03]  /*8fc0*/  ISETP.NE.U32.AND P0, PT, RZ, UR6, PT ;  /* 0x00000006ff007c0c */ /* 0x000fc6000bf05070 */
[----:B------:R-:W-:Y:S01]  /*8fd0*/  IMAD.MOV R2, RZ, RZ, -R11 ;  /* 0x000000ffff027224 */ /* 0x000fe200078e0a0b */
[----:B------:R-:W-:-:S04]  /*8fe0*/  ISETP.NE.AND.EX P0, PT, RZ, UR7, PT, P0 ;  /* 0x00000007ff007c0c */ /* 0x000fc8000bf05300 */
[----:B------:R-:W-:-:S13]  /*8ff0*/  R2UR UR4, R2 ;  /* 0x00000000020472ca */ /* 0x000fda00000e0000 */
[----:B------:R-:W-:Y:S01]  /*9000*/  UIMAD UR20, UR20, UR4, UR5 ;  /* 0x00000004141472a4 */ /* 0x000fe2000f8e0205 */
[----:B------:R-:W-:Y:S11]  /*9010*/  @!P0 BRA `(.L_x_2911) ;  /* 0x0000000000108947 */ /* 0x000ff60003800000 */
[----:B------:R-:W1:Y:S02]  /*9020*/  LDC.64 R2, c[0x0][0x8f8] ;  /* 0x00023e00ff027b82 */ /* 0x000e640000000a00 */
[----:B-1----:R-:W-:-:S05]  /*9030*/  IMAD.WIDE R2, R11, 0x4, R2 ;  /* 0x000000040b027825 */ /* 0x002fca00078e0202 */
[----:B------:R2:W5:Y:S01]  /*9040*/  LDG.E R4, desc[UR46][R2.64] ;  /* 0x0000002e02047981 */ /* 0x000562000c1e1900 */
[----:B------:R-:W-:Y:S05]  /*9050*/  BRA `(.L_x_2912) ;  /* 0x00000000002c7947 */ /* 0x000fea0003800000 */
.L_x_2911:
[----:B------:R-:W-:Y:S02]  /*9060*/  ULDC.64 UR4, c[0x0][0x8f0] ;  /* 0x00023c0000047ab9 */ /* 0x000fe40000000a00 */
[----:B------:R-:W-:-:S04]  /*9070*/  ISETP.NE.U32.AND P0, PT, RZ, UR4, PT ;  /* 0x00000004ff007c0c */ /* 0x000fc8000bf05070 */
[----:B------:R-:W-:-:S13]  /*9080*/  ISETP.NE.AND.EX P0, PT, RZ, UR5, PT, P0 ;  /* 0x00000005ff007c0c */ /* 0x000fda000bf05300 */
[----:B------:R-:W-:Y:S05]  /*9090*/  @!P0 BRA `(.L_x_2913) ;  /* 0x0000000000188947 */ /* 0x000fea0003800000 */
[----:B------:R-:W1:Y:S02]  /*90a0*/  LDC.64 R2, c[0x0][0x8f0] ;  /* 0x00023c00ff027b82 */ /* 0x000e640000000a00 */
[----:B-1----:R-:W-:-:S05]  /*90b0*/  IMAD.WIDE R2, R11, 0x4, R2 ;  /* 0x000000040b027825 */ /* 0x002fca00078e0202 */
[----:B------:R-:W2:Y:S04]  /*90c0*/  LDG.E R4, desc[UR46][R2.64] ;  /* 0x0000002e02047981 */ /* 0x000ea8000c1e1900 */
[----:B------:R-:W2:Y:S02]  /*90d0*/  LDG.E R5, desc[UR46][R2.64+0x4] ;  /* 0x0000042e02057981 */ /* 0x000ea4000c1e1900 */
[----:B--2---:R-:W-:Y:S01]  /*90e0*/  IMAD.IADD R4, R5, 0x1, -R4 ;  /* 0x0000000105047824 */ /* 0x004fe200078e0a04 */
[----:B------:R-:W-:Y:S06]  /*90f0*/  BRA `(.L_x_2912) ;  /* 0x0000000000047947 */ /* 0x000fec0003800000 */
.L_x_2913:
[----:B------:R-:W1:Y:S02]  /*9100*/  LDC R4, c[0x0][0x8ec] ;  /* 0x00023b00ff047b82 */ /* 0x000e640000000800 */
.L_x_2912:
[----:B-1---5:R-:W-:Y:S01]  /*9110*/  VIADD R4, R4, 0x7f ;  /* 0x0000007f04047836 */ /* 0x022fe20000000000 */
[----:B------:R-:W-:Y:S01]  /*9120*/  LOP3.LUT R12, R0, 0x1ffffff, RZ, 0x3c, !PT ;  /* 0x01ffffff000c7812 */ /* 0x000fe200078e3cff */
[----:B------:R-:W-:Y:S02]  /*9130*/  IMAD.MOV.U32 R10, RZ, RZ, 0x1 ;  /* 0x00000001ff0a7424 */ /* 0x000fe400078e00ff */
[----:B--2---:R-:W-:Y:S01]  /*9140*/  IMAD.MOV.U32 R2, RZ, RZ, RZ ;  /* 0x000000ffff027224 */ /* 0x004fe200078e00ff */
[----:B------:R-:W-:-:S04]  /*9150*/  SHF.R.S32.HI R3, RZ, 0x1f, R4 ;  /* 0x0000001fff037819 */ /* 0x000fc80000011404 */
[----:B------:R-:W-:-:S04]  /*9160*/  LEA.HI R3, R3, R4, RZ, 0x7 ;  /* 0x0000000403037211 */ /* 0x000fc800078f38ff */
[----:B------:R-:W-:-:S04]  /*9170*/  SHF.R.S32.HI R3, RZ, 0x7, R3 ;  /* 0x00000007ff037819 */ /* 0x000fc80000011403 */
[C---:B------:R-:W-:Y:S01]  /*9180*/  ISETP.GT.AND P0, PT, R3.reuse, R0, PT ;  /* 0x000000000300720c */ /* 0x040fe20003f04270 */
[----:B------:R-:W-:-:S03]  /*9190*/  IMAD.IADD R12, R3, 0x1, R12 ;  /* 0x00000001030c7824 */ /* 0x000fc600078e020c */
[----:B------:R-:W-:-:S04]  /*91a0*/  SEL R11, R11, 0xffffffff, P0 ;  /* 0xffffffff0b0b7807 */ /* 0x000fc80000000000 */
[----:B------:R-:W-:-:S13]  /*91b0*/  ISETP.GE.AND P0, PT, R11, RZ, PT ;  /* 0x000000ff0b00720c */ /* 0x000fda0003f06270 */
[----:B------:R-:W-:Y:S05]  /*91c0*/  @!P0 BRA `(.L_x_2914) ;  /* 0x0000002400d88947 */ /* 0x000fea0003800000 */
[----:B------:R-:W1:Y:S08]  /*91d0*/  LDC.64 R8, c[0x0][0x770] ;  /* 0x0001dc00ff087b82 */ /* 0x000e700000000a00 */
[----:B------:R-:W2:Y:S08]  /*91e0*/  LDC.64 R2, c[0x0][0x780] ;  /* 0x0001e000ff027b82 */ /* 0x000eb00000000a00 */
[----:B------:R-:W3:Y:S01]  /*91f0*/  LDC.64 R6, c[0x0][0x778] ;  /* 0x0001de00ff067b82 */ /* 0x000ee20000000a00 */
[----:B-1----:R-:W-:-:S07]  /*9200*/  ISETP.NE.U32.AND P0, PT, R8, RZ, PT ;  /* 0x000000ff0800720c */ /* 0x002fce0003f05070 */
[----:B------:R-:W1:Y:S01]  /*9210*/  LDC.64 R14, c[0x0][0x778] ;  /* 0x0001de00ff0e7b82 */ /* 0x000e620000000a00 */
[----:B------:R-:W-:Y:S02]  /*9220*/  ISETP.NE.AND.EX P0, PT, R9, RZ, PT, P0 ;  /* 0x000000ff0900720c */ /* 0x000fe40003f05300 */
[----:B--2---:R-:W-:-:S05]  /*9230*/  ISETP.NE.U32.AND P1, PT, R2, RZ, PT ;  /* 0x000000ff0200720c */ /* 0x004fca0003f25070 */
[----:B------:R-:W2:Y:S01]  /*9240*/  LDC.64 R4, c[0x0][0x770] ;  /* 0x0001dc00ff047b82 */ /* 0x000ea20000000a00 */
[----:B------:R-:W-:-:S05]  /*9250*/  ISETP.NE.AND.EX P1, PT, R3, RZ, PT, P1 ;  /* 0x000000ff0300720c */ /* 0x000fca0003f25310 */
[----:B------:R-:W-:Y:S01]  /*9260*/  VOTEU.ANY UP0, P0 ;  /* 0x00000000003f7886 */ /* 0x000fe20000000100 */
[----:B---3--:R-:W-:Y:S02]  /*9270*/  ISETP.NE.U32.AND P0, PT, R6, RZ, PT ;  /* 0x000000ff0600720c */ /* 0x008fe40003f05070 */
[----:B------:R-:W-:Y:S02]  /*9280*/  PLOP3.LUT P2, PT, PT, PT, UP0, 0x80, 0x0 ;  /* 0x000000000000781c */ /* 0x000fe40003f4f008 */
[----:B------:R-:W-:-:S03]  /*9290*/  ISETP.NE.AND.EX P0, PT, R7, RZ, PT, P0 ;  /* 0x000000ff0700720c */ /* 0x000fc60003f05300 */
[----:B------:R-:W3:Y:S01]  /*92a0*/  @P1 LDC.64 R6, c[0x0][0x780] ;  /* 0x0001e000ff061b82 */ /* 0x000ee20000000a00 */
[----:B-1----:R-:W-:-:S07]  /*92b0*/  IMAD.WIDE R2, R11, 0x4, R14 ;  /* 0x000000040b027825 */ /* 0x002fce00078e020e */
[----:B------:R-:W1:Y:S01]  /*92c0*/  LDC R15, c[0x0][0x280] ;  /* 0x0000a000ff0f7b82 */ /* 0x000e620000000800 */
[----:B--2---:R-:W-:-:S05]  /*92d0*/  IMAD.WIDE R4, R11, 0x4, R4 ;  /* 0x000000040b047825 */ /* 0x004fca00078e0204 */
[----:B------:R-:W2:Y:S01]  /*92e0*/  @P2 LDG.E R16, desc[UR46][R4.64] ;  /* 0x0000002e04102981 */ /* 0x000ea2000c1e1900 */
[----:B------:R-:W-:-:S03]  /*92f0*/  IMAD.MOV.U32 R13, RZ, RZ, RZ ;  /* 0x000000ffff0d7224 */ /* 0x000fc600078e00ff */
[----:B------:R4:W5:Y:S04]  /*9300*/  @P2 LDG.E R0, desc[UR46][R4.64] ;  /* 0x0000002e04002981 */ /* 0x000968000c1e1900 */
[----:B------:R4:W5:Y:S01]  /*9310*/  @P0 LDG.E R13, desc[UR46][R2.64] ;  /* 0x0000002e020d0981 */ /* 0x000962000c1e1900 */
[----:B---3--:R-:W-:-:S05]  /*9320*/  @P1 IMAD.WIDE R6, R11, 0x4, R6 ;  /* 0x000000040b061825 */ /* 0x008fca00078e0206 */
[----:B-1----:R4:W5:Y:S01]  /*9330*/  @P1 LDG.E R15, desc[UR46][R6.64] ;  /* 0x0000002e060f1981 */ /* 0x002962000c1e1900 */
[----:B--2---:R-:W-:-:S05]  /*9340*/  @P2 IMAD R16, R11, 0x40, R16 ;  /* 0x000000400b102824 */ /* 0x004fca00078e0210 */
[----:B------:R-:W-:Y:S01]  /*9350*/  @P2 R2UR UR4, R16 ;  /* 0x00000000100422ca */ /* 0x000fe200000e0000 */
[----:B----4-:R-:W-:-:S14]  /*9360*/  @P1 BRA `(.L_x_2915) ;  /* 0x0000000000101947 */ /* 0x010fdc0003800000 */
[----:B------:R-:W-:Y:S05]  /*9370*/  @!P2 BRA `(.L_x_2915) ;  /* 0x00000000000ca947 */ /* 0x000fea0003800000 */
[----:B------:R-:W2:Y:S04]  /*9380*/  LDG.E R6, desc[UR46][R4.64] ;  /* 0x0000002e04067981 */ /* 0x000ea8000c1e1900 */
[----:B-----5:R-:W2:Y:S02]  /*9390*/  LDG.E R15, desc[UR46][R4.64+0x4] ;  /* 0x0000042e040f7981 */ /* 0x020ea4000c1e1900 */
[----:B--2---:R-:W-:-:S07]  /*93a0*/  IMAD.IADD R15, R15, 0x1, -R6 ;  /* 0x000000010f0f7824 */ /* 0x004fce00078e0a06 */
.L_x_2915:
[----:B------:R-:W-:Y:S01]  /*93b0*/  @UP0 USHF.R.S32.HI UR5, URZ, 0x1f, UR4 ;  /* 0x0000001f3f050899 */ /* 0x000fe20008011404 */
[----:B------:R-:W-:Y:S01]  /*93c0*/  ULDC.64 UR8, c[0x0][0x788] ;  /* 0x0001e20000087ab9 */ /* 0x000fe20000000a00 */
[----:B------:R-:W-:Y:S01]  /*93d0*/  UMOV UR6, URZ ;  /* 0x0000003f00067c82 */ /* 0x000fe20008000000 */
[----:B------:R-:W-:Y:S01]  /*93e0*/  ISETP.NE.U32.AND P1, PT, RZ, UR8, PT ;  /* 0x00000008ff007c0c */ /* 0x000fe2000bf25070 */
[----:B------:R-:W-:Y:S01]  /*93f0*/  @UP0 ULEA.HI UR5, UR5, UR4, URZ, 0x6 ;  /* 0x0000000405050291 */ /* 0x000fe2000f8f303f */
[----:B-----5:R-:W-:Y:S02]  /*9400*/  @P2 R2UR UR6, R0 ;  /* 0x00000000000622ca */ /* 0x020fe400000e0000 */
[----:B------:R-:W-:Y:S01]  /*9410*/  ISETP.NE.AND.EX P1, PT, RZ, UR9, PT, P1 ;  /* 0x00000009ff007c0c */ /* 0x000fe2000bf25310 */
[----:B------:R-:W-:Y:S01]  /*9420*/  @UP0 ULOP3.LUT UR7, UR5, 0xffffffc0, URZ, 0xc0, !UPT ;  /* 0xffffffc005070892 */ /* 0x000fe2000f8ec03f */
[----:B------:R-:W-:Y:S01]  /*9430*/  ULDC UR9, c[0x0][0x290] ;  /* 0x0000a40000097ab9 */ /* 0x000fe20000000800 */
[----:B------:R-:W-:-:S02]  /*9440*/  UMOV UR4, URZ ;  /* 0x0000003f00047c82 */ /* 0x000fc40008000000 */
[----:B------:R-:W-:Y:S01]  /*9450*/  @UP0 USHF.R.S32.HI UR8, URZ, 0x1f, UR7 ;  /* 0x0000001f3f080899 */ /* 0x000fe20008011407 */
[----:B------:R-:W-:Y:S01]  /*9460*/  IMAD.U32 R0, RZ, RZ, UR9 ;  /* 0x00000009ff007e24 */ /* 0x000fe2000f8e00ff */
[----:B------:R-:W-:Y:S01]  /*9470*/  UMOV UR5, URZ ;  /* 0x0000003f00057c82 */ /* 0x000fe20008000000 */
[----:B------:R-:W-:-:S04]  /*9480*/  @UP0 UMOV UR4, UR7 ;  /* 0x0000000700040c82 */ /* 0x000fc80008000000 */
[----:B------:R-:W-:Y:S01]  /*9490*/  @UP0 UMOV UR5, UR8 ;  /* 0x0000000800050c82 */ /* 0x000fe20008000000 */
[----:B------:R-:W-:Y:S05]  /*94a0*/  @!P1 BRA `(.L_x_2916) ;  /* 0x0000000000109947 */ /* 0x000fea0003800000 */
[----:B------:R-:W1:Y:S02]  /*94b0*/  LDC.64 R2, c[0x0][0x788] ;  /* 0x0001e200ff027b82 */ /* 0x000e640000000a00 */
[----:B-1----:R-:W-:-:S05]  /*94c0*/  IMAD.WIDE R2, R11, 0x4, R2 ;  /* 0x000000040b027825 */ /* 0x002fca00078e0202 */
[----:B------:R1:W5:Y:S01]  /*94d0*/  LDG.E R0, desc[UR46][R2.64] ;  /* 0x0000002e02007981 */ /* 0x000362000c1e1900 */
[----:B------:R-:W-:Y:S05]  /*94e0*/  BRA `(.L_x_2917) ;  /* 0x0000000000107947 */ /* 0x000fea0003800000 */
.L_x_2916:
[----:B------:R-:W-:Y:S05]  /*94f0*/  @!P0 BRA `(.L_x_2917) ;  /* 0x00000000000c8947 */ /* 0x000fea0003800000 */
[----:B------:R-:W2:Y:S04]  /*9500*/  LDG.E R5, desc[UR46][R2.64] ;  /* 0x0000002e02057981 */ /* 0x000ea8000c1e1900 */
[----:B------:R-:W2:Y:S02]  /*9510*/  LDG.E R0, desc[UR46][R2.64+0x4] ;  /* 0x0000042e02007981 */ /* 0x000ea4000c1e1900 */
[----:B--2---:R-:W-:-:S07]  /*9520*/  IMAD.IADD R0, R0, 0x1, -R5 ;  /* 0x0000000100007824 */ /* 0x004fce00078e0a05 */
.L_x_2917:
[----:B-1----:R-:W-:Y:S01]  /*9530*/  IMAD R3, R12, 0x80, R15 ;  /* 0x000000800c037824 */ /* 0x002fe200078e020f */
[----:B------:R-:W-:Y:S01]  /*9540*/  ULDC UR7, c[0x0][0x74c] ;  /* 0x0001d30000077ab9 */ /* 0x000fe20000000800 */
[----:B------:R-:W-:Y:S02]  /*9550*/  VIADD R15, R15, 0x3f ;  /* 0x0000003f0f0f7836 */ /* 0x000fe40000000000 */
[----:B------:R-:W-:Y:S01]  /*9560*/  IMAD.MOV.U32 R2, RZ, RZ, RZ ;  /* 0x000000ffff027224 */ /* 0x000fe200078e00ff */
[----:B-----5:R-:W-:-:S04]  /*9570*/  IADD3 R0, R3, -UR7, -R0 ;  /* 0x8000000703007c10 */ /* 0x020fc8000fffe800 */
[----:B------:R-:W-:-:S04]  /*9580*/  SHF.R.S32.HI R3, RZ, 0x1f, R0 ;  /* 0x0000001fff037819 */ /* 0x000fc80000011400 */
[----:B------:R-:W-:Y:S02]  /*9590*/  LEA.HI R3, R3, R0, RZ, 0x6 ;  /* 0x0000000003037211 */ /* 0x000fe400078f30ff */
[----:B------:R-:W-:Y:S02]  /*95a0*/  SHF.R.S32.HI R0, RZ, 0x1f, R15 ;  /* 0x0000001fff007819 */ /* 0x000fe4000001140f */
[----:B------:R-:W-:Y:S02]  /*95b0*/  SHF.R.S32.HI R3, RZ, 0x6, R3 ;  /* 0x00000006ff037819 */ /* 0x000fe40000011403 */
[----:B------:R-:W-:Y:S02]  /*95c0*/  LEA.HI R0, R0, R15, RZ, 0x6 ;  /* 0x0000000f00007211 */ /* 0x000fe400078f30ff */
[----:B------:R-:W-:Y:S02]  /*95d0*/  VIMNMX R4, RZ, R3, !PT ;  /* 0x00000003ff047248 */ /* 0x000fe40007fe0100 */
[----:B------:R-:W-:-:S04]  /*95e0*/  SHF.R.S32.HI R0, RZ, 0x6, R0 ;  /* 0x00000006ff007819 */ /* 0x000fc80000011400 */
[----:B------:R-:W-:-:S13]  /*95f0*/  ISETP.GT.AND P1, PT, R0, R4, PT ;  /* 0x000000040000720c */ /* 0x000fda0003f24270 */
[----:B------:R-:W-:Y:S05]  /*9600*/  @!P1 BRA `(.L_x_2914) ;  /* 0x0000002000c89947 */ /* 0x000fea0003800000 */
[----:B------:R-:W-:Y:S01]  /*9610*/  ISETP.NE.U32.AND P1, PT, R8, RZ, PT ;  /* 0x000000ff0800720c */ /* 0x000fe20003f25070 */
[----:B------:R-:W-:Y:S01]  /*9620*/  USHF.R.S32.HI UR7, URZ, 0x1f, UR20 ;  /* 0x0000001f3f077899 */ /* 0x000fe20008011414 */
[----:B------:R-:W-:Y:S01]  /*9630*/  SHF.R.S32.HI R2, RZ, 0x1f, R11 ;  /* 0x0000001fff027819 */ /* 0x000fe2000001140b */
[----:B------:R-:W-:Y:S01]  /*9640*/  ULDC.64 UR10, c[0x0][0x718] ;  /* 0x0001c600000a7ab9 */ /* 0x000fe20000000a00 */
[----:B------:R-:W-:Y:S01]  /*9650*/  ISETP.NE.AND.EX P1, PT, R9, RZ, PT, P1 ;  /* 0x000000ff0900720c */ /* 0x000fe20003f25310 */
[----:B------:R-:W-:Y:S01]  /*9660*/  UMOV UR8, UR4 ;  /* 0x0000000400087c82 */ /* 0x000fe20008000000 */
[----:B------:R-:W-:Y:S01]  /*9670*/  UMOV UR9, UR5 ;  /* 0x0000000500097c82 */ /* 0x000fe20008000000 */
[----:B------:R-:W-:Y:S01]  /*9680*/  R2UR UR21, R11 ;  /* 0x000000000b1572ca */ /* 0x000fe200000e0000 */
[----:B------:R-:W-:Y:S01]  /*9690*/  UIMAD.WIDE.U32 UR4, UR20, UR10, UR8 ;  /* 0x0000000a140472a5 */ /* 0x000fe2000f8e0008 */
[----:B------:R-:W-:Y:S01]  /*96a0*/  SEL R2, R2, RZ, !P1 ;  /* 0x000000ff02027207 */ /* 0x000fe20004800000 */
[----:B------:R-:W-:Y:S01]  /*96b0*/  UIMAD UR10, UR7, UR10, URZ ;  /* 0x0000000a070a72a4 */ /* 0x000fe2000f8e023f */
[----:B------:R-:W-:Y:S01]  /*96c0*/  R2UR UR18, R12 ;  /* 0x000000000c1272ca */ /* 0x000fe200000e0000 */
[----:B------:R-:W-:Y:S01]  /*96d0*/  ULDC.64 UR14, c[0x0][0x730] ;  /* 0x0001cc00000e7ab9 */ /* 0x000fe20000000a00 */
[----:B------:R-:W-:Y:S01]  /*96e0*/  R2UR UR12, R2 ;  /* 0x00000000020c72ca */ /* 0x000fe200000e0000 */
[----:B------:R-:W-:Y:S01]  /*96f0*/  UIMAD UR7, UR7, UR14, URZ ;  /* 0x0000000e070772a4 */ /* 0x000fe2000f8e023f */
[----:B------:R-:W-:Y:S01]  /*9700*/  R2UR UR19, R13 ;  /* 0x000000000d1372ca */ /* 0x000fe200000e0000 */
[----:B------:R-:W-:Y:S01]  /*9710*/  UIMAD UR10, UR20, UR11, UR10 ;  /* 0x0000000b140a72a4 */ /* 0x000fe2000f8e020a */
[----:B------:R-:W-:Y:S01]  /*9720*/  SEL R11, R11, RZ, !P0 ;  /* 0x000000ff0b0b7207 */ /* 0x000fe20004000000 */
[----:B------:R-:W-:Y:S01]  /*9730*/  UIMAD.WIDE.U32 UR8, UR20, UR14, UR8 ;  /* 0x0000000e140872a5 */ /* 0x000fe2000f8e0008 */
[----:B------:R-:W-:Y:S01]  /*9740*/  BSSY B0, `(.L_x_2914) ;  /* 0x000021e000007945 */ /* 0x000fe20003800000 */
[----:B------:R-:W-:Y:S01]  /*9750*/  ULDC UR11, c[0x0][0x2e8] ;  /* 0x0000ba00000b7ab9 */ /* 0x000fe20000000800 */
[----:B------:R-:W-:Y:S01]  /*9760*/  UIMAD UR7, UR20, UR15, UR7 ;  /* 0x0000000f140772a4 */ /* 0x000fe2000f8e0207 */
[----:B------:R-:W-:Y:S01]  /*9770*/  R2UR UR13, R11 ;  /* 0x000000000b0d72ca */ /* 0x000fe200000e0000 */
[----:B------:R-:W-:Y:S01]  /*9780*/  UISETP.NE.AND UP0, UPT, UR11, 0x1, UPT ;  /* 0x000000010b00788c */ /* 0x000fe2000bf05270 */
[----:B------:R-:W-:Y:S01]  /*9790*/  IMAD.MOV.U32 R2, RZ, RZ, RZ ;  /* 0x000000ffff027224 */ /* 0x000fe200078e00ff */
[----:B------:R-:W-:Y:S01]  /*97a0*/  ULDC.64 UR14, c[0x0][0x720] ;  /* 0x0001c800000e7ab9 */ /* 0x000fe20000000a00 */
[----:B------:R-:W-:Y:S01]  /*97b0*/  VOTEU.ANY UP1, P1 ;  /* 0x00000000003f7886 */ /* 0x000fe20000820100 */
[----:B------:R-:W-:-:S02]  /*97c0*/  UIADD3 UR5, UR5, UR10, URZ ;  /* 0x0000000a05057290 */ /* 0x000fc4000fffe03f */
[----:B------:R-:W-:Y:S02]  /*97d0*/  UIADD3 UR9, UR9, UR7, URZ ;  /* 0x0000000709097290 */ /* 0x000fe4000fffe03f */
[----:B------:R-:W-:Y:S02]  /*97e0*/  USEL UR21, UR21, URZ, !UP1 ;  /* 0x0000003f15157287 */ /* 0x000fe4000c800000 */
[----:B------:R-:W-:Y:S01]  /*97f0*/  UIMAD UR7, UR12, UR14, URZ ;  /* 0x0000000e0c0772a4 */ /* 0x000fe2000f8e023f */
[----:B------:R-:W-:Y:S01]  /*9800*/  ELECT P0, URZ, PT ;  /* 0x00000000003f782f */ /* 0x000fe20003800000 */
[----:B------:R-:W-:Y:S01]  /*9810*/  ULDC.64 UR16, c[0x0][0x738] ;  /* 0x0001ce0000107ab9 */ /* 0x000fe20000000a00 */
[----:B------:R-:W-:Y:S02]  /*9820*/  UIMAD.WIDE.U32 UR22, UR14, UR21, UR4 ;  /* 0x000000150e1672a5 */ /* 0x000fe4000f8e0004 */
[----:B------:R-:W-:Y:S02]  /*9830*/  UIMAD UR5, UR15, UR21, UR7 ;  /* 0x000000150f0572a4 */ /* 0x000fe4000f8e0207 */
[----:B------:R-:W-:-:S02]  /*9840*/  UIMAD.WIDE.U32 UR14, UR16, UR21, UR8 ;  /* 0x00000015100e72a5 */ /* 0x000fc4000f8e0008 */
[----:B------:R-:W-:Y:S01]  /*9850*/  UIMAD UR10, UR12, UR16, URZ ;  /* 0x000000100c0a72a4 */ /* 0x000fe2000f8e023f */
[----:B------:R-:W-:Y:S01]  /*9860*/  @UP0 ULDC UR8, c[0x0][0x2ec] ;  /* 0x0000bb0000080ab9 */ /* 0x000fe20000000800 */
[----:B------:R-:W-:Y:S01]  /*9870*/  @UP0 ULDC UR7, c[0x0][0x2f0] ;  /* 0x0000bc0000070ab9 */ /* 0x000fe20000000800 */
[----:B------:R-:W-:Y:S02]  /*9880*/  UIMAD.WIDE.U32 UR8, UR20, UR8, URZ ;  /* 0x00000008140872a5 */ /* 0x000fe4000f8e003f */
[----:B------:R-:W-:Y:S01]  /*9890*/  UMOV UR12, UR20 ;  /* 0x00000014000c7c82 */ /* 0x000fe20008000000 */
[----:B------:R-:W-:Y:S02]  /*98a0*/  UIMAD UR4, UR17, UR21, UR10 ;  /* 0x00000015110472a4 */ /* 0x000fe4000f8e020a */
[----:B------:R-:W-:Y:S02]  /*98b0*/  ULEA UR11, UR18, UR19, 0x7 ;  /* 0x00000013120b7291 */ /* 0x000fe4000f8e383f */
        /* <DEDUP_REMOVED lines=9> */
.L_x_2956:
        /* <DEDUP_REMOVED lines=15> */
.L_x_2920:
        /* <DEDUP_REMOVED lines=122> */
.L_x_2931:
[----:B-123--:R-:W-:-:S04]  /*a1e0*/  SHF.L.U32 R18, R10, 0x1f, RZ ;  /* 0x0000001f0a127819 */ /* 0x00efc800000006ff */
[----:B------:R-:W2:Y:S02]  /*a1f0*/  SYNCS.PHASECHK.TRANS64.TRYWAIT P1, [R15+URZ+0x26840], R18 ;  /* 0x026840120f0075a7 */ /* 0x000ea4000802017f */
[----:B--2---:R-:W-:Y:S05]  /*a200*/  @!P1 BRA `(.L_x_2923) ;  /* 0x0000001c00309947 */ /* 0x004fea0003800000 */
.L_x_2957:
        /* <DEDUP_REMOVED lines=8> */
.L_x_2924:
        /* <DEDUP_REMOVED lines=44> */
.L_x_2958:
        /* <DEDUP_REMOVED lines=8> */
.L_x_2926:
        /* <DEDUP_REMOVED lines=44> */
.L_x_2959:
        /* <DEDUP_REMOVED lines=8> */
.L_x_2928:
        /* <DEDUP_REMOVED lines=38> */
.L_x_2961:
        /* <DEDUP_REMOVED lines=8> */
.L_x_2930:
        /* <DEDUP_REMOVED lines=44> */
.L_x_2922:
[----:B------:R-:W4:Y:S02]  /*aeb0*/  LDL.LU R4, [R1+0x4] ;  /* 0x0000040001047983 */ /* 0x000f240000300800 */
[----:B----4-:R-:W-:Y:S02]  /*aec0*/  ISETP.NE.AND P1, PT, R4, RZ, PT ;  /* 0x000000ff0400720c */ /* 0x010fe40003f25270 */
[----:B------:R4:W5:Y:S11]  /*aed0*/  LDL R4, [R1] ;  /* 0x0000000001047983 */ /* 0x0009760000100800 */
[----:B----4-:R-:W-:Y:S05]  /*aee0*/  @!P1 BRA `(.L_x_2921) ;  /* 0x0000000400949947 */ /* 0x010fea0003800000 */
[----:B------:R-:W-:-:S04]  /*aef0*/  SHF.L.U32 R12, R10, 0x1f, RZ ;  /* 0x0000001f0a0c7819 */ /* 0x000fc800000006ff */
[----:B------:R-:W4:Y:S02]  /*af00*/  SYNCS.PHASECHK.TRANS64.TRYWAIT P1, [R15+URZ+0x26840], R12 ;  /* 0x0268400c0f0075a7 */ /* 0x000f24000802017f */
[----:B----4-:R-:W-:Y:S05]  /*af10*/  @!P1 BRA `(.L_x_2932) ;  /* 0x0000001000409947 */ /* 0x010fea0003800000 */
.L_x_2962:
        /* <DEDUP_REMOVED lines=8> */
.L_x_2933:
        /* <DEDUP_REMOVED lines=41> */
.L_x_2963:
        /* <DEDUP_REMOVED lines=8> */
.L_x_2935:
        /* <DEDUP_REMOVED lines=41> */
.L_x_2921:
[----:B------:R-:W1:Y:S01]  /*b540*/  S2R R0, SR_TID.X ;  /* 0x0000000000007919 */ /* 0x000e620000002100 */
[----:B------:R-:W-:Y:S01]  /*b550*/  IMAD R3, R16, 0x8, R15 ;  /* 0x0000000810037824 */ /* 0x000fe200078e020f */
[----:B-1----:R-:W-:Y:S02]  /*b560*/  LOP3.LUT R2, R0, 0x7f, RZ, 0xc0, !PT ;  /* 0x0000007f00027812 */ /* 0x002fe400078ec0ff */
[----:B------:R-:W-:Y:S02]  /*b570*/  SHF.L.U32 R0, R10, 0x1f, RZ ;  /* 0x0000001f0a007819 */ /* 0x000fe400000006ff */
[----:B------:R-:W-:Y:S02]  /*b580*/  ISETP.NE.AND P1, PT, R2, RZ, PT ;  /* 0x000000ff0200720c */ /* 0x000fe40003f25270 */
[----:B------:R-:W1:Y:S02]  /*b590*/  SYNCS.PHASECHK.TRANS64.TRYWAIT P0, [R3+URZ+0x26840], R0 ;  /* 0x02684000030075a7 */ /* 0x000e64000800017f */
[----:B-1----:R-:W-:Y:S09]  /*b5a0*/  @!P0 BRA `(.L_x_2936) ;  /* 0x0000000800c48947 */ /* 0x002ff20003800000 */
.L_x_2964:
[----:B------:R-:W-:Y:S05]  /*b5b0*/  @P1 BRA `(.L_x_2937) ;  /* 0x0000000000181947 */ /* 0x000fea0003800000 */
[----:B------:R-:W1:Y:S01]  /*b5c0*/  S2R R2, SR_TID.X ;  /* 0x0000000000027919 */ /* 0x000e620000002100 */
[----:B------:R-:W-:-:S04]  /*b5d0*/  IMAD.MOV.U32 R0, RZ, RZ, 0x3100 ;  /* 0x00003100ff007424 */ /* 0x000fc800078e00ff */
[----:B------:R1:W-:Y:S02]  /*b5e0*/  SYNCS.ARRIVE.TRANS64 RZ, [R3+URZ+0x26830], R0 ;  /* 0x0268300003ff79a7 */ /* 0x0003e4000800003f */
[----:B-1----:R-:W-:-:S13]  /*b5f0*/  LOP3.LUT P0, RZ, R2, 0x1f, RZ, 0xc0, !PT ;  /* 0x0000001f02ff7812 */ /* 0x002fda000780c0ff */
[----:B------:R-:W-:Y:S05]  /*b600*/  @!P0 BRA `(.L_x_2937) ;  /* 0x0000000000048947 */ /* 0x000fea0003800000 */
[----:B------:R-:W-:Y:S01]  /*b610*/  BPT.TRAP 0x1 ;  /* 0x000000040000795c */ /* 0x000fe20000300000 */
.L_x_2937:
        /* <DEDUP_REMOVED lines=48> */
.L_x_2918:
[----:B------:R-:W-:Y:S05]  /*b920*/  BSYNC B0 ;  /* 0x0000000000007941 */ /* 0x000fea0003800000 */
.L_x_2914:
[----:B------:R-:W-:-:S03]  /*b930*/  UMOV UR7, 0xffffffff ;  /* 0xffffffff00077882 */ /* 0x000fc60000000000 */
[----:B------:R-:W-:Y:S05]  /*b940*/  BRA.DIV UR7, `(.L_x_2938) ;  /* 0x0000000607f07947 */ /* 0x000fea000b800000 */
[----:B------:R-:W-:-:S13]  /*b950*/  ELECT P6, URZ, PT ;  /* 0x00000000003f782f */ /* 0x000fda00038c0000 */
.L_x_2967:
[----:B------:R-:W-:Y:S05]  /*b960*/  @!P6 BRA `(.L_x_2821) ;  /* 0x000000000084e947 */ /* 0x000fea0003800000 */
[----:B------:R-:W-:-:S06]  /*b970*/  ULOP3.LUT UR7, UR38, 0x2, URZ, 0xfc, !UPT ;  /* 0x0000000226077892 */ /* 0x000fcc000f8efc3f */
[----:B------:R-:W-:-:S05]  /*b980*/  IMAD.U32 R0, RZ, RZ, UR7 ;  /* 0x00000007ff007e24 */ /* 0x000fca000f8e00ff */
[----:B------:R-:W-:-:S13]  /*b990*/  ISETP.NE.AND P2, PT, R0, 0x3, PT ;  /* 0x000000030000780c */ /* 0x000fda0003f45270 */
[----:B------:R-:W-:Y:S05]  /*b9a0*/  @!P2 BRA `(.L_x_2939) ;  /* 0x000000000004a947 */ /* 0x000fea0003800000 */
[----:B------:R-:W-:Y:S01]  /*b9b0*/  BPT.TRAP 0x1 ;  /* 0x000000040000795c */ /* 0x000fe20000300000 */
.L_x_2939:
        /* <DEDUP_REMOVED lines=15> */
.L_x_2968:
[----:B------:R-:W2:Y:S02]  /*bab0*/  SYNCS.PHASECHK.TRANS64.TRYWAIT P0, [R3+URZ], R0 ;  /* 0x00000000030075a7 */ /* 0x000ea4000800017f */
[----:B--2---:R-:W-:Y:S05]  /*bac0*/  @!P0 BRA `(.L_x_2941) ;  /* 0x0000000400c48947 */ /* 0x004fea0003800000 */
.L_x_2969:
[----:B------:R-:W-:Y:S05]  /*bad0*/  @!P2 BRA `(.L_x_2942) ;  /* 0x000000000004a947 */ /* 0x000fea0003800000 */
[----:B------:R-:W-:Y:S01]  /*bae0*/  BPT.TRAP 0x1 ;  /* 0x000000040000795c */ /* 0x000fe20000300000 */
.L_x_2942:
[----:B--2---:R-:W-:-:S04]  /*baf0*/  VIADD R3, R8, 0x26840 ;  /* 0x0002684008037836 */ /* 0x004fc80000000000 */
[----:B------:R-:W-:-:S04]  /*bb00*/  IMAD R5, R2, 0x8, R3 ;  /* 0x0000000802057824 */ /* 0x000fc800078e0203 */
[----:B------:R-:W2:Y:S02]  /*bb10*/  SYNCS.PHASECHK.TRANS64.TRYWAIT P0, [R5+URZ], R4 ;  /* 0x00000004050075a7 */ /* 0x000ea4000800017f */
[----:B--2---:R-:W-:Y:S05]  /*bb20*/  @!P0 BRA `(.L_x_2943) ;  /* 0x0000000400c08947 */ /* 0x004fea0003800000 */
.L_x_2970:
[----:B------:R-:W-:-:S07]  /*bb30*/  IMAD R3, R6, 0x8, R3 ;  /* 0x0000000806037824 */ /* 0x000fce00078e0203 */
.L_x_2944:
[----:B---3--:R3:W4:Y:S02]  /*bb40*/  SYNCS.PHASECHK.TRANS64.TRYWAIT P0, [R3+URZ], R0 ;  /* 0x00000000030075a7 */ /* 0x008724000800017f */
[----:B----4-:R-:W-:Y:S05]  /*bb50*/  @!P0 NANOSLEEP.SYNCS 0x989680 ;  /* 0x009896800000895d */ /* 0x010fea0003900000 */
[----:B------:R-:W4:Y:S02]  /*bb60*/  @!P0 SYNCS.PHASECHK.TRANS64 P0, [R3+URZ], R0 ;  /* 0x00000000030085a7 */ /* 0x000f24000800007f */
[----:B----4-:R-:W-:Y:S05]  /*bb70*/  @!P0 BRA `(.L_x_2944) ;  /* 0xfffffffc00f08947 */ /* 0x010fea000383ffff */
.L_x_2821:
[----:B------:R-:W-:Y:S05]  /*bb80*/  BSYNC B6 ;  /* 0x0000000000067941 */ /* 0x000fea0003800000 */
.L_x_2813:
[----:B------:R-:W-:Y:S05]  /*bb90*/  EXIT ;  /* 0x000000000000794d */ /* 0x000fea0003800000 */
.L_x_2831:
[----:B------:R-:W-:Y:S02]  /*bba0*/  IMAD.MOV.U32 R13, RZ, RZ, R17 ;  /* 0x000000ffff0d7224 */ /* 0x000fe400078e0011 */
[----:B------:R-:W-:Y:S02]  /*bbb0*/  IMAD.MOV.U32 R12, RZ, RZ, RZ ;  /* 0x000000ffff0c7224 */ /* 0x000fe400078e00ff */
[----:B------:R-:W-:Y:S02]  /*bbc0*/  IMAD.MOV.U32 R11, RZ, RZ, 0x1f ;  /* 0x0000001fff0b7424 */ /* 0x000fe400078e00ff */
[----:B------:R-:W-:-:S07]  /*bbd0*/  IMAD.MOV.U32 R15, RZ, RZ, -0x1 ;  /* 0xffffffffff0f7424 */ /* 0x000fce00078e00ff */
[----:B------:R-:W-:Y:S05]  /*bbe0*/  WARPSYNC.COLLECTIVE R15, `(.L_x_2945) ;  /* 0x000000000f087348 */ /* 0x000fea0003c00000 */
[----:B------:R1:W2:Y:S02]  /*bbf0*/  SHFL.IDX P6, R14, R13, R12, R11 ;  /* 0x0000000c0d0e7389 */ /* 0x0002a400000c000b */
[----:B-12---:R-:W-:Y:S01]  /*bc00*/  ENDCOLLECTIVE ;  /* 0x000000000000791b */ /* 0x006fe20003800000 */
.L_x_2945:
[----:B------:R-:W-:Y:S05]  /*bc10*/  BRA `(.L_x_2946) ;  /* 0xffffff5800c87947 */ /* 0x000fea000383ffff */
.L_x_2833:
[----:B--2---:R2:W3:Y:S02]  /*bc20*/  SYNCS.PHASECHK.TRANS64.TRYWAIT P0, [R235+URZ+0x26800], R4 ;  /* 0x02680004eb0075a7 */ /* 0x0044e4000800017f */
[----:B---3--:R-:W-:Y:S05]  /*bc30*/  @!P0 NANOSLEEP.SYNCS 0x989680 ;  /* 0x009896800000895d */ /* 0x008fea0003900000 */
[----:B------:R-:W3:Y:S02]  /*bc40*/  @!P0 SYNCS.PHASECHK.TRANS64 P0, [R235+URZ+0x26800], R4 ;  /* 0x02680004eb0085a7 */ /* 0x000ee4000800007f */
[----:B---3--:R-:W-:Y:S05]  /*bc50*/  @!P0 BRA `(.L_x_2833) ;  /* 0xfffffffc00f08947 */ /* 0x008fea000383ffff */
[----:B------:R-:W-:Y:S05]  /*bc60*/  BRA `(.L_x_2832) ;  /* 0xffffff5800f07947 */ /* 0x000fea000383ffff */
.L_x_2838:
[----:B--2---:R-:W-:-:S04]  /*bc70*/  IMAD.U32 R5, RZ, RZ, UR7 ;  /* 0x00000007ff057e24 */ /* 0x004fc8000f8e00ff */
[----:B------:R2:W3:Y:S03]  /*bc80*/  SYNCS.PHASECHK.TRANS64.TRYWAIT P1, [R5+URZ+0x26810], R120 ;  /* 0x02681078050075a7 */ /* 0x0004e6000802017f */
[----:B---3--:R-:W-:Y:S05]  /*bc90*/  @!P1 NANOSLEEP.SYNCS 0x989680 ;  /* 0x009896800000995d */ /* 0x008fea0003900000 */
[----:B------:R-:W3:Y:S02]  /*bca0*/  @!P1 SYNCS.PHASECHK.TRANS64 P1, [R5+URZ+0x26810], R120 ;  /* 0x02681078050095a7 */ /* 0x000ee4000802007f */
[----:B---3--:R-:W-:Y:S05]  /*bcb0*/  @!P1 BRA `(.L_x_2838) ;  /* 0xfffffffc00ec9947 */ /* 0x008fea000383ffff */
[----:B------:R-:W-:Y:S05]  /*bcc0*/  BRA `(.L_x_2837) ;  /* 0xffffff6400447947 */ /* 0x000fea000383ffff */
.L_x_2842:
[----:B------:R-:W-:-:S04]  /*bcd0*/  IMAD.U32 R121, RZ, RZ, UR7 ;  /* 0x00000007ff797e24 */ /* 0x000fc8000f8e00ff */
[----:B------:R1:W1:Y:S03]  /*bce0*/  SYNCS.PHASECHK.TRANS64.TRYWAIT P1, [R121+URZ+0x26830], R120 ;  /* 0x02683078790075a7 */ /* 0x000266000802017f */
[----:B-1----:R-:W-:Y:S05]  /*bcf0*/  @!P1 NANOSLEEP.SYNCS 0x989680 ;  /* 0x009896800000995d */ /* 0x002fea0003900000 */
[----:B------:R-:W1:Y:S02]  /*bd00*/  @!P1 SYNCS.PHASECHK.TRANS64 P1, [R121+URZ+0x26830], R120 ;  /* 0x02683078790095a7 */ /* 0x000e64000802007f */
[----:B-1----:R-:W-:Y:S05]  /*bd10*/  @!P1 BRA `(.L_x_2842) ;  /* 0xfffffffc00ec9947 */ /* 0x002fea000383ffff */
[----:B------:R-:W-:Y:S05]  /*bd20*/  BRA `(.L_x_2841) ;  /* 0xffffff6c00087947 */ /* 0x000fea000383ffff */
.L_x_2874:
[----:B------:R-:W-:Y:S01]  /*bd30*/  BSSY B0, `(.L_x_2947) ;  /* 0x0000005000007945 */ /* 0x000fe20003800000 */
[----:B------:R-:W-:-:S07]  /*bd40*/  IMAD.MOV.U32 R15, RZ, RZ, -0x1 ;  /* 0xffffffffff0f7424 */ /* 0x000fce00078e00ff */
[----:B------:R-:W-:Y:S05]  /*bd50*/  WARPSYNC.COLLECTIVE R15, `(.L_x_2948) ;  /* 0x000000000f087348 */ /* 0x000fea0003c00000 */
[----:B------:R-:W-:Y:S01]  /*bd60*/  NOP ;  /* 0x0000000000007918 */ /* 0x000fe20000000000 */
[----:B------:R-:W-:Y:S01]  /*bd70*/  ENDCOLLECTIVE ;  /* 0x000000000000791b */ /* 0x000fe20003800000 */
.L_x_2948:
[----:B------:R-:W-:Y:S05]  /*bd80*/  BSYNC B0 ;  /* 0x0000000000007941 */ /* 0x000fea0003800000 */
.L_x_2947:
[----:B------:R-:W-:Y:S05]  /*bd90*/  BRA `(.L_x_2949) ;  /* 0xffffffbc00c47947 */ /* 0x000fea000383ffff */
.L_x_2887:
[----:B------:R-:W-:Y:S01]  /*bda0*/  BSSY B0, `(.L_x_2950) ;  /* 0x0000005000007945 */ /* 0x000fe20003800000 */
[----:B------:R-:W-:-:S07]  /*bdb0*/  IMAD.MOV.U32 R15, RZ, RZ, -0x1 ;  /* 0xffffffffff0f7424 */ /* 0x000fce00078e00ff */
[----:B------:R-:W-:Y:S05]  /*bdc0*/  WARPSYNC.COLLECTIVE R15, `(.L_x_2951) ;  /* 0x000000000f087348 */ /* 0x000fea0003c00000 */
[----:B------:R-:W-:Y:S01]  /*bdd0*/  NOP ;  /* 0x0000000000007918 */ /* 0x000fe20000000000 */
[----:B------:R-:W-:Y:S01]  /*bde0*/  ENDCOLLECTIVE ;  /* 0x000000000000791b */ /* 0x000fe20003800000 */
.L_x_2951:
[----:B------:R-:W-:Y:S05]  /*bdf0*/  BSYNC B0 ;  /* 0x0000000000007941 */ /* 0x000fea0003800000 */
.L_x_2950:
[----:B------:R-:W-:Y:S05]  /*be00*/  BRA `(.L_x_2952) ;  /* 0xffffffc400747947 */ /* 0x000fea000383ffff */
.L_x_2899:
[----:B------:R-:W-:Y:S01]  /*be10*/  BSSY B0, `(.L_x_2953) ;  /* 0x0000005000007945 */ /* 0x000fe20003800000 */
[----:B------:R-:W-:-:S07]  /*be20*/  IMAD.MOV.U32 R15, RZ, RZ, -0x1 ;  /* 0xffffffffff0f7424 */ /* 0x000fce00078e00ff */
[----:B------:R-:W-:Y:S05]  /*be30*/  WARPSYNC.COLLECTIVE R15, `(.L_x_2954) ;  /* 0x000000000f087348 */ /* 0x000fea0003c00000 */
[----:B------:R-:W-:Y:S01]  /*be40*/  NOP ;  /* 0x0000000000007918 */ /* 0x000fe20000000000 */
[----:B------:R-:W-:Y:S01]  /*be50*/  ENDCOLLECTIVE ;  /* 0x000000000000791b */ /* 0x000fe20003800000 */
.L_x_2954:
[----:B------:R-:W-:Y:S05]  /*be60*/  BSYNC B0 ;  /* 0x0000000000007941 */ /* 0x000fea0003800000 */
.L_x_2953:
[----:B------:R-:W-:Y:S05]  /*be70*/  BRA `(.L_x_2955) ;  /* 0xffffffc800b07947 */ /* 0x000fea000383ffff */
.L_x_2919:
[----:B-1----:R1:W2:Y:S02]  /*be80*/  SYNCS.PHASECHK.TRANS64.TRYWAIT P0, [R15+URZ+0x26820], R2 ;  /* 0x026820020f0075a7 */ /* 0x0022a4000800017f */
[----:B--2---:R-:W-:Y:S05]  /*be90*/  @!P0 NANOSLEEP.SYNCS 0x989680 ;  /* 0x009896800000895d */ /* 0x004fea0003900000 */
[----:B------:R-:W2:Y:S02]  /*bea0*/  @!P0 SYNCS.PHASECHK.TRANS64 P0, [R15+URZ+0x26820], R2 ;  /* 0x026820020f0085a7 */ /* 0x000ea4000800007f */
[----:B--2---:R-:W-:Y:S05]  /*beb0*/  @!P0 BRA `(.L_x_2919) ;  /* 0xfffffffc00f08947 */ /* 0x004fea000383ffff */
[----:B------:R-:W-:Y:S05]  /*bec0*/  BRA `(.L_x_2956) ;  /* 0xffffffd800a07947 */ /* 0x000fea000383ffff */
.L_x_2923:
[----:B--2---:R2:W3:Y:S02]  /*bed0*/  SYNCS.PHASECHK.TRANS64.TRYWAIT P1, [R15+URZ+0x26840], R18 ;  /* 0x026840120f0075a7 */ /* 0x0044e4000802017f */
[----:B---3--:R-:W-:Y:S05]  /*bee0*/  @!P1 NANOSLEEP.SYNCS 0x989680 ;  /* 0x009896800000995d */ /* 0x008fea0003900000 */
[----:B------:R-:W3:Y:S02]  /*bef0*/  @!P1 SYNCS.PHASECHK.TRANS64 P1, [R15+URZ+0x26840], R18 ;  /* 0x026840120f0095a7 */ /* 0x000ee4000802007f */
[----:B---3--:R-:W-:Y:S05]  /*bf00*/  @!P1 BRA `(.L_x_2923) ;  /* 0xfffffffc00f09947 */ /* 0x008fea000383ffff */
[----:B------:R-:W-:Y:S05]  /*bf10*/  BRA `(.L_x_2957) ;  /* 0xffffffe000bc7947 */ /* 0x000fea000383ffff */
.L_x_2925:
[----:B-1----:R1:W3:Y:S02]  /*bf20*/  SYNCS.PHASECHK.TRANS64.TRYWAIT P1, [R15+URZ+0x26828], R18 ;  /* 0x026828120f0075a7 */ /* 0x0022e4000802017f */
[----:B---3--:R-:W-:Y:S05]  /*bf30*/  @!P1 NANOSLEEP.SYNCS 0x989680 ;  /* 0x009896800000995d */ /* 0x008fea0003900000 */
[----:B------:R-:W3:Y:S02]  /*bf40*/  @!P1 SYNCS.PHASECHK.TRANS64 P1, [R15+URZ+0x26828], R18 ;  /* 0x026828120f0095a7 */ /* 0x000ee4000802007f */
[----:B---3--:R-:W-:Y:S05]  /*bf50*/  @!P1 BRA `(.L_x_2925) ;  /* 0xfffffffc00f09947 */ /* 0x008fea000383ffff */
[----:B------:R-:W-:Y:S05]  /*bf60*/  BRA `(.L_x_2958) ;  /* 0xffffffe400787947 */ /* 0x000fea000383ffff */
.L_x_2927:
[----:B---3--:R3:W4:Y:S02]  /*bf70*/  SYNCS.PHASECHK.TRANS64.TRYWAIT P1, [R15+URZ+0x26848], R18 ;  /* 0x026848120f0075a7 */ /* 0x008724000802017f */
[----:B----4-:R-:W-:Y:S05]  /*bf80*/  @!P1 NANOSLEEP.SYNCS 0x989680 ;  /* 0x009896800000995d */ /* 0x010fea0003900000 */
[----:B------:R-:W4:Y:S02]  /*bf90*/  @!P1 SYNCS.PHASECHK.TRANS64 P1, [R15+URZ+0x26848], R18 ;  /* 0x026848120f0095a7 */ /* 0x000f24000802007f */
[----:B----4-:R-:W-:Y:S05]  /*bfa0*/  @!P1 BRA `(.L_x_2927) ;  /* 0xfffffffc00f09947 */ /* 0x010fea000383ffff */
[----:B------:R-:W-:Y:S05]  /*bfb0*/  BRA `(.L_x_2959) ;  /* 0xffffffe800347947 */ /* 0x000fea000383ffff */
.L_x_2929:
[----:B------:R-:W-:-:S07]  /*bfc0*/  SHF.L.U32 R4, R10, 0x1f, RZ ;  /* 0x0000001f0a047819 */ /* 0x000fce00000006ff */
.L_x_2960:
[----:B----4-:R4:W1:Y:S02]  /*bfd0*/  SYNCS.PHASECHK.TRANS64.TRYWAIT P1, [R15+URZ+0x26820], R4 ;  /* 0x026820040f0075a7 */ /* 0x010864000802017f */
[----:B-1----:R-:W-:Y:S05]  /*bfe0*/  @!P1 NANOSLEEP.SYNCS 0x989680 ;  /* 0x009896800000995d */ /* 0x002fea0003900000 */
[----:B------:R-:W1:Y:S02]  /*bff0*/  @!P1 SYNCS.PHASECHK.TRANS64 P1, [R15+URZ+0x26820], R4 ;  /* 0x026820040f0095a7 */ /* 0x000e64000802007f */
[----:B-1----:R-:W-:Y:S05]  /*c000*/  @!P1 BRA `(.L_x_2960) ;  /* 0xfffffffc00f09947 */ /* 0x002fea000383ffff */
[----:B------:R-:W-:Y:S05]  /*c010*/  BRA `(.L_x_2961) ;  /* 0xffffffe800d47947 */ /* 0x000fea000383ffff */
.L_x_2932:
[----:B----4-:R4:W1:Y:S02]  /*c020*/  SYNCS.PHASECHK.TRANS64.TRYWAIT P1, [R15+URZ+0x26840], R12 ;  /* 0x0268400c0f0075a7 */ /* 0x010864000802017f */
[----:B-1----:R-:W-:Y:S05]  /*c030*/  @!P1 NANOSLEEP.SYNCS 0x989680 ;  /* 0x009896800000995d */ /* 0x002fea0003900000 */
[----:B------:R-:W1:Y:S02]  /*c040*/  @!P1 SYNCS.PHASECHK.TRANS64 P1, [R15+URZ+0x26840], R12 ;  /* 0x0268400c0f0095a7 */ /* 0x000e64000802007f */
[----:B-1----:R-:W-:Y:S05]  /*c050*/  @!P1 BRA `(.L_x_2932) ;  /* 0xfffffffc00f09947 */ /* 0x002fea000383ffff */
[----:B------:R-:W-:Y:S05]  /*c060*/  BRA `(.L_x_2962) ;  /* 0xffffffec00ac7947 */ /* 0x000fea000383ffff */
.L_x_2934:
[----:B-1----:R1:W2:Y:S02]  /*c070*/  SYNCS.PHASECHK.TRANS64.TRYWAIT P1, [R15+URZ+0x26828], R12 ;  /* 0x0268280c0f0075a7 */ /* 0x0022a4000802017f */
[----:B--2---:R-:W-:Y:S05]  /*c080*/  @!P1 NANOSLEEP.SYNCS 0x989680 ;  /* 0x009896800000995d */ /* 0x004fea0003900000 */
[----:B------:R-:W2:Y:S02]  /*c090*/  @!P1 SYNCS.PHASECHK.TRANS64 P1, [R15+URZ+0x26828], R12 ;  /* 0x0268280c0f0095a7 */ /* 0x000ea4000802007f */
[----:B--2---:R-:W-:Y:S05]  /*c0a0*/  @!P1 BRA `(.L_x_2934) ;  /* 0xfffffffc00f09947 */ /* 0x004fea000383ffff */
[----:B------:R-:W-:Y:S05]  /*c0b0*/  BRA `(.L_x_2963) ;  /* 0xfffffff0005c7947 */ /* 0x000fea000383ffff */
.L_x_2936:
[----:B------:R1:W1:Y:S02]  /*c0c0*/  SYNCS.PHASECHK.TRANS64.TRYWAIT P0, [R3+URZ+0x26840], R0 ;  /* 0x02684000030075a7 */ /* 0x000264000800017f */
[----:B-1----:R-:W-:Y:S05]  /*c0d0*/  @!P0 NANOSLEEP.SYNCS 0x989680 ;  /* 0x009896800000895d */ /* 0x002fea0003900000 */
[----:B------:R-:W1:Y:S02]  /*c0e0*/  @!P0 SYNCS.PHASECHK.TRANS64 P0, [R3+URZ+0x26840], R0 ;  /* 0x02684000030085a7 */ /* 0x000e64000800007f */
[----:B-1----:R-:W-:Y:S05]  /*c0f0*/  @!P0 BRA `(.L_x_2936) ;  /* 0xfffffffc00f08947 */ /* 0x002fea000383ffff */
[----:B------:R-:W-:Y:S05]  /*c100*/  BRA `(.L_x_2964) ;  /* 0xfffffff400287947 */ /* 0x000fea000383ffff */
.L_x_2938:
[----:B------:R-:W-:Y:S01]  /*c110*/  BSSY B0, `(.L_x_2965) ;  /* 0x0000006000007945 */ /* 0x000fe20003800000 */
[----:B------:R-:W-:-:S07]  /*c120*/  IMAD.MOV.U32 R15, RZ, RZ, -0x1 ;  /* 0xffffffffff0f7424 */ /* 0x000fce00078e00ff */
[----:B------:R-:W-:Y:S05]  /*c130*/  WARPSYNC.COLLECTIVE R15, `(.L_x_2966) ;  /* 0x000000000f0c7348 */ /* 0x000fea0003c00000 */
[----:B------:R-:W-:Y:S02]  /*c140*/  ELECT P6, UR62, PT ;  /* 0x00000000003e782f */ /* 0x000fe400038c0000 */
[----:B------:R-:W-:Y:S01]  /*c150*/  MOV R14, UR62 ;  /* 0x0000003e000e7c02 */ /* 0x000fe20008000f00 */
[----:B------:R-:W-:Y:S10]  /*c160*/  ENDCOLLECTIVE ;  /* 0x000000000000791b */ /* 0x000ff40003800000 */
.L_x_2966:
[----:B------:R-:W-:Y:S05]  /*c170*/  BSYNC B0 ;  /* 0x0000000000007941 */ /* 0x000fea0003800000 */
.L_x_2965:
[----:B------:R-:W-:Y:S05]  /*c180*/  BRA `(.L_x_2967) ;  /* 0xfffffff400f47947 */ /* 0x000fea000383ffff */
.L_x_2940:
[----:B-1----:R1:W2:Y:S02]  /*c190*/  SYNCS.PHASECHK.TRANS64.TRYWAIT P0, [R7+URZ], R4 ;  /* 0x00000004070075a7 */ /* 0x0022a4000800017f */
[----:B--2---:R-:W-:Y:S05]  /*c1a0*/  @!P0 NANOSLEEP.SYNCS 0x989680 ;  /* 0x009896800000895d */ /* 0x004fea0003900000 */
[----:B------:R-:W2:Y:S02]  /*c1b0*/  @!P0 SYNCS.PHASECHK.TRANS64 P0, [R7+URZ], R4 ;  /* 0x00000004070085a7 */ /* 0x000ea4000800007f */
[----:B--2---:R-:W-:Y:S05]  /*c1c0*/  @!P0 BRA `(.L_x_2940) ;  /* 0xfffffffc00f08947 */ /* 0x004fea000383ffff */
[----:B------:R-:W-:Y:S05]  /*c1d0*/  BRA `(.L_x_2968) ;  /* 0xfffffff800347947 */ /* 0x000fea000383ffff */
.L_x_2941:
[----:B--2---:R2:W3:Y:S02]  /*c1e0*/  SYNCS.PHASECHK.TRANS64.TRYWAIT P0, [R3+URZ], R0 ;  /* 0x00000000030075a7 */ /* 0x0044e4000800017f */
[----:B---3--:R-:W-:Y:S05]  /*c1f0*/  @!P0 NANOSLEEP.SYNCS 0x989680 ;  /* 0x009896800000895d */ /* 0x008fea0003900000 */
[----:B------:R-:W3:Y:S02]  /*c200*/  @!P0 SYNCS.PHASECHK.TRANS64 P0, [R3+URZ], R0 ;  /* 0x00000000030085a7 */ /* 0x000ee4000800007f */
[----:B---3--:R-:W-:Y:S05]  /*c210*/  @!P0 BRA `(.L_x_2941) ;  /* 0xfffffffc00f08947 */ /* 0x008fea000383ffff */
[----:B------:R-:W-:Y:S05]  /*c220*/  BRA `(.L_x_2969) ;  /* 0xfffffff800287947 */ /* 0x000fea000383ffff */
.L_x_2943:
[----:B--2---:R2:W3:Y:S02]  /*c230*/  SYNCS.PHASECHK.TRANS64.TRYWAIT P0, [R5+URZ], R4 ;  /* 0x00000004050075a7 */ /* 0x0044e4000800017f */
[----:B---3--:R-:W-:Y:S05]  /*c240*/  @!P0 NANOSLEEP.SYNCS 0x989680 ;  /* 0x009896800000895d */ /* 0x008fea0003900000 */
[----:B------:R-:W3:Y:S02]  /*c250*/  @!P0 SYNCS.PHASECHK.TRANS64 P0, [R5+URZ], R4 ;  /* 0x00000004050085a7 */ /* 0x000ee4000800007f */
[----:B---3--:R-:W-:Y:S05]  /*c260*/  @!P0 BRA `(.L_x_2943) ;  /* 0xfffffffc00f08947 */ /* 0x008fea000383ffff */
[----:B------:R-:W-:Y:S05]  /*c270*/  BRA `(.L_x_2970) ;  /* 0xfffffff8002c7947 */ /* 0x000fea000383ffff */
.L_x_2971:
        /* <DEDUP_REMOVED lines=16> */
.L_x_3315:


//--------------------- .text._ZN7cutlass13device_kernelIN5flash11enable_sm90INS1_16FlashAttnBwdSm90INS1_25CollectiveMainloopBwdSm90ILi2ELi2ELi2EN4cute5tupleIJNS5_1CILi1EEES8_S8_EEENS6_IJNS7_ILi64EEENS7_ILi128EEENS7_ILi96EEEEEENS_10bfloat16_tEfNS_4arch4Sm90ELb1ELb0ELb1ELb1ELb0ELb1ELb0ELb0ELi2ELi1ELi2ELi1ELb1EEENS1_24CollectiveEpilogueBwdGQAISD_fSG_Li256ELb1ELb0EEENS1_25SingleTileBwdLPTSchedulerILb1ELi128ELb0EEEEEEEEEvNT_6ParamsE --------------------------
	.section	.text._ZN7cutlass13device_kernelIN5flash11enable_sm90INS1_16FlashAttnBwdSm90INS1_25CollectiveMainloopBwdSm90ILi2ELi2ELi2EN4cute5tupleIJNS5_1CILi1EEES8_S8_EEENS6_IJNS7_ILi64EEENS7_ILi128EEENS7_ILi96EEEEEENS_10bfloat16_tEfNS_4arch4Sm90ELb1ELb0ELb1ELb1ELb0ELb1ELb0ELb0ELi2ELi1ELi2ELi1ELb1EEENS1_24CollectiveEpilogueBwdGQAISD_fSG_Li256ELb1ELb0EEENS1_25SingleTileBwdLPTSchedulerILb1ELi128ELb0EEEEEEEEEvNT_6ParamsE,"ax",@progbits
	.align	128
.text._ZN7cutlass13device_kernelIN5flash11enable_sm90INS1_16FlashAttnBwdSm90INS1_25CollectiveMainloopBwdSm90ILi2ELi2ELi2EN4cute5tupleIJNS5_1CILi1EEES8_S8_EEENS6_IJNS7_ILi64EEENS7_ILi128EEENS7_ILi96EEEEEENS_10bfloat16_tEfNS_4arch4Sm90ELb1ELb0ELb1ELb1ELb0ELb1ELb0ELb0ELi2ELi1ELi2ELi1ELb1EEENS1_24CollectiveEpilogueBwdGQAISD_fSG_Li256ELb1ELb0EEENS1_25SingleTileBwdLPTSchedulerILb1ELi128ELb0EEEEEEEEEvNT_6ParamsE:
        .type           _ZN7cutlass13device_kernelIN5flash11enable_sm90INS1_16FlashAttnBwdSm90INS1_25CollectiveMainloopBwdSm90ILi2ELi2ELi2EN4cute5tupleIJNS5_1CILi1EEES8_S8_EEENS6_IJNS7_ILi64EEENS7_ILi128EEENS7_ILi96EEEEEENS_10bfloat16_tEfNS_4arch4Sm90ELb1ELb0ELb1ELb1ELb0ELb1ELb0ELb0ELi2ELi1ELi2ELi1ELb1EEENS1_24CollectiveEpilogueBwdGQAISD_fSG_Li256ELb1ELb0EEENS1_25SingleTileBwdLPTSchedulerILb1ELi128ELb0EEEEEEEEEvNT_6ParamsE,@function
        .size           _ZN7cutlass13device_kernelIN5flash11enable_sm90INS1_16FlashAttnBwdSm90INS1_25CollectiveMainloopBwdSm90ILi2ELi2ELi2EN4cute5tupleIJNS5_1CILi1EEES8_S8_EEENS6_IJNS7_ILi64EEENS7_ILi128EEENS7_ILi96EEEEEENS_10bfloat16_tEfNS_4arch4Sm90ELb1ELb0ELb1ELb1ELb0ELb1ELb0ELb0ELi2ELi1ELi2ELi1ELb1EEENS1_24CollectiveEpilogueBwdGQAISD_fSG_Li256ELb1ELb0EEENS1_25SingleTileBwdLPTSchedulerILb1ELi128ELb0EEEEEEEEEvNT_6ParamsE,(.L_x_3316 - _ZN7cutlass13device_kernelIN5flash11enable_sm90INS1_16FlashAttnBwdSm90INS1_25CollectiveMainloopBwdSm90ILi2ELi2ELi2EN4cute5tupleIJNS5_1CILi1EEES8_S8_EEENS6_IJNS7_ILi64EEENS7_ILi128EEENS7_ILi96EEEEEENS_10bfloat16_tEfNS_4arch4Sm90ELb1ELb0ELb1ELb1ELb0ELb1ELb0ELb0ELi2ELi1ELi2ELi1ELb1EEENS1_24CollectiveEpilogueBwdGQAISD_fSG_Li256ELb1ELb0EEENS1_25SingleTileBwdLPTSchedulerILb1ELi128ELb0EEEEEEEEEvNT_6ParamsE)
        .other          _ZN7cutlass13device_kernelIN5flash11enable_sm90INS1_16FlashAttnBwdSm90INS1_25CollectiveMainloopBwdSm90ILi2ELi2ELi2EN4cute5tupleIJNS5_1CILi1EEES8_S8_EEENS6_IJNS7_ILi64EEENS7_ILi128EEENS7_ILi96EEEEEENS_10bfloat16_tEfNS_4arch4Sm90ELb1ELb0ELb1ELb1ELb0ELb1ELb0ELb0ELi2ELi1ELi2ELi1ELb1EEENS1_24CollectiveEpilogueBwdGQAISD_fSG_Li256ELb1ELb0EEENS1_25SingleTileBwdLPTSchedulerILb1ELi128ELb0EEEEEEEEEvNT_6ParamsE,@"STO_CUDA_ENTRY STV_DEFAULT"
_ZN7cutlass13device_kernelIN5flash11enable_sm90INS1_16FlashAttnBwdSm90INS1_25CollectiveMainloopBwdSm90ILi2ELi2ELi2EN4cute5tupleIJNS5_1CILi1EEES8_S8_EEENS6_IJNS7_ILi64EEENS7_ILi128EEENS7_ILi96EEEEEENS_10bfloat16_tEfNS_4arch4Sm90ELb1ELb0ELb1ELb1ELb0ELb1ELb0ELb0ELi2ELi1ELi2ELi1ELb1EEENS1_24CollectiveEpilogueBwdGQAISD_fSG_Li256ELb1ELb0EEENS1_25SingleTileBwdLPTSchedulerILb1ELi128ELb0EEEEEEEEEvNT_6ParamsE:
        /* <DEDUP_REMOVED lines=24> */
.L_x_2973:
[----:B------:R-:W-:Y:S05]  /*0180*/  BSYNC B0 ;  /* 0x0000000000007941 */ /* 0x000fea0003800000 */
.L_x_2972:
        /* <DEDUP_REMOVED lines=37> */
.L_x_2974:
        /* <DEDUP_REMOVED lines=22> */
.L_x_2975:
[----:B------:R-:W-:Y:S01]  /*0540*/  PLOP3.LUT P0, PT, PT, PT, UP0, 0x80, 0x0 ;  /* 0x000000000000781c */ /* 0x000fe20003f0f008 */
[----:B------:R-:W-:Y:S01]  /*0550*/  NOP ;  /* 0x0000000000007918 */ /* 0x000fe20000000000 */
[----:B------:R-:W-:Y:S01]  /*0560*/  ULDC.64 UR46, c[0x0][0x208] ;  /* 0x00008200002e7ab9 */ /* 0x000fe20000000a00 */
[----:B------:R-:W-:Y:S01]  /*0570*/  BSSY B6, `(.L_x_2976) ;  /* 0x000099d000067945 */ /* 0x000fe20003800000 */
[----:B-12-4-:R-:W-:Y:S09]  /*0580*/  BAR.SYNC.DEFER_BLOCKING 0x0 ;  /* 0x0000000000007b1d */ /* 0x016ff20000010000 */
[----:B------:R-:W-:Y:S05]  /*0590*/  @!P0 BRA `(.L_x_2977) ;  /* 0x0000005400748947 */ /* 0x000fea0003800000 */
.L_x_2978:
        /* <DEDUP_REMOVED lines=32> */
.L_x_2979:
[----:B------:R-:W-:Y:S01]  /*07a0*/  ULDC UR7, c[0x0][0x8cc] ;  /* 0x0002330000077ab9 */ /* 0x000fe20000000800 */
[----:B------:R-:W-:Y:S01]  /*07b0*/  UMOV UR36, UR10 ;  /* 0x0000000a00247c82 */ /* 0x000fe20008000000 */
[----:B------:R-:W-:-:S11]  /*07c0*/  UISETP.NE.AND UP0, UPT, UR7, 0x1, UPT ;  /* 0x000000010700788c */ /* 0x000fd6000bf05270 */
[----:B------:R-:W-:Y:S02]  /*07d0*/  @UP0 ULDC.64 UR8, c[0x0][0x8d0] ;  /* 0x0002340000080ab9 */ /* 0x000fe40000000a00 */
[----:B------:R-:W-:-:S04]  /*07e0*/  UIMAD.WIDE.U32 UR4, UR10, UR8, URZ ;  /* 0x000000080a0472a5 */ /* 0x000fc8000f8e003f */
[----:B------:R-:W-:-:S04]  /*07f0*/  @UP0 USHF.R.U32.HI UR36, URZ, UR9, UR5 ;  /* 0x000000093f240299 */ /* 0x000fc80008011605 */
[----:B------:R-:W-:-:S12]  /*0800*/  UIMAD UR4, UR36, UR7, URZ ;  /* 0x00000007240472a4 */ /* 0x000fd8000f8e023f */
.L_x_2980:
        /* <DEDUP_REMOVED lines=23> */
.L_x_2981:
        /* <DEDUP_REMOVED lines=14> */
.L_x_2983:
[----:B------:R-:W-:-:S05]  /*0a60*/  ULDC UR4, c[0x0][0x8f4] ;  /* 0x00023d0000047ab9 */ /* 0x000fca0000000800 */
.L_x_2982:
        /* <DEDUP_REMOVED lines=22> */
.L_x_2985:
        /* <DEDUP_REMOVED lines=14> */
.L_x_2986:
        /* <DEDUP_REMOVED lines=11> */
.L_x_2987:
        /* <DEDUP_REMOVED lines=13> */
.L_x_2988:
        /* <DEDUP_REMOVED lines=84> */
.L_x_2991:
        /* <DEDUP_REMOVED lines=15> */
.L_x_2990:
        /* <DEDUP_REMOVED lines=22> */
.L_x_2993:
        /* <DEDUP_REMOVED lines=15> */
.L_x_2992:
[----:B------:R-:W-:Y:S01]  /*16b0*/  SHF.R.S32.HI R19, RZ, 0x1f, R18 ;  /* 0x0000001fff137819 */ /* 0x000fe20000011412 */
[----:B------:R-:W-:-:S03]  /*16c0*/  UMOV UR4, 0xffffffff ;  /* 0xffffffff00047882 */ /* 0x000fc60000000000 */
[----:B------:R-:W-:-:S04]  /*16d0*/  LEA.HI R0, R19, R18, RZ, 0x7 ;  /* 0x0000001213007211 */ /* 0x000fc800078f38ff */
[----:B------:R-:W-:Y:S01]  /*16e0*/  SHF.R.S32.HI R17, RZ, 0x7, R0 ;  /* 0x00000007ff117819 */ /* 0x000fe20000011400 */
[----:B------:R-:W-:Y:S06]  /*16f0*/  BRA.DIV UR4, `(.L_x_2994) ;  /* 0x0000008a04187947 */ /* 0x000fec000b800000 */
[----:B------:R1:W2:Y:S02]  /*1700*/  SHFL.IDX PT, R14, R17, RZ, 0x1f ;  /* 0x00001fff110e7589 */ /* 0x0002a400000e0000 */
.L_x_3080:
        /* <DEDUP_REMOVED lines=15> */
.L_x_2995:
        /* <DEDUP_REMOVED lines=19> */
.L_x_2997:
        /* <DEDUP_REMOVED lines=122> */
.L_x_3008:
[----:B------:R-:W-:-:S06]  /*20d0*/  UISETP.NE.AND UP0, UPT, UR9, 0x3, UPT ;  /* 0x000000030900788c */ /* 0x000fcc000bf05270 */
[----:B------:R-:W-:-:S13]  /*20e0*/  PLOP3.LUT P0, PT, PT, PT, UP0, 0x80, 0x0 ;  /* 0x000000000000781c */ /* 0x000fda0003f0f008 */
[----:B-1----:R-:W-:Y:S05]  /*20f0*/  @!P0 BRA `(.L_x_2998) ;  /* 0x0000000000048947 */ /* 0x002fea0003800000 */
[----:B------:R-:W-:Y:S01]  /*2100*/  BPT.TRAP 0x1 ;  /* 0x000000040000795c */ /* 0x000fe20000300000 */
.L_x_2998:
[----:B------:R-:W-:Y:S01]  /*2110*/  R2UR UR8, R235 ;  /* 0x00000000eb0872ca */ /* 0x000fe200000e0000 */
[----:B------:R-:W-:-:S05]  /*2120*/  IMAD.U32 R120, RZ, RZ, UR4 ;  /* 0x00000004ff787e24 */ /* 0x000fca000f8e00ff */
[----:B------:R-:W-:-:S07]  /*2130*/  SHF.L.U32 R120, R120, 0x1f, RZ ;  /* 0x0000001f78787819 */ /* 0x000fce00000006ff */
[----:B------:R-:W-:-:S09]  /*2140*/  ULEA UR8, UR5, UR8, 0x3 ;  /* 0x0000000805087291 */ /* 0x000fd2000f8e183f */
[----:B------:R1:W2:Y:S01]  /*2150*/  SYNCS.PHASECHK.TRANS64.TRYWAIT P1, [UR8+0x26810], R120 ;  /* 0x02681078ff0075a7 */ /* 0x0002a20008020148 */
[----:B------:R-:W-:Y:S05]  /*2160*/  @!P0 BRA `(.L_x_2999) ;  /* 0x0000000000048947 */ /* 0x000fea0003800000 */
[----:B------:R-:W-:Y:S01]  /*2170*/  BPT.TRAP 0x1 ;  /* 0x000000040000795c */ /* 0x000fe20000300000 */
.L_x_2999:
[----:B--2---:R-:W-:Y:S05]  /*2180*/  @P1 BRA `(.L_x_3000) ;  /* 0x0000000000081947 */ /* 0x004fea0003800000 */
[----:B------:R-:W2:Y:S02]  /*2190*/  SYNCS.PHASECHK.TRANS64.TRYWAIT P1, [UR8+0x26810], R120 ;  /* 0x02681078ff0075a7 */ /* 0x000ea40008020148 */
[----:B--2---:R-:W-:Y:S05]  /*21a0*/  @!P1 BRA `(.L_x_3001) ;  /* 0x0000007c00a09947 */ /* 0x004fea0003800000 */
.L_x_3000:
        /* <DEDUP_REMOVED lines=66> */
.L_x_3002:
[----:B------:R1:W1:Y:S01]  /*25d0*/  SYNCS.PHASECHK.TRANS64.TRYWAIT P1, [UR8+0x26830], R120 ;  /* 0x02683078ff0075a7 */ /* 0x0002620008020148 */
[----:B------:R-:W-:Y:S05]  /*25e0*/  @!P0 BRA `(.L_x_3003) ;  /* 0x0000000000048947 */ /* 0x000fea0003800000 */
[----:B------:R-:W-:Y:S01]  /*25f0*/  BPT.TRAP 0x1 ;  /* 0x000000040000795c */ /* 0x000fe20000300000 */
.L_x_3003:
        /* <DEDUP_REMOVED lines=50> */
.L_x_3004:
        /* <DEDUP_REMOVED lines=555> */
.L_x_3006:
        /* <DEDUP_REMOVED lines=45> */
.L_x_3007:
        /* <DEDUP_REMOVED lines=62> */
.L_x_2989:
[----:B------:R-:W-:Y:S05]  /*5280*/  @P0 BRA `(.L_x_2984) ;  /* 0x0000004c002c0947 */ /* 0x000fea0003800000 */
[----:B------:R-:W-:Y:S01]  /*5290*/  ULDC.64 UR4, c[0x0][0x878] ;  /* 0x00021e0000047ab9 */ /* 0x000fe20000000a00 */
[----:B-1----:R-:W1:Y:S01]  /*52a0*/  S2R R4, SR_TID.X ;  /* 0x0000000000047919 */ /* 0x002e620000002100 */
[----:B------:R-:W-:Y:S01]  /*52b0*/  UISETP.NE.U32.AND UP0, UPT, UR4, URZ, UPT ;  /* 0x0000003f0400728c */ /* 0x000fe2000bf05070 */
[----:B------:R-:W2:Y:S01]  /*52c0*/  S2UR UR9, SR_CgaCtaId ;  /* 0x00000000000979c3 */ /* 0x000ea20000008800 */
[----:B------:R-:W-:Y:S01]  /*52d0*/  UMOV UR8, 0x400 ;  /* 0x0000040000087882 */ /* 0x000fe20000000000 */
[----:B------:R-:W-:Y:S02]  /*52e0*/  UIMAD UR36, UR36, 0x3000, URZ ;  /* 0x00003000242478a4 */ /* 0x000fe4000f8e023f */
[----:B------:R-:W-:Y:S01]  /*52f0*/  UISETP.NE.AND.EX UP0, UPT, UR5, URZ, UPT, UP0 ;  /* 0x0000003f0500728c */ /* 0x000fe2000bf05300 */
[----:B------:R-:W-:Y:S01]  /*5300*/  ULDC.64 UR12, c[0x0][0x818] ;  /* 0x00020600000c7ab9 */ /* 0x000fe20000000a00 */
[----:B------:R-:W-:Y:S01]  /*5310*/  ULDC.64 UR14, c[0x0][0x840] ;  /* 0x00021000000e7ab9 */ /* 0x000fe20000000a00 */
[----:B------:R-:W-:-:S03]  /*5320*/  ULDC.64 UR16, c[0x0][0x848] ;  /* 0x0002120000107ab9 */ /* 0x000fc60000000a00 */
[----:B------:R-:W-:-:S05]  /*5330*/  PLOP3.LUT P0, PT, PT, PT, UP0, 0x80, 0x0 ;  /* 0x000000000000781c */ /* 0x000fca0003f0f008 */
[----:B------:R-:W-:Y:S02]  /*5340*/  @UP0 ULDC.64 UR4, c[0x0][0x878] ;  /* 0x00021e0000040ab9 */ /* 0x000fe40000000a00 */
[----:B------:R-:W-:-:S06]  /*5350*/  @UP0 UIMAD.WIDE UR4, UR39, 0x4, UR4 ;  /* 0x00000004270408a5 */ /* 0x000fcc000f8e0204 */
[----:B------:R-:W-:Y:S02]  /*5360*/  IMAD.U32 R2, RZ, RZ, UR4 ;  /* 0x00000004ff027e24 */ /* 0x000fe4000f8e00ff */
[----:B------:R-:W-:Y:S01]  /*5370*/  IMAD.U32 R3, RZ, RZ, UR5 ;  /* 0x00000005ff037e24 */ /* 0x000fe2000f8e00ff */
[----:B------:R-:W-:-:S04]  /*5380*/  ULDC UR5, c[0x0][0x850] ;  /* 0x0002140000057ab9 */ /* 0x000fc80000000800 */
[----:B------:R-:W3:Y:S01]  /*5390*/  @P0 LDG.E R2, desc[UR46][R2.64] ;  /* 0x0000002e02020981 */ /* 0x000ee2000c1e1900 */
[----:B-1----:R-:W-:Y:S01]  /*53a0*/  VIADD R5, R4, 0xffffff80 ;  /* 0xffffff8004057836 */ /* 0x002fe20000000000 */
[----:B------:R-:W-:Y:S01]  /*53b0*/  UISETP.NE.AND UP1, UPT, UR5, 0x1, UPT ;  /* 0x000000010500788c */ /* 0x000fe2000bf25270 */
[----:B------:R-:W-:Y:S03]  /*53c0*/  BSSY B0, `(.L_x_3009) ;  /* 0x0000056000007945 */ /* 0x000fe60003800000 */
[----:B------:R-:W-:-:S07]  /*53d0*/  SHF.R.S32.HI R0, RZ, 0x1f, R5 ;  /* 0x0000001fff007819 */ /* 0x000fce0000011405 */
[----:B------:R-:W-:Y:S01]  /*53e0*/  @UP1 ULDC UR10, c[0x0][0x858] ;  /* 0x00021600000a1ab9 */ /* 0x000fe20000000800 */
[----:B------:R-:W-:Y:S01]  /*53f0*/  BAR.SYNC.DEFER_BLOCKING 0x1, 0x100 ;  /* 0x0044000000007b1d */ /* 0x000fe20000010000 */
[----:B---3--:R-:W-:Y:S02]  /*5400*/  @P0 R2UR UR4, R2 ;  /* 0x00000000020402ca */ /* 0x008fe400000e0000 */
        /* <DEDUP_REMOVED lines=9> */
[----:B------:R-:W-:-:S03]  /*54a0*/  @UP0 ULEA.HI UR5, UR5, UR4, URZ, 0x7 ;  /* 0x0000000405050291 */ /* 0x000fc6000f8f383f */
[----:B------:R-:W-:Y:S01]  /*54b0*/  @UP1 ULDC UR4, c[0x0][0x854] ;  /* 0x0002150000041ab9 */ /* 0x000fe20000000800 */
[----:B------:R-:W-:Y:S02]  /*54c0*/  @UP0 USHF.R.S32.HI UR6, URZ, 0x7, UR5 ;  /* 0x000000073f060899 */ /* 0x000fe40008011405 */
[----:B------:R-:W-:Y:S02]  /*54d0*/  UIMAD.WIDE.U32 UR4, UR37, UR4, URZ ;  /* 0x00000004250472a5 */ /* 0x000fe4000f8e003f */
[----:B------:R-:W-:Y:S02]  /*54e0*/  @UP0 UIMAD UR6, UR6, 0x3000, URZ ;  /* 0x00003000060608a4 */ /* 0x000fe4000f8e023f */
[----:B------:R-:W-:Y:S02]  /*54f0*/  @UP1 USHF.R.U32.HI UR37, URZ, UR10, UR5 ;  /* 0x0000000a3f251299 */ /* 0x000fe40008011605 */
[----:B------:R-:W-:Y:S02]  /*5500*/  @UP0 USHF.R.S32.HI UR7, URZ, 0x1f, UR6 ;  /* 0x0000001f3f070899 */ /* 0x000fe40008011406 */
[----:B--2---:R-:W-:Y:S01]  /*5510*/  ULEA UR4, UR9, UR8, 0x18 ;  /* 0x0000000809047291 */ /* 0x004fe2000f8ec03f */
[----:B------:R-:W-:Y:S01]  /*5520*/  @!UP0 UMOV UR6, URZ ;  /* 0x0000003f00068c82 */ /* 0x000fe20008000000 */
[----:B------:R-:W-:-:S02]  /*5530*/  USHF.R.S32.HI UR5, URZ, 0x1f, UR37 ;  /* 0x0000001f3f057899 */ /* 0x000fc40008011425 */
[----:B------:R-:W-:Y:S02]  /*5540*/  UIADD3 UR8, UP1, UR36, UR6, URZ ;  /* 0x0000000624087290 */ /* 0x000fe4000ff3e03f */
[----:B------:R-:W-:Y:S01]  /*5550*/  LEA R0, R0, UR4, 0x2 ;  /* 0x0000000400007c11 */ /* 0x000fe2000f8e10ff */
[----:B------:R-:W-:Y:S01]  /*5560*/  @!UP0 UMOV UR7, URZ ;  /* 0x0000003f00078c82 */ /* 0x000fe20008000000 */
[----:B------:R-:W-:Y:S02]  /*5570*/  UIMAD UR6, UR5, UR12, URZ ;  /* 0x0000000c050672a4 */ /* 0x000fe4000f8e023f */
[----:B------:R-:W-:Y:S01]  /*5580*/  ULEA.HI.X.SX32 UR9, UR36, UR7, 0x1, UP1 ;  /* 0x0000000724097291 */ /* 0x000fe200088f0e3f */
[----:B------:R1:W-:Y:S01]  /*5590*/  STS.128 [R0], R24 ;  /* 0x0000001800007388 */ /* 0x0003e20000000c00 */
[----:B------:R-:W-:Y:S02]  /*55a0*/  UIMAD UR5, UR5, UR14, URZ ;  /* 0x0000000e050572a4 */ /* 0x000fe4000f8e023f */
[----:B------:R-:W-:Y:S01]  /*55b0*/  UIMAD UR10, UR37, UR13, UR6 ;  /* 0x0000000d250a72a4 */ /* 0x000fe2000f8e0206 */
[----:B------:R1:W-:Y:S01]  /*55c0*/  STS.128 [R0+0x800], R28 ;  /* 0x0008001c00007388 */ /* 0x0003e20000000c00 */
[----:B------:R-:W-:-:S02]  /*55d0*/  UIMAD.WIDE.U32 UR6, UR37, UR12, UR8 ;  /* 0x0000000c250672a5 */ /* 0x000fc4000f8e0008 */
[----:B------:R-:W-:Y:S01]  /*55e0*/  UIMAD UR12, UR37, UR15, UR5 ;  /* 0x0000000f250c72a4 */ /* 0x000fe2000f8e0205 */
[----:B------:R1:W-:Y:S01]  /*55f0*/  STS.128 [R0+0x1000], R32 ;  /* 0x0010002000007388 */ /* 0x0003e20000000c00 */
[----:B------:R-:W-:Y:S02]  /*5600*/  USHF.R.S32.HI UR5, URZ, 0x1f, UR39 ;  /* 0x0000001f3f057899 */ /* 0x000fe40008011427 */
[----:B------:R-:W-:Y:S01]  /*5610*/  UIMAD.WIDE.U32 UR8, UR37, UR14, UR8 ;  /* 0x0000000e250872a5 */ /* 0x000fe2000f8e0008 */
[----:B------:R1:W-:Y:S01]  /*5620*/  STS.128 [R0+0x1800], R36 ;  /* 0x0018002400007388 */ /* 0x0003e20000000c00 */
[----:B------:R-:W-:Y:S01]  /*5630*/  USEL UR5, UR5, URZ, !UP0 ;  /* 0x0000003f05057287 */ /* 0x000fe2000c000000 */
[----:B------:R-:W-:Y:S02]  /*5640*/  ULDC.64 UR14, c[0x0][0x820] ;  /* 0x00020800000e7ab9 */ /* 0x000fe40000000a00 */
[----:B------:R1:W-:Y:S01]  /*5650*/  STS.128 [R0+0x2000], R40 ;  /* 0x0020002800007388 */ /* 0x0003e20000000c00 */
[----:B------:R-:W-:-:S02]  /*5660*/  USEL UR39, UR39, URZ, !UP0 ;  /* 0x0000003f27277287 */ /* 0x000fc4000c000000 */
[----:B------:R-:W-:Y:S01]  /*5670*/  UIMAD UR11, UR5, UR14, URZ ;  /* 0x0000000e050b72a4 */ /* 0x000fe2000f8e023f */
[----:B------:R1:W-:Y:S01]  /*5680*/  STS.128 [R0+0x2800], R44 ;  /* 0x0028002c00007388 */ /* 0x0003e20000000c00 */
[----:B------:R-:W-:Y:S02]  /*5690*/  UIADD3 UR7, UR7, UR10, URZ ;  /* 0x0000000a07077290 */ /* 0x000fe4000fffe03f */
[----:B------:R-:W-:Y:S01]  /*56a0*/  UIMAD UR5, UR5, UR16, URZ ;  /* 0x00000010050572a4 */ /* 0x000fe2000f8e023f */
[----:B------:R1:W-:Y:S01]  /*56b0*/  STS.128 [R0+0x3000], R48 ;  /* 0x0030003000007388 */ /* 0x0003e20000000c00 */
[----:B------:R-:W-:Y:S02]  /*56c0*/  UIADD3 UR9, UR9, UR12, URZ ;  /* 0x0000000c09097290 */ /* 0x000fe4000fffe03f */
        /* <DEDUP_REMOVED lines=16> */
[----:B------:R-:W-:Y:S01]  /*57d0*/  @!PT LDS RZ, [RZ] ;  /* 0x00000000fffff984 */ /* 0x000fe20000000800 */
[----:B------:R-:W-:Y:S01]  /*57e0*/  @!PT LDS RZ, [RZ] ;  /* 0x00000000fffff984 */ /* 0x000fe20000000800 */
[----:B------:R-:W-:Y:S01]  /*57f0*/  @!PT LDS RZ, [RZ] ;  /* 0x00000000fffff984 */ /* 0x000fe20000000800 */
[----:B------:R-:W-:Y:S01]  /*5800*/  @!PT LDS RZ, [RZ] ;  /* 0x00000000fffff984 */ /* 0x000fe20000000800 */
[----:B------:R2:W-:Y:S06]  /*5810*/  MEMBAR.ALL.CTA ;  /* 0x0000000000007992 */ /* 0x0005ec0000008000 */
[----:B--2---:R-:W2:Y:S01]  /*5820*/  FENCE.VIEW.ASYNC.S ;  /* 0x00000000000073c6 */ /* 0x004ea20000000000 */
        /* <DEDUP_REMOVED lines=8> */
.L_x_3011:
[----:B------:R-:W-:Y:S01]  /*58b0*/  @P0 ELECT P1, URZ, PT ;  /* 0x00000000003f082f */ /* 0x000fe20003820000 */
[----:B------:R2:W-:-:S12]  /*58c0*/  UBLKRED.G.S.ADD.F32.RN [UR6], [UR4], UR5, desc[UR8] ;  /* 0x00000806040073bb */ /* 0x0005d800080a1405 */
[----:B------:R-:W-:Y:S02]  /*58d0*/  @P1 PLOP3.LUT P0, PT, P1, PT, PT, 0x8, 0x0 ;  /* 0x000000000000181c */ /* 0x000fe40000f0e170 */
[----:B------:R-:W-:-:S11]  /*58e0*/  PLOP3.LUT P1, PT, PT, PT, PT, 0x8, 0x0 ;  /* 0x000000000000781c */ /* 0x000fd60003f2e170 */
[----:B--2---:R-:W-:Y:S05]  /*58f0*/  @P0 BRA.U.ANY `(.L_x_3011) ;  /* 0xfffffffd00ec0947 */ /* 0x004fea000393ffff */
[----:B------:R0:W-:Y:S01]  /*5900*/  UTMACMDFLUSH ;  /* 0x00000000000079b7 */ /* 0x0001e20000000000 */
[----:B------:R-:W-:-:S04]  /*5910*/  DEPBAR.LE SB0, 0x0 ;  /* 0x000080000000791a */ /* 0x000fc80000000000 */
.L_x_3010:
[----:B------:R-:W-:Y:S05]  /*5920*/  BSYNC B0 ;  /* 0x0000000000007941 */ /* 0x000fea0003800000 */
.L_x_3009:
        /* <DEDUP_REMOVED lines=28> */
.L_x_3012:
        /* <DEDUP_REMOVED lines=8> */
.L_x_2977:
        /* <DEDUP_REMOVED lines=29> */
.L_x_3014:
[----:B------:R-:W-:Y:S01]  /*5d40*/  ULDC UR9, c[0x0][0x8cc] ;  /* 0x0002330000097ab9 */ /* 0x000fe20000000800 */
[----:B------:R-:W-:Y:S01]  /*5d50*/  UMOV UR7, UR8 ;  /* 0x0000000800077c82 */ /* 0x000fe20008000000 */
[----:B------:R-:W-:-:S11]  /*5d60*/  UISETP.NE.AND UP0, UPT, UR9, 0x1, UPT ;  /* 0x000000010900788c */ /* 0x000fd6000bf05270 */
[----:B------:R-:W-:Y:S02]  /*5d70*/  @UP0 ULDC.64 UR10, c[0x0][0x8d0] ;  /* 0x00023400000a0ab9 */ /* 0x000fe40000000a00 */
[----:B------:R-:W-:-:S04]  /*5d80*/  UIMAD.WIDE.U32 UR4, UR8, UR10, URZ ;  /* 0x0000000a080472a5 */ /* 0x000fc8000f8e003f */
[----:B------:R-:W-:-:S04]  /*5d90*/  @UP0 USHF.R.U32.HI UR7, URZ, UR11, UR5 ;  /* 0x0000000b3f070299 */ /* 0x000fc80008011605 */
[----:B------:R-:W-:-:S12]  /*5da0*/  UIMAD UR4, UR7, UR9, URZ ;  /* 0x00000009070472a4 */ /* 0x000fd8000f8e023f */
.L_x_3015:
        /* <DEDUP_REMOVED lines=23> */
.L_x_3016:
        /* <DEDUP_REMOVED lines=13> */
.L_x_3018:
[----:B------:R-:W-:-:S05]  /*5ff0*/  ULDC UR4, c[0x0][0x8f4] ;  /* 0x00023d0000047ab9 */ /* 0x000fca0000000800 */
.L_x_3017:
        /* <DEDUP_REMOVED lines=46> */
.L_x_3019:
        /* <DEDUP_REMOVED lines=13> */
.L_x_3020:
        /* <DEDUP_REMOVED lines=12> */
.L_x_3021:
        /* <DEDUP_REMOVED lines=54> */
.L_x_3024:
[----:B------:R-:W-:Y:S05]  /*67d0*/  BSYNC B0 ;  /* 0x0000000000007941 */ /* 0x000fea0003800000 */
.L_x_3023:
        /* <DEDUP_REMOVED lines=19> */
.L_x_3026:
[----:B------:R-:W-:Y:S05]  /*6910*/  BSYNC B0 ;  /* 0x0000000000007941 */ /* 0x000fea0003800000 */
.L_x_3025:
[----:B------:R-:W-:Y:S06]  /*6920*/  BAR.ARV 0xa, 0xa0 ;  /* 0x0282800000007b1d */ /* 0x000fec0000002000 */
[----:B------:R-:W-:Y:S04]  /*6930*/  BSSY B0, `(.L_x_3027) ;  /* 0x0000003000007945 */ /* 0x000fe80003800000 */
[----:B------:R-:W-:Y:S05]  /*6940*/  @!P0 BRA `(.L_x_3028) ;  /* 0x0000000000048947 */ /* 0x000fea0003800000 */
[----:B------:R-:W-:-:S04]  /*6950*/  DEPBAR.LE SB0, 0x0 ;  /* 0x000080000000791a */ /* 0x000fc80000000000 */
.L_x_3028:
[----:B------:R-:W-:Y:S05]  /*6960*/  BSYNC B0 ;  /* 0x0000000000007941 */ /* 0x000fea0003800000 */
.L_x_3027:
[----:B------:R-:W-:Y:S06]  /*6970*/  BAR.ARV 0xb, 0xa0 ;  /* 0x02c2800000007b1d */ /* 0x000fec0000002000 */
[----:B------:R-:W-:Y:S01]  /*6980*/  UIADD3 UR18, UR12, 0x1, URZ ;  /* 0x000000010c127890 */ /* 0x000fe2000fffe03f */
[----:B------:R-:W-:Y:S11]  /*6990*/  BRA `(.L_x_3029) ;  /* 0x0000000000047947 */ /* 0x000ff60003800000 */
.L_x_3022:
[----:B------:R-:W-:-:S05]  /*69a0*/  UMOV UR18, UR12 ;  /* 0x0000000c00127c82 */ /* 0x000fca0008000000 */
.L_x_3029:
        /* <DEDUP_REMOVED lines=22> */
.L_x_3042:
        /* <DEDUP_REMOVED lines=20> */
.L_x_3031:
[----:B------:R-:W-:Y:S05]  /*6c50*/  BSYNC B0 ;  /* 0x0000000000007941 */ /* 0x000fea0003800000 */
.L_x_3030:
        /* <DEDUP_REMOVED lines=13> */
.L_x_3033:
[----:B------:R-:W-:Y:S05]  /*6d30*/  BSYNC B0 ;  /* 0x0000000000007941 */ /* 0x000fea0003800000 */
.L_x_3032:
[----:B------:R-:W-:Y:S06]  /*6d40*/  BAR.ARV 0xa, 0xa0 ;  /* 0x0282800000007b1d */ /* 0x000fec0000002000 */
[----:B------:R-:W-:Y:S04]  /*6d50*/  BSSY B0, `(.L_x_3034) ;  /* 0x0000003000007945 */ /* 0x000fe80003800000 */
[----:B------:R-:W-:Y:S05]  /*6d60*/  @!P0 BRA `(.L_x_3035) ;  /* 0x0000000000048947 */ /* 0x000fea0003800000 */
[----:B------:R-:W-:-:S04]  /*6d70*/  DEPBAR.LE SB0, 0x0 ;  /* 0x000080000000791a */ /* 0x000fc80000000000 */
.L_x_3035:
[----:B------:R-:W-:Y:S05]  /*6d80*/  BSYNC B0 ;  /* 0x0000000000007941 */ /* 0x000fea0003800000 */
.L_x_3034:
        /* <DEDUP_REMOVED lines=13> */
.L_x_3037:
[----:B------:R-:W-:Y:S05]  /*6e60*/  BSYNC B0 ;  /* 0x0000000000007941 */ /* 0x000fea0003800000 */
.L_x_3036:
        /* <DEDUP_REMOVED lines=13> */
.L_x_3039:
[----:B------:R-:W-:Y:S05]  /*6f40*/  BSYNC B0 ;  /* 0x0000000000007941 */ /* 0x000fea0003800000 */
.L_x_3038:
[----:B------:R-:W-:Y:S01]  /*6f50*/  UIADD3 UR18, UR18, 0x2, URZ ;  /* 0x0000000212127890 */ /* 0x000fe2000fffe03f */
[----:B------:R-:W-:Y:S06]  /*6f60*/  BAR.ARV 0xa, 0xa0 ;  /* 0x0282800000007b1d */ /* 0x000fec0000002000 */
[----:B------:R-:W-:Y:S01]  /*6f70*/  UISETP.GE.AND UP0, UPT, UR18, UR7, UPT ;  /* 0x000000071200728c */ /* 0x000fe2000bf06270 */
[----:B------:R-:W-:Y:S04]  /*6f80*/  BSSY B0, `(.L_x_3040) ;  /* 0x0000003000007945 */ /* 0x000fe80003800000 */
[----:B------:R-:W-:Y:S06]  /*6f90*/  @!P0 BRA `(.L_x_3041) ;  /* 0x0000000000048947 */ /* 0x000fec0003800000 */
[----:B------:R-:W-:-:S04]  /*6fa0*/  DEPBAR.LE SB0, 0x0 ;  /* 0x000080000000791a */ /* 0x000fc80000000000 */
.L_x_3041:
[----:B------:R-:W-:Y:S05]  /*6fb0*/  BSYNC B0 ;  /* 0x0000000000007941 */ /* 0x000fea0003800000 */
.L_x_3040:
[----:B------:R-:W-:Y:S06]  /*6fc0*/  BAR.ARV 0xb, 0xa0 ;  /* 0x02c2800000007b1d */ /* 0x000fec0000002000 */
[----:B------:R-:W-:Y:S01]  /*6fd0*/  PLOP3.LUT P1, PT, PT, PT, UP0, 0x80, 0x0 ;  /* 0x000000000000781c */ /* 0x000fe20003f2f008 */
[----:B------:R-:W-:Y:S02]  /*6fe0*/  UIADD3 UR26, UR26, 0x3000, URZ ;  /* 0x000030001a1a7890 */ /* 0x000fe4000fffe03f */
[----:B------:R-:W-:-:S10]  /*6ff0*/  UIADD3 UR6, UR6, 0x3000, URZ ;  /* 0x0000300006067890 */ /* 0x000fd4000fffe03f */
[----:B------:R-:W-:Y:S05]  /*7000*/  @!P1 BRA `(.L_x_3042) ;  /* 0xfffffff800c09947 */ /* 0x000fea000383ffff */
[----:B------:R-:W-:Y:S05]  /*7010*/  BRA `(.L_x_2984) ;  /* 0x0000002c00c87947 */ /* 0x000fea0003800000 */
.L_x_3013:
        /* <DEDUP_REMOVED lines=22> */
.L_x_3043:
[----:B------:R-:W-:Y:S01]  /*7180*/  ULDC UR9, c[0x0][0x8cc] ;  /* 0x0002330000097ab9 */ /* 0x000fe20000000800 */
[----:B------:R-:W-:Y:S01]  /*7190*/  UMOV UR7, UR8 ;  /* 0x0000000800077c82 */ /* 0x000fe20008000000 */
[----:B------:R-:W-:-:S11]  /*71a0*/  UISETP.NE.AND UP0, UPT, UR9, 0x1, UPT ;  /* 0x000000010900788c */ /* 0x000fd6000bf05270 */
[----:B------:R-:W-:Y:S02]  /*71b0*/  @UP0 ULDC.64 UR10, c[0x0][0x8d0] ;  /* 0x00023400000a0ab9 */ /* 0x000fe40000000a00 */
[----:B------:R-:W-:-:S04]  /*71c0*/  UIMAD.WIDE.U32 UR4, UR8, UR10, URZ ;  /* 0x0000000a080472a5 */ /* 0x000fc8000f8e003f */
[----:B------:R-:W-:-:S04]  /*71d0*/  @UP0 USHF.R.U32.HI UR7, URZ, UR11, UR5 ;  /* 0x0000000b3f070299 */ /* 0x000fc80008011605 */
[----:B------:R-:W-:-:S12]  /*71e0*/  UIMAD UR4, UR7, UR9, URZ ;  /* 0x00000009070472a4 */ /* 0x000fd8000f8e023f */
.L_x_3044:
        /* <DEDUP_REMOVED lines=23> */
.L_x_3045:
        /* <DEDUP_REMOVED lines=14> */
.L_x_3047:
[----:B------:R-:W-:-:S05]  /*7440*/  ULDC UR4, c[0x0][0x8f4] ;  /* 0x00023d0000047ab9 */ /* 0x000fca0000000800 */
.L_x_3046:
        /* <DEDUP_REMOVED lines=60> */
.L_x_3049:
        /* <DEDUP_REMOVED lines=12> */
.L_x_3050:
[----:B------:R-:W-:Y:S05]  /*78d0*/  @!P2 BRA `(.L_x_3051) ;  /* 0x000000000014a947 */ /* 0x000fea0003800000 */
[----:B------:R-:W-:Y:S02]  /*78e0*/  IMAD.U32 R2, RZ, RZ, UR14 ;  /* 0x0000000eff027e24 */ /* 0x000fe4000f8e00ff */
[----:B------:R-:W-:-:S05]  /*78f0*/  IMAD.U32 R3, RZ, RZ, UR15 ;  /* 0x0000000fff037e24 */ /* 0x000fca000f8e00ff */
[----:B------:R-:W2:Y:S04]  /*7900*/  LDG.E R5, desc[UR46][R2.64] ;  /* 0x0000002e02057981 */ /* 0x000ea8000c1e1900 */
[----:B------:R-:W2:Y:S02]  /*7910*/  LDG.E R4, desc[UR46][R2.64+0x4] ;  /* 0x0000042e02047981 */ /* 0x000ea4000c1e1900 */
[----:B--2---:R-:W-:-:S07]  /*7920*/  IMAD.IADD R4, R4, 0x1, -R5 ;  /* 0x0000000104047824 */ /* 0x004fce00078e0a05 */
.L_x_3051:
        /* <DEDUP_REMOVED lines=62> */
.L_x_3081:
        /* <DEDUP_REMOVED lines=15> */
.L_x_3054:
        /* <DEDUP_REMOVED lines=122> */
.L_x_3065:
[----:B-123--:R-:W-:-:S04]  /*85a0*/  SHF.L.U32 R18, R10, 0x1f, RZ ;  /* 0x0000001f0a127819 */ /* 0x00efc800000006ff */
[----:B------:R-:W2:Y:S02]  /*85b0*/  SYNCS.PHASECHK.TRANS64.TRYWAIT P1, [R15+URZ+0x26840], R18 ;  /* 0x026840120f0075a7 */ /* 0x000ea4000802017f */
[----:B--2---:R-:W-:Y:S05]  /*85c0*/  @!P1 BRA `(.L_x_3057) ;  /* 0x0000001800dc9947 */ /* 0x004fea0003800000 */
.L_x_3082:
        /* <DEDUP_REMOVED lines=8> */
.L_x_3058:
        /* <DEDUP_REMOVED lines=44> */
.L_x_3083:
        /* <DEDUP_REMOVED lines=8> */
.L_x_3060:
        /* <DEDUP_REMOVED lines=44> */
.L_x_3084:
        /* <DEDUP_REMOVED lines=8> */
.L_x_3062:
        /* <DEDUP_REMOVED lines=38> */
.L_x_3086:
        /* <DEDUP_REMOVED lines=8> */
.L_x_3064:
        /* <DEDUP_REMOVED lines=44> */
.L_x_3056:
[----:B------:R-:W4:Y:S02]  /*9270*/  LDL.LU R4, [R1+0x4] ;  /* 0x0000040001047983 */ /* 0x000f240000300800 */
[----:B----4-:R-:W-:Y:S02]  /*9280*/  ISETP.NE.AND P1, PT, R4, RZ, PT ;  /* 0x000000ff0400720c */ /* 0x010fe40003f25270 */
[----:B------:R4:W5:Y:S11]  /*9290*/  LDL R4, [R1] ;  /* 0x0000000001047983 */ /* 0x0009760000100800 */
[----:B----4-:R-:W-:Y:S05]  /*92a0*/  @!P1 BRA `(.L_x_3055) ;  /* 0x0000000400949947 */ /* 0x010fea0003800000 */
[----:B------:R-:W-:-:S04]  /*92b0*/  SHF.L.U32 R12, R10, 0x1f, RZ ;  /* 0x0000001f0a0c7819 */ /* 0x000fc800000006ff */
[----:B------:R-:W4:Y:S02]  /*92c0*/  SYNCS.PHASECHK.TRANS64.TRYWAIT P1, [R15+URZ+0x26840], R12 ;  /* 0x0268400c0f0075a7 */ /* 0x000f24000802017f */
[----:B----4-:R-:W-:Y:S05]  /*92d0*/  @!P1 BRA `(.L_x_3066) ;  /* 0x0000000c00ec9947 */ /* 0x010fea0003800000 */
.L_x_3087:
        /* <DEDUP_REMOVED lines=8> */
.L_x_3067:
        /* <DEDUP_REMOVED lines=41> */
.L_x_3088:
        /* <DEDUP_REMOVED lines=8> */
.L_x_3069:
        /* <DEDUP_REMOVED lines=41> */
.L_x_3055:
[----:B------:R-:W1:Y:S01]  /*9900*/  S2R R0, SR_TID.X ;  /* 0x0000000000007919 */ /* 0x000e620000002100 */
[----:B------:R-:W-:Y:S01]  /*9910*/  IMAD R3, R16, 0x8, R15 ;  /* 0x0000000810037824 */ /* 0x000fe200078e020f */
[----:B-1----:R-:W-:Y:S02]  /*9920*/  LOP3.LUT R2, R0, 0x7f, RZ, 0xc0, !PT ;  /* 0x0000007f00027812 */ /* 0x002fe400078ec0ff */
[----:B------:R-:W-:Y:S02]  /*9930*/  SHF.L.U32 R0, R10, 0x1f, RZ ;  /* 0x0000001f0a007819 */ /* 0x000fe400000006ff */
[----:B------:R-:W-:Y:S02]  /*9940*/  ISETP.NE.AND P1, PT, R2, RZ, PT ;  /* 0x000000ff0200720c */ /* 0x000fe40003f25270 */
[----:B------:R-:W1:Y:S02]  /*9950*/  SYNCS.PHASECHK.TRANS64.TRYWAIT P0, [R3+URZ+0x26840], R0 ;  /* 0x02684000030075a7 */ /* 0x000e64000800017f */
[----:B-1----:R-:W-:Y:S09]  /*9960*/  @!P0 BRA `(.L_x_3070) ;  /* 0x0000000800708947 */ /* 0x002ff20003800000 */
.L_x_3089:
[----:B------:R-:W-:Y:S05]  /*9970*/  @P1 BRA `(.L_x_3071) ;  /* 0x0000000000181947 */ /* 0x000fea0003800000 */
[----:B------:R-:W1:Y:S01]  /*9980*/  S2R R2, SR_TID.X ;  /* 0x0000000000027919 */ /* 0x000e620000002100 */
[----:B------:R-:W-:-:S04]  /*9990*/  IMAD.MOV.U32 R0, RZ, RZ, 0x3100 ;  /* 0x00003100ff007424 */ /* 0x000fc800078e00ff */
[----:B------:R1:W-:Y:S02]  /*99a0*/  SYNCS.ARRIVE.TRANS64 RZ, [R3+URZ+0x26830], R0 ;  /* 0x0268300003ff79a7 */ /* 0x0003e4000800003f */
[----:B-1----:R-:W-:-:S13]  /*99b0*/  LOP3.LUT P0, RZ, R2, 0x1f, RZ, 0xc0, !PT ;  /* 0x0000001f02ff7812 */ /* 0x002fda000780c0ff */
[----:B------:R-:W-:Y:S05]  /*99c0*/  @!P0 BRA `(.L_x_3071) ;  /* 0x0000000000048947 */ /* 0x000fea0003800000 */
[----:B------:R-:W-:Y:S01]  /*99d0*/  BPT.TRAP 0x1 ;  /* 0x000000040000795c */ /* 0x000fe20000300000 */
.L_x_3071:
        /* <DEDUP_REMOVED lines=48> */
.L_x_3052:
[----:B------:R-:W-:Y:S05]  /*9ce0*/  BSYNC B0 ;  /* 0x0000000000007941 */ /* 0x000fea0003800000 */
.L_x_3048:
[----:B------:R-:W-:-:S03]  /*9cf0*/  UMOV UR7, 0xffffffff ;  /* 0xffffffff00077882 */ /* 0x000fc60000000000 */
[----:B------:R-:W-:Y:S05]  /*9d00*/  BRA.DIV UR7, `(.L_x_3072) ;  /* 0x00000006079c7947 */ /* 0x000fea000b800000 */
[----:B------:R-:W-:-:S13]  /*9d10*/  ELECT P6, URZ, PT ;  /* 0x00000000003f782f */ /* 0x000fda00038c0000 */
.L_x_3092:
[----:B------:R-:W-:Y:S05]  /*9d20*/  @!P6 BRA `(.L_x_2984) ;  /* 0x000000000084e947 */ /* 0x000fea0003800000 */
[----:B------:R-:W-:-:S06]  /*9d30*/  ULOP3.LUT UR7, UR38, 0x2, URZ, 0xfc, !UPT ;  /* 0x0000000226077892 */ /* 0x000fcc000f8efc3f */
[----:B------:R-:W-:-:S05]  /*9d40*/  IMAD.U32 R0, RZ, RZ, UR7 ;  /* 0x00000007ff007e24 */ /* 0x000fca000f8e00ff */
[----:B------:R-:W-:-:S13]  /*9d50*/  ISETP.NE.AND P2, PT, R0, 0x3, PT ;  /* 0x000000030000780c */ /* 0x000fda0003f45270 */
[----:B------:R-:W-:Y:S05]  /*9d60*/  @!P2 BRA `(.L_x_3073) ;  /* 0x000000000004a947 */ /* 0x000fea0003800000 */
[----:B------:R-:W-:Y:S01]  /*9d70*/  BPT.TRAP 0x1 ;  /* 0x000000040000795c */ /* 0x000fe20000300000 */
.L_x_3073:
        /* <DEDUP_REMOVED lines=15> */
.L_x_3093:
[----:B------:R-:W2:Y:S02]  /*9e70*/  SYNCS.PHASECHK.TRANS64.TRYWAIT P0, [R3+URZ], R0 ;  /* 0x00000000030075a7 */ /* 0x000ea4000800017f */
[----:B--2---:R-:W-:Y:S05]  /*9e80*/  @!P0 BRA `(.L_x_3075) ;  /* 0x0000000400708947 */ /* 0x004fea0003800000 */
.L_x_3094:
[----:B------:R-:W-:Y:S05]  /*9e90*/  @!P2 BRA `(.L_x_3076) ;  /* 0x000000000004a947 */ /* 0x000fea0003800000 */
[----:B------:R-:W-:Y:S01]  /*9ea0*/  BPT.TRAP 0x1 ;  /* 0x000000040000795c */ /* 0x000fe20000300000 */
.L_x_3076:
[----:B--2---:R-:W-:-:S04]  /*9eb0*/  VIADD R3, R8, 0x26840 ;  /* 0x0002684008037836 */ /* 0x004fc80000000000 */
[----:B------:R-:W-:-:S04]  /*9ec0*/  IMAD R5, R2, 0x8, R3 ;  /* 0x0000000802057824 */ /* 0x000fc800078e0203 */
[----:B------:R-:W2:Y:S02]  /*9ed0*/  SYNCS.PHASECHK.TRANS64.TRYWAIT P0, [R5+URZ], R4 ;  /* 0x00000004050075a7 */ /* 0x000ea4000800017f */
[----:B--2---:R-:W-:Y:S05]  /*9ee0*/  @!P0 BRA `(.L_x_3077) ;  /* 0x00000004006c8947 */ /* 0x004fea0003800000 */
.L_x_3095:
[----:B------:R-:W-:-:S07]  /*9ef0*/  IMAD R3, R6, 0x8, R3 ;  /* 0x0000000806037824 */ /* 0x000fce00078e0203 */
.L_x_3078:
[----:B---3--:R3:W4:Y:S02]  /*9f00*/  SYNCS.PHASECHK.TRANS64.TRYWAIT P0, [R3+URZ], R0 ;  /* 0x00000000030075a7 */ /* 0x008724000800017f */
[----:B----4-:R-:W-:Y:S05]  /*9f10*/  @!P0 NANOSLEEP.SYNCS 0x989680 ;  /* 0x009896800000895d */ /* 0x010fea0003900000 */
[----:B------:R-:W4:Y:S02]  /*9f20*/  @!P0 SYNCS.PHASECHK.TRANS64 P0, [R3+URZ], R0 ;  /* 0x00000000030085a7 */ /* 0x000f24000800007f */
[----:B----4-:R-:W-:Y:S05]  /*9f30*/  @!P0 BRA `(.L_x_3078) ;  /* 0xfffffffc00f08947 */ /* 0x010fea000383ffff */
.L_x_2984:
[----:B------:R-:W-:Y:S05]  /*9f40*/  BSYNC B6 ;  /* 0x0000000000067941 */ /* 0x000fea0003800000 */
.L_x_2976:
[----:B------:R-:W-:Y:S05]  /*9f50*/  EXIT ;  /* 0x000000000000794d */ /* 0x000fea0003800000 */
.L_x_2994:
[----:B------:R-:W-:Y:S02]  /*9f60*/  IMAD.MOV.U32 R13, RZ, RZ, R17 ;  /* 0x000000ffff0d7224 */ /* 0x000fe400078e0011 */
[----:B------:R-:W-:Y:S02]  /*9f70*/  IMAD.MOV.U32 R12, RZ, RZ, RZ ;  /* 0x000000ffff0c7224 */ /* 0x000fe400078e00ff */
[----:B------:R-:W-:Y:S02]  /*9f80*/  IMAD.MOV.U32 R11, RZ, RZ, 0x1f ;  /* 0x0000001fff0b7424 */ /* 0x000fe400078e00ff */
[----:B------:R-:W-:-:S07]  /*9f90*/  IMAD.MOV.U32 R15, RZ, RZ, -0x1 ;  /* 0xffffffffff0f7424 */ /* 0x000fce00078e00ff */
[----:B------:R-:W-:Y:S05]  /*9fa0*/  WARPSYNC.COLLECTIVE R15, `(.L_x_3079) ;  /* 0x000000000f087348 */ /* 0x000fea0003c00000 */
[----:B------:R1:W2:Y:S02]  /*9fb0*/  SHFL.IDX P6, R14, R13, R12, R11 ;  /* 0x0000000c0d0e7389 */ /* 0x0002a400000c000b */
[----:B-12---:R-:W-:Y:S01]  /*9fc0*/  ENDCOLLECTIVE ;  /* 0x000000000000791b */ /* 0x006fe20003800000 */
.L_x_3079:
[----:B------:R-:W-:Y:S05]  /*9fd0*/  BRA `(.L_x_3080) ;  /* 0xffffff7400cc7947 */ /* 0x000fea000383ffff */
.L_x_2996:
[----:B--2---:R2:W3:Y:S02]  /*9fe0*/  SYNCS.PHASECHK.TRANS64.TRYWAIT P0, [R235+URZ+0x26800], R4 ;  /* 0x02680004eb0075a7 */ /* 0x0044e4000800017f */
[----:B---3--:R-:W-:Y:S05]  /*9ff0*/  @!P0 NANOSLEEP.SYNCS 0x989680 ;  /* 0x009896800000895d */ /* 0x008fea0003900000 */
[----:B------:R-:W3:Y:S02]  /*a000*/  @!P0 SYNCS.PHASECHK.TRANS64 P0, [R235+URZ+0x26800], R4 ;  /* 0x02680004eb0085a7 */ /* 0x000ee4000800007f */
[----:B---3--:R-:W-:Y:S05]  /*a010*/  @!P0 BRA `(.L_x_2996) ;  /* 0xfffffffc00f08947 */ /* 0x008fea000383ffff */
[----:B------:R-:W-:Y:S05]  /*a020*/  BRA `(.L_x_2995) ;  /* 0xffffff7400f47947 */ /* 0x000fea000383ffff */
.L_x_3001:
[----:B--2---:R-:W-:-:S04]  /*a030*/  IMAD.U32 R5, RZ, RZ, UR8 ;  /* 0x00000008ff057e24 */ /* 0x004fc8000f8e00ff */
[----:B------:R2:W3:Y:S03]  /*a040*/  SYNCS.PHASECHK.TRANS64.TRYWAIT P1, [R5+URZ+0x26810], R120 ;  /* 0x02681078050075a7 */ /* 0x0004e6000802017f */
[----:B---3--:R-:W-:Y:S05]  /*a050*/  @!P1 NANOSLEEP.SYNCS 0x989680 ;  /* 0x009896800000995d */ /* 0x008fea0003900000 */
[----:B------:R-:W3:Y:S02]  /*a060*/  @!P1 SYNCS.PHASECHK.TRANS64 P1, [R5+URZ+0x26810], R120 ;  /* 0x02681078050095a7 */ /* 0x000ee4000802007f */
[----:B---3--:R-:W-:Y:S05]  /*a070*/  @!P1 BRA `(.L_x_3001) ;  /* 0xfffffffc00ec9947 */ /* 0x008fea000383ffff */
[----:B------:R-:W-:Y:S05]  /*a080*/  BRA `(.L_x_3000) ;  /* 0xffffff8000487947 */ /* 0x000fea000383ffff */
.L_x_3005:
[----:B------:R-:W-:-:S04]  /*a090*/  IMAD.U32 R121, RZ, RZ, UR8 ;  /* 0x00000008ff797e24 */ /* 0x000fc8000f8e00ff */
[----:B------:R1:W1:Y:S03]  /*a0a0*/  SYNCS.PHASECHK.TRANS64.TRYWAIT P1, [R121+URZ+0x26830], R120 ;  /* 0x02683078790075a7 */ /* 0x000266000802017f */
[----:B-1----:R-:W-:Y:S05]  /*a0b0*/  @!P1 NANOSLEEP.SYNCS 0x989680 ;  /* 0x009896800000995d */ /* 0x002fea0003900000 */
[----:B------:R-:W1:Y:S02]  /*a0c0*/  @!P1 SYNCS.PHASECHK.TRANS64 P1, [R121+URZ+0x26830], R120 ;  /* 0x02683078790095a7 */ /* 0x000e64000802007f */
[----:B-1----:R-:W-:Y:S05]  /*a0d0*/  @!P1 BRA `(.L_x_3005) ;  /* 0xfffffffc00ec9947 */ /* 0x002fea000383ffff */
[----:B------:R-:W-:Y:S05]  /*a0e0*/  BRA `(.L_x_3004) ;  /* 0xffffff88000c7947 */ /* 0x000fea000383ffff */
.L_x_3053:
[----:B-1----:R1:W2:Y:S02]  /*a0f0*/  SYNCS.PHASECHK.TRANS64.TRYWAIT P0, [R15+URZ+0x26820], R2 ;  /* 0x026820020f0075a7 */ /* 0x0022a4000800017f */
[----:B--2---:R-:W-:Y:S05]  /*a100*/  @!P0 NANOSLEEP.SYNCS 0x989680 ;  /* 0x009896800000895d */ /* 0x004fea0003900000 */
[----:B------:R-:W2:Y:S02]  /*a110*/  @!P0 SYNCS.PHASECHK.TRANS64 P0, [R15+URZ+0x26820], R2 ;  /* 0x026820020f0085a7 */ /* 0x000ea4000800007f */
[----:B--2---:R-:W-:Y:S05]  /*a120*/  @!P0 BRA `(.L_x_3053) ;  /* 0xfffffffc00f08947 */ /* 0x004fea000383ffff */
[----:B------:R-:W-:Y:S05]  /*a130*/  BRA `(.L_x_3081) ;  /* 0xffffffd800f47947 */ /* 0x000fea000383ffff */
.L_x_3057:
[----:B--2---:R2:W3:Y:S02]  /*a140*/  SYNCS.PHASECHK.TRANS64.TRYWAIT P1, [R15+URZ+0x26840], R18 ;  /* 0x026840120f0075a7 */ /* 0x0044e4000802017f */
[----:B---3--:R-:W-:Y:S05]  /*a150*/  @!P1 NANOSLEEP.SYNCS 0x989680 ;  /* 0x009896800000995d */ /* 0x008fea0003900000 */
[----:B------:R-:W3:Y:S02]  /*a160*/  @!P1 SYNCS.PHASECHK.TRANS64 P1, [R15+URZ+0x26840], R18 ;  /* 0x026840120f0095a7 */ /* 0x000ee4000802007f */
[----:B---3--:R-:W-:Y:S05]  /*a170*/  @!P1 BRA `(.L_x_3057) ;  /* 0xfffffffc00f09947 */ /* 0x008fea000383ffff */
[----:B------:R-:W-:Y:S05]  /*a180*/  BRA `(.L_x_3082) ;  /* 0xffffffe400107947 */ /* 0x000fea000383ffff */
.L_x_3059:
[----:B-1----:R1:W3:Y:S02]  /*a190*/  SYNCS.PHASECHK.TRANS64.TRYWAIT P1, [R15+URZ+0x26828], R18 ;  /* 0x026828120f0075a7 */ /* 0x0022e4000802017f */
[----:B---3--:R-:W-:Y:S05]  /*a1a0*/  @!P1 NANOSLEEP.SYNCS 0x989680 ;  /* 0x009896800000995d */ /* 0x008fea0003900000 */
[----:B------:R-:W3:Y:S02]  /*a1b0*/  @!P1 SYNCS.PHASECHK.TRANS64 P1, [R15+URZ+0x26828], R18 ;  /* 0x026828120f0095a7 */ /* 0x000ee4000802007f */
[----:B---3--:R-:W-:Y:S05]  /*a1c0*/  @!P1 BRA `(.L_x_3059) ;  /* 0xfffffffc00f09947 */ /* 0x008fea000383ffff */
[----:B------:R-:W-:Y:S05]  /*a1d0*/  BRA `(.L_x_3083) ;  /* 0xffffffe400cc7947 */ /* 0x000fea000383ffff */
.L_x_3061:
[----:B---3--:R3:W4:Y:S02]  /*a1e0*/  SYNCS.PHASECHK.TRANS64.TRYWAIT P1, [R15+URZ+0x26848], R18 ;  /* 0x026848120f0075a7 */ /* 0x008724000802017f */
[----:B----4-:R-:W-:Y:S05]  /*a1f0*/  @!P1 NANOSLEEP.SYNCS 0x989680 ;  /* 0x009896800000995d */ /* 0x010fea0003900000 */
[----:B------:R-:W4:Y:S02]  /*a200*/  @!P1 SYNCS.PHASECHK.TRANS64 P1, [R15+URZ+0x26848], R18 ;  /* 0x026848120f0095a7 */ /* 0x000f24000802007f */
[----:B----4-:R-:W-:Y:S05]  /*a210*/  @!P1 BRA `(.L_x_3061) ;  /* 0xfffffffc00f09947 */ /* 0x010fea000383ffff */
[----:B------:R-:W-:Y:S05]  /*a220*/  BRA `(.L_x_3084) ;  /* 0xffffffe800887947 */ /* 0x000fea000383ffff */
.L_x_3063:
[----:B------:R-:W-:-:S07]  /*a230*/  SHF.L.U32 R4, R10, 0x1f, RZ ;  /* 0x0000001f0a047819 */ /* 0x000fce00000006ff */
.L_x_3085:
[----:B----4-:R4:W1:Y:S02]  /*a240*/  SYNCS.PHASECHK.TRANS64.TRYWAIT P1, [R15+URZ+0x26820], R4 ;  /* 0x026820040f0075a7 */ /* 0x010864000802017f */
[----:B-1----:R-:W-:Y:S05]  /*a250*/  @!P1 NANOSLEEP.SYNCS 0x989680 ;  /* 0x009896800000995d */ /* 0x002fea0003900000 */
[----:B------:R-:W1:Y:S02]  /*a260*/  @!P1 SYNCS.PHASECHK.TRANS64 P1, [R15+URZ+0x26820], R4 ;  /* 0x026820040f0095a7 */ /* 0x000e64000802007f */
[----:B-1----:R-:W-:Y:S05]  /*a270*/  @!P1 BRA `(.L_x_3085) ;  /* 0xfffffffc00f09947 */ /* 0x002fea000383ffff */
[----:B------:R-:W-:Y:S05]  /*a280*/  BRA `(.L_x_3086) ;  /* 0xffffffec00287947 */ /* 0x000fea000383ffff */
.L_x_3066:
[----:B----4-:R4:W1:Y:S02]  /*a290*/  SYNCS.PHASECHK.TRANS64.TRYWAIT P1, [R15+URZ+0x26840], R12 ;  /* 0x0268400c0f0075a7 */ /* 0x010864000802017f */
[----:B-1----:R-:W-:Y:S05]  /*a2a0*/  @!P1 NANOSLEEP.SYNCS 0x989680 ;  /* 0x009896800000995d */ /* 0x002fea0003900000 */
[----:B------:R-:W1:Y:S02]  /*a2b0*/  @!P1 SYNCS.PHASECHK.TRANS64 P1, [R15+URZ+0x26840], R12 ;  /* 0x0268400c0f0095a7 */ /* 0x000e64000802007f */
[----:B-1----:R-:W-:Y:S05]  /*a2c0*/  @!P1 BRA `(.L_x_3066) ;  /* 0xfffffffc00f09947 */ /* 0x002fea000383ffff */
[----:B------:R-:W-:Y:S05]  /*a2d0*/  BRA `(.L_x_3087) ;  /* 0xfffffff000007947 */ /* 0x000fea000383ffff */
.L_x_3068:
[----:B-1----:R1:W2:Y:S02]  /*a2e0*/  SYNCS.PHASECHK.TRANS64.TRYWAIT P1, [R15+URZ+0x26828], R12 ;  /* 0x0268280c0f0075a7 */ /* 0x0022a4000802017f */
[----:B--2---:R-:W-:Y:S05]  /*a2f0*/  @!P1 NANOSLEEP.SYNCS 0x989680 ;  /* 0x009896800000995d */ /* 0x004fea0003900000 */
[----:B------:R-:W2:Y:S02]  /*a300*/  @!P1 SYNCS.PHASECHK.TRANS64 P1, [R15+URZ+0x26828], R12 ;  /* 0x0268280c0f0095a7 */ /* 0x000ea4000802007f */
[----:B--2---:R-:W-:Y:S05]  /*a310*/  @!P1 BRA `(.L_x_3068) ;  /* 0xfffffffc00f09947 */ /* 0x004fea000383ffff */
[----:B------:R-:W-:Y:S05]  /*a320*/  BRA `(.L_x_3088) ;  /* 0xfffffff000b07947 */ /* 0x000fea000383ffff */
.L_x_3070:
[----:B------:R1:W1:Y:S02]  /*a330*/  SYNCS.PHASECHK.TRANS64.TRYWAIT P0, [R3+URZ+0x26840], R0 ;  /* 0x02684000030075a7 */ /* 0x000264000800017f */
[----:B-1----:R-:W-:Y:S05]  /*a340*/  @!P0 NANOSLEEP.SYNCS 0x989680 ;  /* 0x009896800000895d */ /* 0x002fea0003900000 */
[----:B------:R-:W1:Y:S02]  /*a350*/  @!P0 SYNCS.PHASECHK.TRANS64 P0, [R3+URZ+0x26840], R0 ;  /* 0x02684000030085a7 */ /* 0x000e64000800007f */
[----:B-1----:R-:W-:Y:S05]  /*a360*/  @!P0 BRA `(.L_x_3070) ;  /* 0xfffffffc00f08947 */ /* 0x002fea000383ffff */
[----:B------:R-:W-:Y:S05]  /*a370*/  BRA `(.L_x_3089) ;  /* 0xfffffff4007c7947 */ /* 0x000fea000383ffff */
.L_x_3072:
[----:B------:R-:W-:Y:S01]  /*a380*/  BSSY B0, `(.L_x_3090) ;  /* 0x0000006000007945 */ /* 0x000fe20003800000 */
[----:B------:R-:W-:-:S07]  /*a390*/  IMAD.MOV.U32 R15, RZ, RZ, -0x1 ;  /* 0xffffffffff0f7424 */ /* 0x000fce00078e00ff */
[----:B------:R-:W-:Y:S05]  /*a3a0*/  WARPSYNC.COLLECTIVE R15, `(.L_x_3091) ;  /* 0x000000000f0c7348 */ /* 0x000fea0003c00000 */
[----:B------:R-:W-:Y:S02]  /*a3b0*/  ELECT P6, UR62, PT ;  /* 0x00000000003e782f */ /* 0x000fe400038c0000 */
[----:B------:R-:W-:Y:S01]  /*a3c0*/  MOV R14, UR62 ;  /* 0x0000003e000e7c02 */ /* 0x000fe20008000f00 */
[----:B------:R-:W-:Y:S10]  /*a3d0*/  ENDCOLLECTIVE ;  /* 0x000000000000791b */ /* 0x000ff40003800000 */
.L_x_3091:
[----:B------:R-:W-:Y:S05]  /*a3e0*/  BSYNC B0 ;  /* 0x0000000000007941 */ /* 0x000fea0003800000 */
.L_x_3090:
[----:B------:R-:W-:Y:S05]  /*a3f0*/  BRA `(.L_x_3092) ;  /* 0xfffffff800487947 */ /* 0x000fea000383ffff */
.L_x_3074:
[----:B-1----:R1:W2:Y:S02]  /*a400*/  SYNCS.PHASECHK.TRANS64.TRYWAIT P0, [R7+URZ], R4 ;  /* 0x00000004070075a7 */ /* 0x0022a4000800017f */
[----:B--2---:R-:W-:Y:S05]  /*a410*/  @!P0 NANOSLEEP.SYNCS 0x989680 ;  /* 0x009896800000895d */ /* 0x004fea0003900000 */
[----:B------:R-:W2:Y:S02]  /*a420*/  @!P0 SYNCS.PHASECHK.TRANS64 P0, [R7+URZ], R4 ;  /* 0x00000004070085a7 */ /* 0x000ea4000800007f */
[----:B--2---:R-:W-:Y:S05]  /*a430*/  @!P0 BRA `(.L_x_3074) ;  /* 0xfffffffc00f08947 */ /* 0x004fea000383ffff */
[----:B------:R-:W-:Y:S05]  /*a440*/  BRA `(.L_x_3093) ;  /* 0xfffffff800887947 */ /* 0x000fea000383ffff */
.L_x_3075:
[----:B--2---:R2:W3:Y:S02]  /*a450*/  SYNCS.PHASECHK.TRANS64.TRYWAIT P0, [R3+URZ], R0 ;  /* 0x00000000030075a7 */ /* 0x0044e4000800017f */
[----:B---3--:R-:W-:Y:S05]  /*a460*/  @!P0 NANOSLEEP.SYNCS 0x989680 ;  /* 0x009896800000895d */ /* 0x008fea0003900000 */
[----:B------:R-:W3:Y:S02]  /*a470*/  @!P0 SYNCS.PHASECHK.TRANS64 P0, [R3+URZ], R0 ;  /* 0x00000000030085a7 */ /* 0x000ee4000800007f */
[----:B---3--:R-:W-:Y:S05]  /*a480*/  @!P0 BRA `(.L_x_3075) ;  /* 0xfffffffc00f08947 */ /* 0x008fea000383ffff */
[----:B------:R-:W-:Y:S05]  /*a490*/  BRA `(.L_x_3094) ;  /* 0xfffffff8007c7947 */ /* 0x000fea000383ffff */
.L_x_3077:
[----:B--2---:R2:W3:Y:S02]  /*a4a0*/  SYNCS.PHASECHK.TRANS64.TRYWAIT P0, [R5+URZ], R4 ;  /* 0x00000004050075a7 */ /* 0x0044e4000800017f */
[----:B---3--:R-:W-:Y:S05]  /*a4b0*/  @!P0 NANOSLEEP.SYNCS 0x989680 ;  /* 0x009896800000895d */ /* 0x008fea0003900000 */
[----:B------:R-:W3:Y:S02]  /*a4c0*/  @!P0 SYNCS.PHASECHK.TRANS64 P0, [R5+URZ], R4 ;  /* 0x00000004050085a7 */ /* 0x000ee4000800007f */
[----:B---3--:R-:W-:Y:S05]  /*a4d0*/  @!P0 BRA `(.L_x_3077) ;  /* 0xfffffffc00f08947 */ /* 0x008fea000383ffff */
[----:B------:R-:W-:Y:S05]  /*a4e0*/  BRA `(.L_x_3095) ;  /* 0xfffffff800807947 */ /* 0x000fea000383ffff */
.L_x_3096:
        /* <DEDUP_REMOVED lines=9> */
.L_x_3316:


//--------------------- .text._ZN7cutlass13device_kernelIN5flash32FlashAttnBwdPostprocessConvertdQIN4cute5tupleIJNS3_1CILi128EEENS5_ILi96EEEEEENS_10bfloat16_tEfNS_4arch4Sm90ELi256ENS3_8TiledMMAINS3_8MMA_AtomIJNS3_4SM904GMMA27MMA_64x96x16_F32BF16BF16_RSILNSF_5MajorE0ELSH_1ELNSF_7ScaleInE1ELSI_1EEEEEENS3_6LayoutINS4_IJNS5_ILi2EEENS5_ILi1EEESN_EEENS4_IJSN_NS5_ILi0EEESP_EEEEENS4_IJNS3_10UnderscoreESS_SS_EEEEELb0EEEEEvNT_6ParamsE --------------------------
	.section	.text._ZN7cutlass13device_kernelIN5flash32FlashAttnBwdPostprocessConvertdQIN4cute5tupleIJNS3_1CILi128EEENS5_ILi96EEEEEENS_10bfloat16_tEfNS_4arch4Sm90ELi256ENS3_8TiledMMAINS3_8MMA_AtomIJNS3_4SM904GMMA27MMA_64x96x16_F32BF16BF16_RSILNSF_5MajorE0ELSH_1ELNSF_7ScaleInE1ELSI_1EEEEEENS3_6LayoutINS4_IJNS5_ILi2EEENS5_ILi1EEESN_EEENS4_IJSN_NS5_ILi0EEESP_EEEEENS4_IJNS3_10UnderscoreESS_SS_EEEEELb0EEEEEvNT_6ParamsE,"ax",@progbits
	.align	128
.text._ZN7cutlass13device_kernelIN5flash32FlashAttnBwdPostprocessConvertdQIN4cute5tupleIJNS3_1CILi128EEENS5_ILi96EEEEEENS_10bfloat16_tEfNS_4arch4Sm90ELi256ENS3_8TiledMMAINS3_8MMA_AtomIJNS3_4SM904GMMA27MMA_64x96x16_F32BF16BF16_RSILNSF_5MajorE0ELSH_1ELNSF_7ScaleInE1ELSI_1EEEEEENS3_6LayoutINS4_IJNS5_ILi2EEENS5_ILi1EEESN_EEENS4_IJSN_NS5_ILi0EEESP_EEEEENS4_IJNS3_10UnderscoreESS_SS_EEEEELb0EEEEEvNT_6ParamsE:
        .type           _ZN7cutlass13device_kernelIN5flash32FlashAttnBwdPostprocessConvertdQIN4cute5tupleIJNS3_1CILi128EEENS5_ILi96EEEEEENS_10bfloat16_tEfNS_4arch4Sm90ELi256ENS3_8TiledMMAINS3_8MMA_AtomIJNS3_4SM904GMMA27MMA_64x96x16_F32BF16BF16_RSILNSF_5MajorE0ELSH_1ELNSF_7ScaleInE1ELSI_1EEEEEENS3_6LayoutINS4_IJNS5_ILi2EEENS5_ILi1EEESN_EEENS4_IJSN_NS5_ILi0EEESP_EEEEENS4_IJNS3_10UnderscoreESS_SS_EEEEELb0EEEEEvNT_6ParamsE,@function
        .size           _ZN7cutlass13device_kernelIN5flash32FlashAttnBwdPostprocessConvertdQIN4cute5tupleIJNS3_1CILi128EEENS5_ILi96EEEEEENS_10bfloat16_tEfNS_4arch4Sm90ELi256ENS3_8TiledMMAINS3_8MMA_AtomIJNS3_4SM904GMMA27MMA_64x96x16_F32BF16BF16_RSILNSF_5MajorE0ELSH_1ELNSF_7ScaleInE1ELSI_1EEEEEENS3_6LayoutINS4_IJNS5_ILi2EEENS5_ILi1EEESN_EEENS4_IJSN_NS5_ILi0EEESP_EEEEENS4_IJNS3_10UnderscoreESS_SS_EEEEELb0EEEEEvNT_6ParamsE,(.L_x_3317 - _ZN7cutlass13device_kernelIN5flash32FlashAttnBwdPostprocessConvertdQIN4cute5tupleIJNS3_1CILi128EEENS5_ILi96EEEEEENS_10bfloat16_tEfNS_4arch4Sm90ELi256ENS3_8TiledMMAINS3_8MMA_AtomIJNS3_4SM904GMMA27MMA_64x96x16_F32BF16BF16_RSILNSF_5MajorE0ELSH_1ELNSF_7ScaleInE1ELSI_1EEEEEENS3_6LayoutINS4_IJNS5_ILi2EEENS5_ILi1EEESN_EEENS4_IJSN_NS5_ILi0EEESP_EEEEENS4_IJNS3_10UnderscoreESS_SS_EEEEELb0EEEEEvNT_6ParamsE)
        .other          _ZN7cutlass13device_kernelIN5flash32FlashAttnBwdPostprocessConvertdQIN4cute5tupleIJNS3_1CILi128EEENS5_ILi96EEEEEENS_10bfloat16_tEfNS_4arch4Sm90ELi256ENS3_8TiledMMAINS3_8MMA_AtomIJNS3_4SM904GMMA27MMA_64x96x16_F32BF16BF16_RSILNSF_5MajorE0ELSH_1ELNSF_7ScaleInE1ELSI_1EEEEEENS3_6LayoutINS4_IJNS5_ILi2EEENS5_ILi1EEESN_EEENS4_IJSN_NS5_ILi0EEESP_EEEEENS4_IJNS3_10UnderscoreESS_SS_EEEEELb0EEEEEvNT_6ParamsE,@"STO_CUDA_ENTRY STV_DEFAULT"
_ZN7cutlass13device_kernelIN5flash32FlashAttnBwdPostprocessConvertdQIN4cute5tupleIJNS3_1CILi128EEENS5_ILi96EEEEEENS_10bfloat16_tEfNS_4arch4Sm90ELi256ENS3_8TiledMMAINS3_8MMA_AtomIJNS3_4SM904GMMA27MMA_64x96x16_F32BF16BF16_RSILNSF_5MajorE0ELSH_1ELNSF_7ScaleInE1ELSI_1EEEEEENS3_6LayoutINS4_IJNS5_ILi2EEENS5_ILi1EEESN_EEENS4_IJSN_NS5_ILi0EEESP_EEEEENS4_IJNS3_10UnderscoreESS_SS_EEEEELb0EEEEEvNT_6ParamsE:
[----:B------:R-:W-:Y:S08]  /*0000*/  LDC R1, c[0x0][0x28] ;  /* 0x00000a00ff017b82 */ /* 0x000ff00000000800 */
[----:B------:R-:W0:Y:S01]  /*0010*/  LDC.64 R4, c[0x0][0x278] ;  /* 0x00009e00ff047b82 */ /* 0x000e220000000a00 */
[----:B------:R-:W1:Y:S01]  /*0020*/  S2R R13, SR_CTAID.Z ;  /* 0x00000000000d7919 */ /* 0x000e620000002700 */
[----:B------:R-:W-:-:S06]  /*0030*/  ULDC.64 UR8, c[0x0][0x208] ;  /* 0x0000820000087ab9 */ /* 0x000fcc0000000a00 */
[----:B------:R-:W2:Y:S08]  /*0040*/  LDC.64 R6, c[0x0][0x270] ;  /* 0x00009c00ff067b82 */ /* 0x000eb00000000a00 */
[----:B------:R-:W1:Y:S01]  /*0050*/  LDC.64 R2, c[0x0][0x270] ;  /* 0x00009c00ff027b82 */ /* 0x000e620000000a00 */
[----:B0-----:R-:W-:-:S04]  /*0060*/  ISETP.NE.U32.AND P2, PT, R4, RZ, PT ;  /* 0x000000ff0400720c */ /* 0x001fc80003f45070 */
[----:B------:R-:W-:Y:S02]  /*0070*/  ISETP.NE.AND.EX P2, PT, R5, RZ, PT, P2 ;  /* 0x000000ff0500720c */ /* 0x000fe40003f45320 */
[----:B--2---:R-:W-:-:S04]  /*0080*/  ISETP.NE.U32.AND P1, PT, R6, RZ, PT ;  /* 0x000000ff0600720c */ /* 0x004fc80003f25070 */
[----:B------:R-:W-:Y:S01]  /*0090*/  ISETP.NE.AND.EX P1, PT, R7, RZ, PT, P1 ;  /* 0x000000ff0700720c */ /* 0x000fe20003f25310 */
[----:B------:R-:W-:Y:S01]  /*00a0*/  ULDC UR4, c[0x0][0x240] ;  /* 0x0000900000047ab9 */ /* 0x000fe20000000800 */
[----:B-1----:R-:W-:-:S05]  /*00b0*/  IMAD.WIDE R2, R13, 0x4, R2 ;  /* 0x000000040d027825 */ /* 0x002fca00078e0202 */
[----:B------:R-:W0:Y:S01]  /*00c0*/  @P2 LDC.64 R4, c[0x0][0x278] ;  /* 0x00009e00ff042b82 */ /* 0x000e220000000a00 */
[----:B------:R-:W-:-:S05]  /*00d0*/  IMAD.U32 R8, RZ, RZ, UR4 ;  /* 0x00000004ff087e24 */ /* 0x000fca000f8e00ff */
[----:B------:R1:W5:Y:S01]  /*00e0*/  @P1 LDG.E R9, desc[UR8][R2.64] ;  /* 0x0000000802091981 */ /* 0x000362000c1e1900 */
[----:B0-----:R-:W-:-:S05]  /*00f0*/  @P2 IMAD.WIDE R4, R13, 0x4, R4 ;  /* 0x000000040d042825 */ /* 0x001fca00078e0204 */
[----:B------:R1:W5:Y:S01]  /*0100*/  @P2 LDG.E R8, desc[UR8][R4.64] ;  /* 0x0000000804082981 */ /* 0x000362000c1e1900 */
[----:B------:R-:W-:Y:S01]  /*0110*/  ISETP.NE.U32.AND P0, PT, R6, RZ, PT ;  /* 0x000000ff0600720c */ /* 0x000fe20003f05070 */
[----:B------:R-:W0:Y:S03]  /*0120*/  S2R R66, SR_CTAID.X ;  /* 0x0000000000427919 */ /* 0x000e260000002500 */
[----:B------:R-:W-:Y:S01]  /*0130*/  ISETP.NE.AND.EX P0, PT, R7, RZ, PT, P0 ;  /* 0x000000ff0700720c */ /* 0x000fe20003f05300 */
[----:B0-----:R-:W-:Y:S01]  /*0140*/  IMAD.SHL.U32 R11, R66, 0x80, RZ ;  /* 0x00000080420b7824 */ /* 0x001fe200078e00ff */
[----:B-1----:R-:W-:Y:S11]  /*0150*/  @P2 BRA `(.L_x_3097) ;  /* 0x0000000000102947 */ /* 0x002ff60003800000 */
[----:B------:R-:W-:Y:S05]  /*0160*/  @!P1 BRA `(.L_x_3097) ;  /* 0x00000000000c9947 */ /* 0x000fea0003800000 */
[----:B------:R-:W2:Y:S04]  /*0170*/  LDG.E R5, desc[UR8][R2.64] ;  /* 0x0000000802057981 */ /* 0x000ea8000c1e1900 */
[----:B-----5:R-:W2:Y:S02]  /*0180*/  LDG.E R8, desc[UR8][R2.64+0x4] ;  /* 0x0000040802087981 */ /* 0x020ea4000c1e1900 */
[----:B--2---:R-:W-:-:S07]  /*0190*/  IMAD.IADD R8, R8, 0x1, -R5 ;  /* 0x0000000108087824 */ /* 0x004fce00078e0a05 */
.L_x_3097:
[----:B-----5:R-:W-:-:S13]  /*01a0*/  ISETP.LE.AND P2, PT, R8, R11, PT ;  /* 0x0000000b0800720c */ /* 0x020fda0003f43270 */
[----:B------:R-:W-:Y:S05]  /*01b0*/  @P0 EXIT P2 ;  /* 0x000000000000094d */ /* 0x000fea0001000000 */
[----:B------:R-:W0:Y:S01]  /*01c0*/  S2R R0, SR_CTAID.Y ;  /* 0x0000000000007919 */ /* 0x000e220000002600 */
[----:B------:R-:W-:Y:S01]  /*01d0*/  @P1 IMAD R2, R13, 0x80, R9 ;  /* 0x000000800d021824 */ /* 0x000fe200078e0209 */
[----:B------:R-:W1:Y:S01]  /*01e0*/  LDC.64 R14, c[0x0][0x228] ;  /* 0x00008a00ff0e7b82 */ /* 0x000e620000000a00 */
[----:B------:R-:W-:Y:S01]  /*01f0*/  CS2R R4, SRZ ;  /* 0x0000000000047805 */ /* 0x000fe2000001ff00 */
[----:B------:R-:W2:Y:S01]  /*0200*/  S2R R68, SR_TID.X ;  /* 0x0000000000447919 */ /* 0x000ea20000002100 */
[----:B------:R-:W-:Y:S01]  /*0210*/  IMAD R7, R66, 0x3000, RZ ;  /* 0x0000300042077824 */ /* 0x000fe200078e02ff */
[----:B------:R-:W-:Y:S01]  /*0220*/  @P1 SHF.R.S32.HI R3, RZ, 0x1f, R2 ;  /* 0x0000001fff031819 */ /* 0x000fe20000011402 */
[----:B------:R-:W-:Y:S01]  /*0230*/  BSSY B0, `(.L_x_3098) ;  /* 0x0000030000007945 */ /* 0x000fe20003800000 */
[----:B------:R-:W3:Y:S02]  /*0240*/  S2R R21, SR_CgaCtaId ;  /* 0x0000000000157919 */ /* 0x000ee40000008800 */
[----:B------:R-:W-:Y:S01]  /*0250*/  @P1 LEA.HI R3, R3, R2, RZ, 0x7 ;  /* 0x0000000203031211 */ /* 0x000fe200078f38ff */
[----:B------:R-:W4:Y:S03]  /*0260*/  LDC.64 R16, c[0x0][0x230] ;  /* 0x00008c00ff107b82 */ /* 0x000f260000000a00 */
[----:B------:R-:W-:-:S05]  /*0270*/  @P1 SHF.R.S32.HI R3, RZ, 0x7, R3 ;  /* 0x00000007ff031819 */ /* 0x000fca0000011403 */
[----:B------:R-:W-:Y:S01]  /*0280*/  @P1 IMAD R3, R3, 0x3000, RZ ;  /* 0x0000300003031824 */ /* 0x000fe200078e02ff */
[----:B------:R-:W5:Y:S03]  /*0290*/  LDC.64 R18, c[0x0][0x210] ;  /* 0x00008400ff127b82 */ /* 0x000f660000000a00 */
[--C-:B------:R-:W-:Y:S01]  /*02a0*/  @P1 IMAD.MOV.U32 R4, RZ, RZ, R3.reuse ;  /* 0x000000ffff041224 */ /* 0x100fe200078e0003 */
[----:B------:R-:W-:-:S04]  /*02b0*/  @P1 SHF.R.S32.HI R5, RZ, 0x1f, R3 ;  /* 0x0000001fff051819 */ /* 0x000fc80000011403 */
[C---:B------:R-:W-:Y:S02]  /*02c0*/  IADD3 R6, P2, R7.reuse, R4, RZ ;  /* 0x0000000407067210 */ /* 0x040fe40007f5e0ff */
[----:B0-----:R-:W-:Y:S02]  /*02d0*/  SHF.R.S32.HI R3, RZ, 0x1f, R0 ;  /* 0x0000001fff037819 */ /* 0x001fe40000011400 */
[----:B------:R-:W-:Y:S02]  /*02e0*/  LEA.HI.X.SX32 R7, R7, R5, 0x1, P2 ;  /* 0x0000000507077211 */ /* 0x000fe400010f0eff */
[----:B------:R-:W-:Y:S01]  /*02f0*/  SHF.R.S32.HI R5, RZ, 0x1f, R13 ;  /* 0x0000001fff057819 */ /* 0x000fe2000001140d */
[-C--:B-1----:R-:W-:Y:S02]  /*0300*/  IMAD R2, R3, R14.reuse, RZ ;  /* 0x0000000e03027224 */ /* 0x082fe400078e02ff */
[----:B------:R-:W-:Y:S01]  /*0310*/  IMAD.WIDE.U32 R6, R0, R14, R6 ;  /* 0x0000000e00067225 */ /* 0x000fe200078e0006 */
[----:B------:R-:W-:-:S03]  /*0320*/  SEL R5, R5, RZ, !P0 ;  /* 0x000000ff05057207 */ /* 0x000fc60004000000 */
[----:B------:R-:W-:Y:S01]  /*0330*/  IMAD R15, R0, R15, R2 ;  /* 0x0000000f000f7224 */ /* 0x000fe200078e0202 */
[----:B------:R-:W-:Y:S01]  /*0340*/  SEL R2, R13, RZ, !P0 ;  /* 0x000000ff0d027207 */ /* 0x000fe20004000000 */
[-C--:B----4-:R-:W-:Y:S01]  /*0350*/  IMAD R4, R5, R16.reuse, RZ ;  /* 0x0000001005047224 */ /* 0x090fe200078e02ff */
[----:B--2---:R-:W-:Y:S02]  /*0360*/  ISETP.NE.AND P0, PT, R68, RZ, PT ;  /* 0x000000ff4400720c */ /* 0x004fe40003f05270 */
[----:B------:R-:W-:Y:S01]  /*0370*/  IADD3 R7, R7, R15, RZ ;  /* 0x0000000f07077210 */ /* 0x000fe20007ffe0ff */
[C---:B------:R-:W-:Y:S02]  /*0380*/  IMAD R13, R2.reuse, R17, R4 ;  /* 0x00000011020d7224 */ /* 0x040fe400078e0204 */
[----:B------:R-:W-:-:S04]  /*0390*/  IMAD.WIDE.U32 R6, R2, R16, R6 ;  /* 0x0000001002067225 */ /* 0x000fc800078e0006 */
[----:B------:R-:W-:Y:S01]  /*03a0*/  IMAD.IADD R4, R7, 0x1, R13 ;  /* 0x0000000107047824 */ /* 0x000fe200078e020d */
[----:B-----5:R-:W-:-:S04]  /*03b0*/  LEA R18, P2, R6, R18, 0x2 ;  /* 0x0000001206127211 */ /* 0x020fc800078410ff */
[----:B------:R-:W-:Y:S01]  /*03c0*/  LEA.HI.X R4, R6, R19, R4, 0x2, P2 ;  /* 0x0000001306047211 */ /* 0x000fe200010f1404 */
[----:B---3--:R-:W-:Y:S08]  /*03d0*/  @P0 BRA `(.L_x_3099) ;  /* 0x0000000000540947 */ /* 0x008ff00003800000 */
[----:B------:R-:W0:Y:S01]  /*03e0*/  S2UR UR7, SR_CgaCtaId ;  /* 0x00000000000779c3 */ /* 0x000e220000008800 */
[----:B------:R-:W-:Y:S01]  /*03f0*/  UMOV UR6, 0x400 ;  /* 0x0000040000067882 */ /* 0x000fe20000000000 */
[----:B------:R-:W-:Y:S01]  /*0400*/  UMOV UR4, 0x1 ;  /* 0x0000000100047882 */ /* 0x000fe20000000000 */
[----:B------:R-:W-:Y:S01]  /*0410*/  IMAD.MOV.U32 R6, RZ, RZ, 0xc000 ;  /* 0x0000c000ff067424 */ /* 0x000fe200078e00ff */
[----:B------:R-:W-:-:S04]  /*0420*/  UIADD3 UR4, -UR4, 0x100000, URZ ;  /* 0x0010000004047890 */ /* 0x000fc8000fffe13f */
[----:B------:R-:W-:Y:S02]  /*0430*/  USHF.L.U32 UR5, UR4, 0xb, URZ ;  /* 0x0000000b04057899 */ /* 0x000fe4000800063f */
[----:B------:R-:W-:Y:S01]  /*0440*/  USHF.L.U32 UR4, UR4, 0x1, URZ ;  /* 0x0000000104047899 */ /* 0x000fe2000800063f */
[----:B------:R-:W-:Y:S01]  /*0450*/  PLOP3.LUT P0, PT, PT, PT, PT, 0x80, 0x0 ;  /* 0x000000000000781c */ /* 0x000fe20003f0f070 */
[----:B------:R-:W-:Y:S01]  /*0460*/  UMOV UR10, 0xc00 ;  /* 0x00000c00000a7882 */ /* 0x000fe20000000000 */
[----:B0-----:R-:W-:-:S04]  /*0470*/  ULEA UR6, UR7, UR6, 0x18 ;  /* 0x0000000607067291 */ /* 0x001fc8000f8ec03f */
[----:B------:R-:W-:Y:S01]  /*0480*/  UIADD3 UR7, UR6, 0x12000, URZ ;  /* 0x0001200006077890 */ /* 0x000fe2000fffe03f */
[----:B------:R-:W0:Y:S07]  /*0490*/  FENCE.VIEW.ASYNC.S ;  /* 0x00000000000073c6 */ /* 0x000e2e0000000000 */
[----:B0-----:R0:W1:Y:S02]  /*04a0*/  SYNCS.EXCH.64 URZ, [UR6+0x12000], UR4 ;  /* 0x01200004063f75b2 */ /* 0x0010640008000100 */
[----:B0-----:R-:W-:-:S02]  /*04b0*/  R2UR UR4, R18 ;  /* 0x00000000120472ca */ /* 0x001fc400000e0000 */
[----:B------:R-:W-:Y:S01]  /*04c0*/  R2UR UR5, R4 ;  /* 0x00000000040572ca */ /* 0x000fe200000e0000 */
[----:B-1----:R0:W-:-:S14]  /*04d0*/  SYNCS.ARRIVE.TRANS64 RZ, [UR6+0x12000], R6 ;  /* 0x01200006ffff79a7 */ /* 0x0021dc0008000006 */
.L_x_3100:
[----:B------:R-:W-:Y:S01]  /*04e0*/  @P0 ELECT P2, URZ, PT ;  /* 0x00000000003f082f */ /* 0x000fe20003840000 */
[----:B------:R1:W-:-:S12]  /*04f0*/  UBLKCP.S.G [UR6], [UR4], UR10 ;  /* 0x00000006040073ba */ /* 0x0003d8000800020a */
[----:B------:R-:W-:Y:S02]  /*0500*/  @P2 PLOP3.LUT P0, PT, P2, PT, PT, 0x8, 0x0 ;  /* 0x000000000000281c */ /* 0x000fe4000170e170 */
[----:B------:R-:W-:-:S11]  /*0510*/  PLOP3.LUT P2, PT, PT, PT, PT, 0x8, 0x0 ;  /* 0x000000000000781c */ /* 0x000fd60003f4e170 */
[----:B-1----:R-:W-:Y:S05]  /*0520*/  @P0 BRA.U.ANY `(.L_x_3100) ;  /* 0xfffffffd00ec0947 */ /* 0x002fea000393ffff */
.L_x_3099:
[----:B------:R-:W-:Y:S05]  /*0530*/  BSYNC B0 ;  /* 0x0000000000007941 */ /* 0x000fea0003800000 */
.L_x_3098:
[----:B------:R-:W-:Y:S01]  /*0540*/  BAR.SYNC.DEFER_BLOCKING 0x0 ;  /* 0x0000000000007b1d */ /* 0x000fe20000010000 */
[----:B------:R-:W-:Y:S02]  /*0550*/  MOV R4, 0x400 ;  /* 0x0000040000047802 */ /* 0x000fe40000000f00 */
[----:B0-----:R-:W-:Y:S02]  /*0560*/  CS2R R6, SRZ ;  /* 0x0000000000067805 */ /* 0x001fe4000001ff00 */
[----:B------:R-:W-:Y:S01]  /*0570*/  SHF.L.U32 R13, RZ, 0x1f, RZ ;  /* 0x0000001fff0d7819 */ /* 0x000fe200000006ff */
[--C-:B------:R-:W-:Y:S01]  /*0580*/  @P1 IMAD.MOV.U32 R6, RZ, RZ, R9.reuse ;  /* 0x000000ffff061224 */ /* 0x100fe200078e0009 */
[----:B------:R-:W-:Y:S02]  /*0590*/  LEA R4, R21, R4, 0x18 ;  /* 0x0000000415047211 */ /* 0x000fe400078ec0ff */
[----:B------:R-:W-:-:S07]  /*05a0*/  @P1 SHF.R.S32.HI R7, RZ, 0x1f, R9 ;  /* 0x0000001fff071819 */ /* 0x000fce0000011409 */
.L_x_3101:
[----:B0-----:R0:W1:Y:S02]  /*05b0*/  SYNCS.PHASECHK.TRANS64.TRYWAIT P0, [R4+URZ+0x12000], R13 ;  /* 0x0120000d040075a7 */ /* 0x001064000800017f */
[----:B-1----:R-:W-:Y:S05]  /*05c0*/  @!P0 NANOSLEEP.SYNCS 0x989680 ;  /* 0x009896800000895d */ /* 0x002fea0003900000 */
[----:B------:R-:W1:Y:S02]  /*05d0*/  @!P0 SYNCS.PHASECHK.TRANS64 P0, [R4+URZ+0x12000], R13 ;  /* 0x0120000d040085a7 */ /* 0x000e64000800007f */
[----:B-1----:R-:W-:Y:S05]  /*05e0*/  @!P0 BRA `(.L_x_3101) ;  /* 0xfffffffc00f08947 */ /* 0x002fea000383ffff */
[----:B------:R-:W-:Y:S01]  /*05f0*/  SHF.R.S32.HI R9, RZ, 0x1f, R68 ;  /* 0x0000001fff097819 */ /* 0x000fe20000011444 */
[----:B------:R-:W-:Y:S01]  /*0600*/  IMAD.MOV.U32 R49, RZ, RZ, 0x20 ;  /* 0x00000020ff317424 */ /* 0x000fe200078e00ff */
[----:B------:R-:W-:Y:S01]  /*0610*/  VIADDMNMX R18, R8, -R11, 0x80, PT ;  /* 0x0000008008127446 */ /* 0x000fe2000380090b */
[----:B------:R-:W-:Y:S01]  /*0620*/  ULDC UR4, c[0x0][0x268] ;  /* 0x00009a0000047ab9 */ /* 0x000fe20000000800 */
[CC--:B------:R-:W-:Y:S01]  /*0630*/  LEA.HI R12, R9.reuse, R68.reuse, RZ, 0x4 ;  /* 0x00000044090c7211 */ /* 0x0c0fe200078f20ff */
[----:B------:R-:W-:Y:S01]  /*0640*/  BSSY B0, `(.L_x_3102) ;  /* 0x00000b9000007945 */ /* 0x000fe20003800000 */
[CC--:B------:R-:W-:Y:S02]  /*0650*/  LEA.HI R8, R9.reuse, R68.reuse, RZ, 0x7 ;  /* 0x0000004409087211 */ /* 0x0c0fe400078f38ff */
[----:B------:R-:W-:Y:S02]  /*0660*/  LOP3.LUT R10, R12, 0xfffffff0, RZ, 0xc0, !PT ;  /* 0xfffffff00c0a7812 */ /* 0x000fe400078ec0ff */
[----:B0-----:R-:W-:-:S02]  /*0670*/  LEA.HI R13, R9, R68, RZ, 0x5 ;  /* 0x00000044090d7211 */ /* 0x001fc400078f28ff */
[CC--:B------:R-:W-:Y:S01]  /*0680*/  LEA.HI R11, R9.reuse, R68.reuse, RZ, 0x2 ;  /* 0x00000044090b7211 */ /* 0x0c0fe200078f10ff */
[----:B------:R-:W-:Y:S01]  /*0690*/  IMAD.IADD R10, R68, 0x1, -R10 ;  /* 0x00000001440a7824 */ /* 0x000fe200078e0a0a */
[-C--:B------:R-:W-:Y:S02]  /*06a0*/  LEA.HI R15, R9, R68.reuse, RZ, 0x3 ;  /* 0x00000044090f7211 */ /* 0x080fe400078f18ff */
[----:B------:R-:W-:Y:S02]  /*06b0*/  LOP3.LUT R9, R8, 0x3fffff80, RZ, 0xc0, !PT ;  /* 0x3fffff8008097812 */ /* 0x000fe400078ec0ff */
[----:B------:R-:W-:Y:S02]  /*06c0*/  SHF.R.S32.HI R17, RZ, 0x2, R11 ;  /* 0x00000002ff117819 */ /* 0x000fe4000001140b */
[----:B------:R-:W-:Y:S02]  /*06d0*/  IADD3 R9, -R9, R68, RZ ;  /* 0x0000004409097210 */ /* 0x000fe40007ffe1ff */
[----:B------:R-:W-:Y:S01]  /*06e0*/  SHF.R.S32.HI R8, RZ, 0x7, R8 ;  /* 0x00000007ff087819 */ /* 0x000fe20000011408 */
[C---:B------:R-:W-:Y:S01]  /*06f0*/  VIADD R16, R17.reuse, 0x40 ;  /* 0x0000004011107836 */ /* 0x040fe20000000000 */
[----:B------:R-:W-:-:S02]  /*0700*/  IADD3 R40, P1, R17, R6, RZ ;  /* 0x0000000611287210 */ /* 0x000fc40007f3e0ff */
[----:B------:R-:W-:Y:S01]  /*0710*/  LEA.HI R6, R10, R10, RZ, 0x1 ;  /* 0x0000000a0a067211 */ /* 0x000fe200078f08ff */
[----:B------:R-:W-:Y:S01]  /*0720*/  IMAD R9, R8, 0x600, R9 ;  /* 0x0000060008097824 */ /* 0x000fe200078e0209 */
[C---:B------:R-:W-:Y:S02]  /*0730*/  LOP3.LUT R14, R11.reuse, 0x1ffffffc, RZ, 0xc0, !PT ;  /* 0x1ffffffc0b0e7812 */ /* 0x040fe400078ec0ff */
[----:B------:R-:W-:Y:S01]  /*0740*/  LEA.HI R11, R11, R17, RZ, 0x1 ;  /* 0x000000110b0b7211 */ /* 0x000fe200078f08ff */
[----:B------:R-:W-:Y:S01]  /*0750*/  IMAD.SHL.U32 R63, R9, 0x4, RZ ;  /* 0x00000004093f7824 */ /* 0x000fe200078e00ff */
[----:B------:R-:W-:Y:S01]  /*0760*/  LEA.HI.X.SX32 R41, R17, R7, 0x1, P1 ;  /* 0x0000000711297211 */ /* 0x000fe200008f0eff */
[----:B------:R-:W-:Y:S01]  /*0770*/  IMAD.IADD R68, R68, 0x1, -R14 ;  /* 0x0000000144447824 */ /* 0x000fe200078e0a0e */
[----:B------:R-:W-:Y:S01]  /*0780*/  SHF.R.S32.HI R7, RZ, 0x1, R6 ;  /* 0x00000001ff077819 */ /* 0x000fe20000011406 */
[----:B------:R-:W-:Y:S01]  /*0790*/  IMAD R63, R63, 0x4, R4 ;  /* 0x000000043f3f7824 */ /* 0x000fe200078e0204 */
[----:B------:R-:W-:Y:S01]  /*07a0*/  SHF.R.S32.HI R8, RZ, 0x1f, R6 ;  /* 0x0000001fff087819 */ /* 0x000fe20000011406 */
[----:B------:R-:W-:Y:S01]  /*07b0*/  IMAD.SHL.U32 R68, R68, 0x8, RZ ;  /* 0x0000000844447824 */ /* 0x000fe200078e00ff */
[----:B------:R-:W-:Y:S01]  /*07c0*/  LOP3.LUT R14, R11, 0x3fffffe, RZ, 0xc0, !PT ;  /* 0x03fffffe0b0e7812 */ /* 0x000fe200078ec0ff */
[----:B------:R-:W-:Y:S01]  /*07d0*/  IMAD.WIDE R66, R66, 0x80, R40 ;  /* 0x0000008042427825 */ /* 0x000fe200078e0228 */
[----:B------:R-:W-:Y:S01]  /*07e0*/  SHF.R.S32.HI R11, RZ, 0x1f, R10 ;  /* 0x0000001fff0b7819 */ /* 0x000fe2000001140a */
[----:B------:R-:W0:Y:S01]  /*07f0*/  LDS.128 R40, [R63+0x4000] ;  /* 0x004000003f287984 */ /* 0x000e220000000c00 */
[----:B------:R-:W-:-:S02]  /*0800*/  LEA.HI R8, R8, R7, RZ, 0x2 ;  /* 0x0000000708087211 */ /* 0x000fc400078f10ff */
[----:B------:R-:W-:Y:S02]  /*0810*/  LOP3.LUT R9, R6, 0x3fffffe, RZ, 0xc0, !PT ;  /* 0x03fffffe06097812 */ /* 0x000fe400078ec0ff */
[----:B------:R-:W-:Y:S02]  /*0820*/  ISETP.GE.AND P0, PT, R16, R18, PT ;  /* 0x000000121000720c */ /* 0x000fe40003f06270 */
[----:B------:R-:W-:Y:S01]  /*0830*/  IADD3 R6, R17, -R14, RZ ;  /* 0x8000000e11067210 */ /* 0x000fe20007ffe0ff */
[----:B------:R-:W-:Y:S01]  /*0840*/  IMAD.IADD R29, R10, 0x1, -R9 ;  /* 0x000000010a1d7824 */ /* 0x000fe200078e0a09 */
[----:B------:R-:W-:Y:S02]  /*0850*/  LOP3.LUT R14, R8, 0xfffffffc, RZ, 0xc0, !PT ;  /* 0xfffffffc080e7812 */ /* 0x000fe400078ec0ff */
[----:B------:R-:W-:Y:S02]  /*0860*/  LEA.HI R16, R11, R10, RZ, 0x3 ;  /* 0x0000000a0b107211 */ /* 0x000fe400078f18ff */
[----:B------:R-:W1:Y:S01]  /*0870*/  LDS.128 R8, [R63] ;  /* 0x000000003f087984 */ /* 0x000e620000000c00 */
[----:B------:R-:W-:Y:S01]  /*0880*/  IMAD.IADD R32, R7, 0x1, -R14 ;  /* 0x0000000107207824 */ /* 0x000fe200078e0a0e */
[----:B------:R-:W-:Y:S01]  /*0890*/  SHF.L.U32 R20, R16, 0x5, RZ ;  /* 0x0000000510147819 */ /* 0x000fe200000006ff */
[----:B------:R-:W-:Y:S01]  /*08a0*/  IMAD.SHL.U32 R7, R15, 0x8, RZ ;  /* 0x000000080f077824 */ /* 0x000fe200078e00ff */
[----:B------:R-:W-:-:S02]  /*08b0*/  SHF.R.S32.HI R35, RZ, 0x5, R13 ;  /* 0x00000005ff237819 */ /* 0x000fc4000001140d */
[----:B------:R-:W-:Y:S02]  /*08c0*/  LOP3.LUT R30, R20, 0x7fffff00, RZ, 0xc0, !PT ;  /* 0x7fffff00141e7812 */ /* 0x000fe400078ec0ff */
[----:B------:R-:W-:Y:S01]  /*08d0*/  LOP3.LUT R25, R7, 0xc0, RZ, 0xc0, !PT ;  /* 0x000000c007197812 */ /* 0x000fe200078ec0ff */
[----:B------:R-:W-:Y:S01]  /*08e0*/  IMAD.SHL.U32 R7, R32, 0x40, RZ ;  /* 0x0000004020077824 */ /* 0x000fe200078e00ff */
[----:B------:R-:W-:Y:S01]  /*08f0*/  SHF.R.U32.HI R28, RZ, 0x1, R12 ;  /* 0x00000001ff1c7819 */ /* 0x000fe2000001160c */
[C---:B------:R-:W-:Y:S01]  /*0900*/  IMAD R30, R35.reuse, 0x200, R30 ;  /* 0x00000200231e7824 */ /* 0x040fe200078e021e */
[----:B------:R-:W-:Y:S01]  /*0910*/  SHF.R.U32.HI R36, RZ, 0x3, R25 ;  /* 0x00000003ff247819 */ /* 0x000fe20000011619 */
[----:B------:R-:W-:Y:S01]  /*0920*/  IMAD R44, R35, 0x8, R6 ;  /* 0x00000008232c7824 */ /* 0x000fe200078e0206 */
[----:B------:R-:W-:Y:S01]  /*0930*/  LOP3.LUT R7, R7, 0xc0, RZ, 0xc0, !PT ;  /* 0x000000c007077812 */ /* 0x000fe200078ec0ff */
[----:B------:R-:W-:Y:S01]  /*0940*/  VIADD R6, R4, 0xc000 ;  /* 0x0000c00004067836 */ /* 0x000fe20000000000 */
[----:B------:R-:W-:Y:S01]  /*0950*/  LOP3.LUT R31, R25, 0x18, R68, 0xf8, !PT ;  /* 0x00000018191f7812 */ /* 0x000fe200078ef844 */
[----:B------:R-:W2:Y:S01]  /*0960*/  LDS.128 R20, [R63+0x1800] ;  /* 0x001800003f147984 */ /* 0x000ea20000000c00 */
[----:B------:R-:W-:-:S02]  /*0970*/  LOP3.LUT R33, R7, 0x8, R28, 0xf8, !PT ;  /* 0x0000000807217812 */ /* 0x000fc400078ef81c */
[----:B------:R-:W-:Y:S01]  /*0980*/  SHF.R.U32.HI R34, RZ, 0x3, R7 ;  /* 0x00000003ff227819 */ /* 0x000fe20000011607 */
[----:B------:R-:W3:Y:S01]  /*0990*/  LDS.128 R24, [R63+0x2000] ;  /* 0x002000003f187984 */ /* 0x000ee20000000c00 */
[----:B------:R-:W-:Y:S01]  /*09a0*/  LOP3.LUT R7, R31, R36, RZ, 0x3c, !PT ;  /* 0x000000241f077212 */ /* 0x000fe200078e3cff */
[----:B------:R-:W-:Y:S01]  /*09b0*/  IMAD R36, R29, 0x20, R30 ;  /* 0x000000201d247824 */ /* 0x000fe200078e021e */
[----:B------:R-:W-:Y:S01]  /*09c0*/  LOP3.LUT R53, R33, R34, RZ, 0x3c, !PT ;  /* 0x0000002221357212 */ /* 0x000fe200078e3cff */
[----:B------:R-:W4:Y:S01]  /*09d0*/  LDS.128 R12, [R63+0x800] ;  /* 0x000800003f0c7984 */ /* 0x000f220000000c00 */
[----:B------:R-:W-:Y:S01]  /*09e0*/  LOP3.LUT P1, RZ, R32, 0x2, RZ, 0xc0, !PT ;  /* 0x0000000220ff7812 */ /* 0x000fe2000782c0ff */
[----:B------:R-:W-:Y:S01]  /*09f0*/  IMAD.U32 R7, R44, 0x20, R7 ;  /* 0x000000202c077824 */ /* 0x000fe200078e0007 */
[----:B------:R-:W-:Y:S01]  /*0a00*/  IADD3 R53, R53, R36, RZ ;  /* 0x0000002435357210 */ /* 0x000fe20007ffe0ff */
[----:B------:R-:W5:Y:S01]  /*0a10*/  LDS.128 R28, [R63+0x2800] ;  /* 0x002800003f1c7984 */ /* 0x000f620000000c00 */
[----:B------:R-:W-:Y:S01]  /*0a20*/  SEL R49, R49, 0xffffffe0, !P1 ;  /* 0xffffffe031317807 */ /* 0x000fe20004800000 */
[----:B0-----:R-:W-:Y:S01]  /*0a30*/  FMUL.FTZ R41, R41, UR4 ;  /* 0x0000000429297c20 */ /* 0x001fe20008410000 */
[----:B------:R-:W-:Y:S01]  /*0a40*/  ISETP.GE.AND P2, PT, R17, R18, PT ;  /* 0x000000121100720c */ /* 0x000fe20003f46270 */
[C---:B------:R-:W-:Y:S01]  /*0a50*/  IMAD R52, R53.reuse, 0x2, R6 ;  /* 0x0000000235347824 */ /* 0x040fe200078e0206 */
[----:B------:R-:W0:Y:S01]  /*0a60*/  LDS.128 R32, [R63+0x3000] ;  /* 0x003000003f207984 */ /* 0x000e220000000c00 */
[----:B------:R-:W-:-:S02]  /*0a70*/  IMAD R53, R53, 0x2, R4 ;  /* 0x0000000235357824 */ /* 0x000fc400078e0204 */
[----:B------:R-:W-:Y:S01]  /*0a80*/  FMUL.FTZ R43, R43, UR4 ;  /* 0x000000042b2b7c20 */ /* 0x000fe20008410000 */
[----:B------:R-:W-:Y:S01]  /*0a90*/  IMAD R6, R7, 0x2, R6 ;  /* 0x0000000207067824 */ /* 0x000fe200078e0206 */
[----:B------:R-:W0:Y:S01]  /*0aa0*/  LDS.128 R16, [R63+0x1000] ;  /* 0x001000003f107984 */ /* 0x000e220000000c00 */
[----:B------:R-:W-:Y:S01]  /*0ab0*/  IADD3 R52, R52, R49, RZ ;  /* 0x0000003134347210 */ /* 0x000fe20007ffe0ff */
[----:B-1----:R-:W-:Y:S01]  /*0ac0*/  FMUL.FTZ R54, R8, UR4 ;  /* 0x0000000408367c20 */ /* 0x002fe20008410000 */
[----:B------:R-:W-:Y:S01]  /*0ad0*/  FMUL.FTZ R57, R9, UR4 ;  /* 0x0000000409397c20 */ /* 0x000fe20008410000 */
[----:B------:R-:W1:Y:S01]  /*0ae0*/  LDS.128 R36, [R63+0x3800] ;  /* 0x003800003f247984 */ /* 0x000e620000000c00 */
[----:B------:R-:W-:Y:S01]  /*0af0*/  FMUL.FTZ R55, R10, UR4 ;  /* 0x000000040a377c20 */ /* 0x000fe20008410000 */
[----:B------:R-:W-:Y:S02]  /*0b00*/  FMUL.FTZ R56, R11, UR4 ;  /* 0x000000040b387c20 */ /* 0x000fe40008410000 */
[----:B------:R-:W1:Y:S04]  /*0b10*/  LDS.128 R44, [R63+0x4800] ;  /* 0x004800003f2c7984 */ /* 0x000e680000000c00 */
[----:B------:R-:W1:Y:S04]  /*0b20*/  LDS.128 R48, [R63+0x5000] ;  /* 0x005000003f307984 */ /* 0x000e680000000c00 */
[----:B------:R-:W1:Y:S01]  /*0b30*/  LDS.128 R8, [R63+0x5800] ;  /* 0x005800003f087984 */ /* 0x000e620000000c00 */
[----:B--2---:R-:W-:Y:S01]  /*0b40*/  FMUL.FTZ R62, R21, UR4 ;  /* 0x00000004153e7c20 */ /* 0x004fe20008410000 */
[----:B------:R-:W-:Y:S01]  /*0b50*/  FMUL.FTZ R64, R23, UR4 ;  /* 0x0000000417407c20 */ /* 0x000fe20008410000 */
[----:B------:R-:W-:Y:S01]  /*0b60*/  FMUL.FTZ R21, R22, UR4 ;  /* 0x0000000416157c20 */ /* 0x000fe20008410000 */
[----:B------:R-:W-:Y:S01]  /*0b70*/  FMUL.FTZ R20, R20, UR4 ;  /* 0x0000000414147c20 */ /* 0x000fe20008410000 */
[----:B---3--:R-:W-:Y:S01]  /*0b80*/  FMUL.FTZ R23, R26, UR4 ;  /* 0x000000041a177c20 */ /* 0x008fe20008410000 */
[----:B------:R-:W-:Y:S01]  /*0b90*/  FMUL.FTZ R22, R24, UR4 ;  /* 0x0000000418167c20 */ /* 0x000fe20008410000 */
[----:B------:R-:W-:Y:S01]  /*0ba0*/  FMUL.FTZ R26, R27, UR4 ;  /* 0x000000041b1a7c20 */ /* 0x000fe20008410000 */
[----:B------:R-:W-:Y:S01]  /*0bb0*/  FMUL.FTZ R25, R25, UR4 ;  /* 0x0000000419197c20 */ /* 0x000fe20008410000 */
[----:B----4-:R-:W-:Y:S01]  /*0bc0*/  FMUL.FTZ R59, R13, UR4 ;  /* 0x000000040d3b7c20 */ /* 0x010fe20008410000 */
[----:B------:R-:W-:Y:S01]  /*0bd0*/  FMUL.FTZ R12, R12, UR4 ;  /* 0x000000040c0c7c20 */ /* 0x000fe20008410000 */
[----:B------:R-:W-:Y:S01]  /*0be0*/  FMUL.FTZ R13, R14, UR4 ;  /* 0x000000040e0d7c20 */ /* 0x000fe20008410000 */
[----:B------:R-:W-:Y:S01]  /*0bf0*/  FMUL.FTZ R58, R15, UR4 ;  /* 0x000000040f3a7c20 */ /* 0x000fe20008410000 */
[----:B-----5:R-:W-:Y:S01]  /*0c00*/  FMUL.FTZ R24, R28, UR4 ;  /* 0x000000041c187c20 */ /* 0x020fe20008410000 */
[----:B------:R-:W-:Y:S01]  /*0c10*/  FMUL.FTZ R27, R30, UR4 ;  /* 0x000000041e1b7c20 */ /* 0x000fe20008410000 */
[----:B------:R-:W-:Y:S01]  /*0c20*/  FMUL.FTZ R30, R31, UR4 ;  /* 0x000000041f1e7c20 */ /* 0x000fe20008410000 */
[----:B------:R-:W-:Y:S01]  /*0c30*/  FMUL.FTZ R29, R29, UR4 ;  /* 0x000000041d1d7c20 */ /* 0x000fe20008410000 */
[----:B0-----:R-:W-:Y:S01]  /*0c40*/  FMUL.FTZ R28, R32, UR4 ;  /* 0x00000004201c7c20 */ /* 0x001fe20008410000 */
[----:B------:R-:W-:Y:S01]  /*0c50*/  FMUL.FTZ R31, R34, UR4 ;  /* 0x00000004221f7c20 */ /* 0x000fe20008410000 */
[----:B------:R-:W-:Y:S01]  /*0c60*/  FMUL.FTZ R35, R35, UR4 ;  /* 0x0000000423237c20 */ /* 0x000fe20008410000 */
[----:B------:R-:W-:Y:S01]  /*0c70*/  FMUL.FTZ R33, R33, UR4 ;  /* 0x0000000421217c20 */ /* 0x000fe20008410000 */
[----:B------:R-:W-:Y:S01]  /*0c80*/  FMUL.FTZ R14, R16, UR4 ;  /* 0x00000004100e7c20 */ /* 0x000fe20008410000 */
[----:B------:R-:W-:Y:S01]  /*0c90*/  FMUL.FTZ R61, R17, UR4 ;  /* 0x00000004113d7c20 */ /* 0x000fe20008410000 */
[----:B------:R-:W-:Y:S01]  /*0ca0*/  FMUL.FTZ R15, R18, UR4 ;  /* 0x00000004120f7c20 */ /* 0x000fe20008410000 */
[----:B------:R-:W-:Y:S01]  /*0cb0*/  FMUL.FTZ R60, R19, UR4 ;  /* 0x00000004133c7c20 */ /* 0x000fe20008410000 */
        /* <DEDUP_REMOVED lines=9> */
[----:B------:R-:W-:Y:S01]  /*0d50*/  F2FP.BF16.F32.PACK_AB R16, R57, R54 ;  /* 0x000000363910723e */ /* 0x000fe200000010ff */
[----:B------:R-:W-:Y:S01]  /*0d60*/  FMUL.FTZ R45, R45, UR4 ;  /* 0x000000042d2d7c20 */ /* 0x000fe20008410000 */
[----:B------:R-:W-:Y:S01]  /*0d70*/  F2FP.BF16.F32.PACK_AB R17, R56, R55 ;  /* 0x000000373811723e */ /* 0x000fe200000010ff */
[----:B------:R-:W-:Y:S01]  /*0d80*/  FMUL.FTZ R47, R47, UR4 ;  /* 0x000000042f2f7c20 */ /* 0x000fe20008410000 */
[----:B------:R-:W-:Y:S01]  /*0d90*/  F2FP.BF16.F32.PACK_AB R18, R59, R12 ;  /* 0x0000000c3b12723e */ /* 0x000fe200000010ff */
[----:B------:R-:W-:Y:S01]  /*0da0*/  FMUL.FTZ R46, R50, UR4 ;  /* 0x00000004322e7c20 */ /* 0x000fe20008410000 */
[----:B------:R-:W-:Y:S01]  /*0db0*/  F2FP.BF16.F32.PACK_AB R19, R58, R13 ;  /* 0x0000000d3a13723e */ /* 0x000fe200000010ff */
[----:B------:R-:W-:Y:S01]  /*0dc0*/  FMUL.FTZ R48, R8, UR4 ;  /* 0x0000000408307c20 */ /* 0x000fe20008410000 */
[----:B------:R-:W-:Y:S01]  /*0dd0*/  FMUL.FTZ R49, R49, UR4 ;  /* 0x0000000431317c20 */ /* 0x000fe20008410000 */
[----:B------:R-:W-:Y:S01]  /*0de0*/  FMUL.FTZ R51, R51, UR4 ;  /* 0x0000000433337c20 */ /* 0x000fe20008410000 */
[----:B------:R-:W-:Y:S01]  /*0df0*/  FMUL.FTZ R55, R9, UR4 ;  /* 0x0000000409377c20 */ /* 0x000fe20008410000 */
[----:B------:R-:W-:Y:S01]  /*0e00*/  FMUL.FTZ R50, R10, UR4 ;  /* 0x000000040a327c20 */ /* 0x000fe20008410000 */
[----:B------:R-:W-:Y:S01]  /*0e10*/  FMUL.FTZ R57, R11, UR4 ;  /* 0x000000040b397c20 */ /* 0x000fe20008410000 */
[----:B------:R-:W-:Y:S01]  /*0e20*/  F2FP.BF16.F32.PACK_AB R8, R61, R14 ;  /* 0x0000000e3d08723e */ /* 0x000fe200000010ff */
[----:B------:R0:W-:Y:S01]  /*0e30*/  STSM.16.M88.4 [R53+0xc000], R16 ;  /* 0x00c0001035007844 */ /* 0x0001e20000000200 */
[----:B------:R-:W-:-:S02]  /*0e40*/  F2FP.BF16.F32.PACK_AB R9, R60, R15 ;  /* 0x0000000f3c09723e */ /* 0x000fc400000010ff */
[----:B------:R-:W-:Y:S02]  /*0e50*/  F2FP.BF16.F32.PACK_AB R10, R62, R20 ;  /* 0x000000143e0a723e */ /* 0x000fe400000010ff */
[----:B------:R-:W-:Y:S02]  /*0e60*/  F2FP.BF16.F32.PACK_AB R11, R64, R21 ;  /* 0x00000015400b723e */ /* 0x000fe400000010ff */
[----:B------:R-:W-:Y:S01]  /*0e70*/  F2FP.BF16.F32.PACK_AB R14, R29, R24 ;  /* 0x000000181d0e723e */ /* 0x000fe200000010ff */
[----:B------:R-:W-:Y:S01]  /*0e80*/  VIADD R24, R68, 0x40 ;  /* 0x0000004044187836 */ /* 0x000fe20000000000 */
[----:B------:R-:W-:Y:S01]  /*0e90*/  F2FP.BF16.F32.PACK_AB R12, R25, R22 ;  /* 0x00000016190c723e */ /* 0x000fe200000010ff */
[----:B------:R1:W-:Y:S01]  /*0ea0*/  STSM.16.M88.4 [R52], R8 ;  /* 0x0000000834007844 */ /* 0x0003e20000000200 */
[----:B------:R-:W-:Y:S01]  /*0eb0*/  F2FP.BF16.F32.PACK_AB R13, R26, R23 ;  /* 0x000000171a0d723e */ /* 0x000fe200000010ff */
[----:B------:R-:W-:Y:S01]  /*0ec0*/  VIADD R25, R68, 0x20 ;  /* 0x0000002044197836 */ /* 0x000fe20000000000 */
[----:B------:R-:W-:-:S02]  /*0ed0*/  F2FP.BF16.F32.PACK_AB R15, R30, R27 ;  /* 0x0000001b1e0f723e */ /* 0x000fc400000010ff */
[----:B------:R-:W-:Y:S02]  /*0ee0*/  F2FP.BF16.F32.PACK_AB R29, R35, R31 ;  /* 0x0000001f231d723e */ /* 0x000fe400000010ff */
[----:B------:R-:W-:Y:S01]  /*0ef0*/  F2FP.BF16.F32.PACK_AB R28, R33, R28 ;  /* 0x0000001c211c723e */ /* 0x000fe200000010ff */
[----:B------:R1:W-:Y:S01]  /*0f00*/  STSM.16.M88.4 [R53+0xe000], R12 ;  /* 0x00e0000c35007844 */ /* 0x0003e20000000200 */
[----:B------:R-:W-:Y:S02]  /*0f10*/  F2FP.BF16.F32.PACK_AB R30, R37, R32 ;  /* 0x00000020251e723e */ /* 0x000fe400000010ff */
[----:B------:R-:W-:Y:S02]  /*0f20*/  F2FP.BF16.F32.PACK_AB R31, R39, R34 ;  /* 0x00000022271f723e */ /* 0x000fe400000010ff */
[----:B0-----:R-:W-:Y:S02]  /*0f30*/  F2FP.BF16.F32.PACK_AB R16, R41, R36 ;  /* 0x000000242910723e */ /* 0x001fe400000010ff */
        /* <DEDUP_REMOVED lines=8> */
[----:B------:R-:W-:-:S05]  /*0fc0*/  F2FP.BF16.F32.PACK_AB R23, R57, R50 ;  /* 0x000000323917723e */ /* 0x000fca00000010ff */
[----:B------:R1:W-:Y:S01]  /*0fd0*/  STSM.16.M88.4 [R52+0x4000], R20 ;  /* 0x0040001434007844 */ /* 0x0003e20000000200 */
[----:B------:R-:W-:Y:S06]  /*0fe0*/  BAR.SYNC.DEFER_BLOCKING 0x0 ;  /* 0x0000000000007b1d */ /* 0x000fec0000010000 */
[----:B------:R-:W-:Y:S05]  /*0ff0*/  @P2 BRA `(.L_x_3103) ;  /* 0x0000000000742947 */ /* 0x000fea0003800000 */
[----:B------:R-:W-:Y:S01]  /*1000*/  ULDC UR4, c[0x0][0x244] ;  /* 0x0000910000047ab9 */ /* 0x000fe20000000800 */
[----:B------:R-:W-:Y:S01]  /*1010*/  ULDC.64 UR6, c[0x0][0x258] ;  /* 0x0000960000067ab9 */ /* 0x000fe20000000a00 */
[----:B------:R-:W-:Y:S01]  /*1020*/  ISETP.GE.AND P1, PT, R68, UR4, PT ;  /* 0x0000000444007c0c */ /* 0x000fe2000bf26270 */
[----:B-1----:R-:W-:Y:S01]  /*1030*/  IMAD R9, R3, UR6, RZ ;  /* 0x0000000603097c24 */ /* 0x002fe2000f8e02ff */
[----:B------:R-:W0:Y:S01]  /*1040*/  LDS.128 R16, [R6+0x2000] ;  /* 0x0020000006107984 */ /* 0x000e220000000c00 */
[--C-:B------:R-:W-:Y:S02]  /*1050*/  SHF.R.S32.HI R69, RZ, 0x1f, R68.reuse ;  /* 0x0000001fff457819 */ /* 0x100fe40000011444 */
[C---:B------:R-:W-:Y:S01]  /*1060*/  IMAD R23, R0.reuse, UR7, R9 ;  /* 0x0000000700177c24 */ /* 0x040fe2000f8e0209 */
[----:B------:R-:W-:Y:S01]  /*1070*/  ISETP.GE.AND P2, PT, R25, UR4, PT ;  /* 0x0000000419007c0c */ /* 0x000fe2000bf46270 */
[----:B------:R-:W1:Y:S01]  /*1080*/  LDS.128 R8, [R6+0x4000] ;  /* 0x0040000006087984 */ /* 0x000e620000000c00 */
[----:B------:R-:W-:Y:S01]  /*1090*/  IMAD.WIDE.U32 R20, R0, UR6, R68 ;  /* 0x0000000600147c25 */ /* 0x000fe2000f8e0044 */
[----:B------:R-:W-:Y:S01]  /*10a0*/  ULDC.64 UR6, c[0x0][0x260] ;  /* 0x0000980000067ab9 */ /* 0x000fe20000000a00 */
[----:B------:R-:W-:-:S03]  /*10b0*/  ISETP.GE.AND P3, PT, R24, UR4, PT ;  /* 0x0000000418007c0c */ /* 0x000fc6000bf66270 */
[----:B------:R-:W2:Y:S01]  /*10c0*/  @!P1 LDS.128 R12, [R6] ;  /* 0x00000000060c9984 */ /* 0x000ea20000000c00 */
[----:B------:R-:W-:Y:S01]  /*10d0*/  IADD3 R21, R21, R23, RZ ;  /* 0x0000001715157210 */ /* 0x000fe20007ffe0ff */
[----:B------:R-:W-:-:S04]  /*10e0*/  IMAD R23, R5, UR6, RZ ;  /* 0x0000000605177c24 */ /* 0x000fc8000f8e02ff */
[C---:B------:R-:W-:Y:S02]  /*10f0*/  IMAD R23, R2.reuse, UR7, R23 ;  /* 0x0000000702177c24 */ /* 0x040fe4000f8e0217 */
[----:B------:R-:W-:Y:S01]  /*1100*/  IMAD.WIDE.U32 R20, R2, UR6, R20 ;  /* 0x0000000602147c25 */ /* 0x000fe2000f8e0014 */
[----:B------:R-:W-:-:S03]  /*1110*/  ULDC.64 UR6, c[0x0][0x250] ;  /* 0x0000940000067ab9 */ /* 0x000fc60000000a00 */
[----:B------:R-:W-:Y:S02]  /*1120*/  IMAD.IADD R21, R21, 0x1, R23 ;  /* 0x0000000115157824 */ /* 0x000fe400078e0217 */
[----:B------:R-:W-:Y:S02]  /*1130*/  IMAD R23, R67, UR6, RZ ;  /* 0x0000000643177c24 */ /* 0x000fe4000f8e02ff */
[----:B------:R-:W-:-:S04]  /*1140*/  IMAD.WIDE.U32 R20, R66, UR6, R20 ;  /* 0x0000000642147c25 */ /* 0x000fc8000f8e0014 */
[----:B------:R-:W-:Y:S01]  /*1150*/  IMAD R23, R66, UR7, R23 ;  /* 0x0000000742177c24 */ /* 0x000fe2000f8e0217 */
[----:B------:R-:W-:Y:S02]  /*1160*/  ULDC.64 UR6, c[0x0][0x238] ;  /* 0x00008e0000067ab9 */ /* 0x000fe40000000a00 */
[----:B------:R-:W-:Y:S01]  /*1170*/  LEA R22, P4, R20, UR6, 0x1 ;  /* 0x0000000614167c11 */ /* 0x000fe2000f8808ff */
[----:B------:R-:W-:-:S05]  /*1180*/  IMAD.IADD R21, R21, 0x1, R23 ;  /* 0x0000000115157824 */ /* 0x000fca00078e0217 */
[----:B------:R-:W-:-:S05]  /*1190*/  LEA.HI.X R23, R20, UR7, R21, 0x1, P4 ;  /* 0x0000000714177c11 */ /* 0x000fca000a0f0c15 */
[----:B0-----:R0:W-:Y:S04]  /*11a0*/  @!P2 STG.E.128 desc[UR8][R22.64+0x40], R16 ;  /* 0x000040101600a986 */ /* 0x0011e8000c101d08 */
[----:B-1----:R0:W-:Y:S04]  /*11b0*/  @!P3 STG.E.128 desc[UR8][R22.64+0x80], R8 ;  /* 0x000080081600b986 */ /* 0x0021e8000c101d08 */
[----:B--2---:R0:W-:Y:S02]  /*11c0*/  @!P1 STG.E.128 desc[UR8][R22.64], R12 ;  /* 0x0000000c16009986 */ /* 0x0041e4000c101d08 */
.L_x_3103:
[----:B------:R-:W-:Y:S05]  /*11d0*/  BSYNC B0 ;  /* 0x0000000000007941 */ /* 0x000fea0003800000 */
.L_x_3102:
[----:B------:R-:W-:Y:S05]  /*11e0*/  @P0 EXIT ;  /* 0x000000000000094d */ /* 0x000fea0003800000 */
[----:B------:R-:W-:Y:S01]  /*11f0*/  ULDC.64 UR4, c[0x0][0x258] ;  /* 0x0000960000047ab9 */ /* 0x000fe20000000a00 */
[----:B01----:R-:W-:Y:S01]  /*1200*/  IMAD R18, R7, 0x2, R4 ;  /* 0x0000000207127824 */ /* 0x003fe200078e0204 */
[--C-:B------:R-:W-:Y:S01]  /*1210*/  SHF.R.S32.HI R69, RZ, 0x1f, R68.reuse ;  /* 0x0000001fff457819 */ /* 0x100fe20000011444 */
[----:B------:R-:W-:Y:S01]  /*1220*/  IMAD R3, R3, UR4, RZ ;  /* 0x0000000403037c24 */ /* 0x000fe2000f8e02ff */
[----:B------:R-:W-:Y:S01]  /*1230*/  IADD3 R19, P0, R66, 0x40, RZ ;  /* 0x0000004042137810 */ /* 0x000fe20007f1e0ff */
[----:B------:R-:W-:Y:S01]  /*1240*/  ULDC.64 UR6, c[0x0][0x238] ;  /* 0x00008e0000067ab9 */ /* 0x000fe20000000a00 */
[----:B------:R-:W0:Y:S01]  /*1250*/  LDS.128 R12, [R18+0xd000] ;  /* 0x00d00000120c7984 */ /* 0x000e220000000c00 */
[----:B------:R-:W-:-:S03]  /*1260*/  IMAD.WIDE.U32 R6, R0, UR4, R68 ;  /* 0x0000000400067c25 */ /* 0x000fc6000f8e0044 */
[----:B------:R-:W1:Y:S01]  /*1270*/  LDS.128 R8, [R18+0xf000] ;  /* 0x00f0000012087984 */ /* 0x000e620000000c00 */
[----:B------:R-:W-:Y:S01]  /*1280*/  IMAD R3, R0, UR5, R3 ;  /* 0x0000000500037c24 */ /* 0x000fe2000f8e0203 */
[----:B------:R-:W-:Y:S01]  /*1290*/  ULDC.64 UR4, c[0x0][0x260] ;  /* 0x0000980000047ab9 */ /* 0x000fe20000000a00 */
[----:B------:R-:W-:Y:S01]  /*12a0*/  MOV R16, R6 ;  /* 0x0000000600107202 */ /* 0x000fe20000000f00 */
[----:B------:R-:W-:Y:S02]  /*12b0*/  IMAD.X R66, RZ, RZ, R67, P0 ;  /* 0x000000ffff427224 */ /* 0x000fe400000e0643 */
[----:B------:R-:W-:Y:S02]  /*12c0*/  IMAD.IADD R17, R7, 0x1, R3 ;  /* 0x0000000107117824 */ /* 0x000fe400078e0203 */
[----:B------:R-:W-:Y:S02]  /*12d0*/  IMAD R3, R5, UR4, RZ ;  /* 0x0000000405037c24 */ /* 0x000fe4000f8e02ff */
[----:B------:R2:W3:Y:S02]  /*12e0*/  LDS.128 R4, [R18+0x11000] ;  /* 0x0110000012047984 */ /* 0x0004e40000000c00 */
[----:B------:R-:W-:-:S02]  /*12f0*/  IMAD R21, R2, UR5, R3 ;  /* 0x0000000502157c24 */ /* 0x000fc4000f8e0203 */
[----:B------:R-:W-:Y:S01]  /*1300*/  IMAD.WIDE.U32 R2, R2, UR4, R16 ;  /* 0x0000000402027c25 */ /* 0x000fe2000f8e0010 */
[----:B------:R-:W-:-:S03]  /*1310*/  ULDC.64 UR4, c[0x0][0x250] ;  /* 0x0000940000047ab9 */ /* 0x000fc60000000a00 */
[----:B------:R-:W-:Y:S02]  /*1320*/  IMAD.IADD R3, R3, 0x1, R21 ;  /* 0x0000000103037824 */ /* 0x000fe400078e0215 */
[----:B------:R-:W-:Y:S02]  /*1330*/  IMAD R66, R66, UR4, RZ ;  /* 0x0000000442427c24 */ /* 0x000fe4000f8e02ff */
[C---:B------:R-:W-:Y:S01]  /*1340*/  IMAD.WIDE.U32 R2, R19.reuse, UR4, R2 ;  /* 0x0000000413027c25 */ /* 0x040fe2000f8e0002 */
[----:B------:R-:W-:Y:S02]  /*1350*/  ULDC UR4, c[0x0][0x244] ;  /* 0x0000910000047ab9 */ /* 0x000fe40000000800 */
[----:B------:R-:W-:Y:S01]  /*1360*/  ISETP.GE.AND P1, PT, R68, UR4, PT ;  /* 0x0000000444007c0c */ /* 0x000fe2000bf26270 */
[----:B------:R-:W-:Y:S01]  /*1370*/  IMAD R17, R19, UR5, R66 ;  /* 0x0000000513117c24 */ /* 0x000fe2000f8e0242 */
[----:B------:R-:W-:Y:S02]  /*1380*/  ISETP.GE.AND P2, PT, R25, UR4, PT ;  /* 0x0000000419007c0c */ /* 0x000fe4000bf46270 */
[----:B------:R-:W-:Y:S01]  /*1390*/  ISETP.GE.AND P3, PT, R24, UR4, PT ;  /* 0x0000000418007c0c */ /* 0x000fe2000bf66270 */
[----:B------:R-:W-:Y:S01]  /*13a0*/  IMAD.IADD R3, R3, 0x1, R17 ;  /* 0x0000000103037824 */ /* 0x000fe200078e0211 */
[----:B------:R-:W-:-:S04]  /*13b0*/  LEA R16, P0, R2, UR6, 0x1 ;  /* 0x0000000602107c11 */ /* 0x000fc8000f8008ff */
[----:B------:R-:W-:-:S05]  /*13c0*/  LEA.HI.X R17, R2, UR7, R3, 0x1, P0 ;  /* 0x0000000702117c11 */ /* 0x000fca00080f0c03 */
[----:B0-----:R2:W-:Y:S04]  /*13d0*/  @!P1 STG.E.128 desc[UR8][R16.64], R12 ;  /* 0x0000000c10009986 */ /* 0x0015e8000c101d08 */
[----:B-1----:R2:W-:Y:S01]  /*13e0*/  @!P2 STG.E.128 desc[UR8][R16.64+0x40], R8 ;  /* 0x000040081000a986 */ /* 0x0025e2000c101d08 */
[----:B------:R-:W-:Y:S05]  /*13f0*/  @P3 EXIT ;  /* 0x000000000000394d */ /* 0x000fea0003800000 */
[----:B---3--:R-:W-:Y:S01]  /*1400*/  STG.E.128 desc[UR8][R16.64+0x80], R4 ;  /* 0x0000800410007986 */ /* 0x008fe2000c101d08 */
[----:B------:R-:W-:Y:S05]  /*1410*/  EXIT ;  /* 0x000000000000794d */ /* 0x000fea0003800000 */
.L_x_3104:
        /* <DEDUP_REMOVED lines=14> */
.L_x_3317:


//--------------------- .text._ZN7cutlass13device_kernelIN5flash32FlashAttnBwdPostprocessConvertdQIN4cute5tupleIJNS3_1CILi64EEENS5_ILi96EEEEEENS_10bfloat16_tEfNS_4arch4Sm90ELi256ENS3_8TiledMMAINS3_8MMA_AtomIJNS3_4SM904GMMA27MMA_64x16x16_F32BF16BF16_SSILNSF_5MajorE0ELSH_1ELNSF_7ScaleInE1ELSI_1EEEEEENS3_6LayoutINS4_IJNS5_ILi1EEENS5_ILi2EEESM_EEENS4_IJNS5_ILi0EEESM_SP_EEEEENS4_IJNS3_10UnderscoreESS_SS_EEEEELb0EEEEEvNT_6ParamsE --------------------------
	.section	.text._ZN7cutlass13device_kernelIN5flash32FlashAttnBwdPostprocessConvertdQIN4cute5tupleIJNS3_1CILi64EEENS5_ILi96EEEEEENS_10bfloat16_tEfNS_4arch4Sm90ELi256ENS3_8TiledMMAINS3_8MMA_AtomIJNS3_4SM904GMMA27MMA_64x16x16_F32BF16BF16_SSILNSF_5MajorE0ELSH_1ELNSF_7ScaleInE1ELSI_1EEEEEENS3_6LayoutINS4_IJNS5_ILi1EEENS5_ILi2EEESM_EEENS4_IJNS5_ILi0EEESM_SP_EEEEENS4_IJNS3_10UnderscoreESS_SS_EEEEELb0EEEEEvNT_6ParamsE,"ax",@progbits
	.align	128
.text._ZN7cutlass13device_kernelIN5flash32FlashAttnBwdPostprocessConvertdQIN4cute5tupleIJNS3_1CILi64EEENS5_ILi96EEEEEENS_10bfloat16_tEfNS_4arch4Sm90ELi256ENS3_8TiledMMAINS3_8MMA_AtomIJNS3_4SM904GMMA27MMA_64x16x16_F32BF16BF16_SSILNSF_5MajorE0ELSH_1ELNSF_7ScaleInE1ELSI_1EEEEEENS3_6LayoutINS4_IJNS5_ILi1EEENS5_ILi2EEESM_EEENS4_IJNS5_ILi0EEESM_SP_EEEEENS4_IJNS3_10UnderscoreESS_SS_EEEEELb0EEEEEvNT_6ParamsE:
        .type           _ZN7cutlass13device_kernelIN5flash32FlashAttnBwdPostprocessConvertdQIN4cute5tupleIJNS3_1CILi64EEENS5_ILi96EEEEEENS_10bfloat16_tEfNS_4arch4Sm90ELi256ENS3_8TiledMMAINS3_8MMA_AtomIJNS3_4SM904GMMA27MMA_64x16x16_F32BF16BF16_SSILNSF_5MajorE0ELSH_1ELNSF_7ScaleInE1ELSI_1EEEEEENS3_6LayoutINS4_IJNS5_ILi1EEENS5_ILi2EEESM_EEENS4_IJNS5_ILi0EEESM_SP_EEEEENS4_IJNS3_10UnderscoreESS_SS_EEEEELb0EEEEEvNT_6ParamsE,@function
        .size           _ZN7cutlass13device_kernelIN5flash32FlashAttnBwdPostprocessConvertdQIN4cute5tupleIJNS3_1CILi64EEENS5_ILi96EEEEEENS_10bfloat16_tEfNS_4arch4Sm90ELi256ENS3_8TiledMMAINS3_8MMA_AtomIJNS3_4SM904GMMA27MMA_64x16x16_F32BF16BF16_SSILNSF_5MajorE0ELSH_1ELNSF_7ScaleInE1ELSI_1EEEEEENS3_6LayoutINS4_IJNS5_ILi1EEENS5_ILi2EEESM_EEENS4_IJNS5_ILi0EEESM_SP_EEEEENS4_IJNS3_10UnderscoreESS_SS_EEEEELb0EEEEEvNT_6ParamsE,(.L_x_3318 - _ZN7cutlass13device_kernelIN5flash32FlashAttnBwdPostprocessConvertdQIN4cute5tupleIJNS3_1CILi64EEENS5_ILi96EEEEEENS_10bfloat16_tEfNS_4arch4Sm90ELi256ENS3_8TiledMMAINS3_8MMA_AtomIJNS3_4SM904GMMA27MMA_64x16x16_F32BF16BF16_SSILNSF_5MajorE0ELSH_1ELNSF_7ScaleInE1ELSI_1EEEEEENS3_6LayoutINS4_IJNS5_ILi1EEENS5_ILi2EEESM_EEENS4_IJNS5_ILi0EEESM_SP_EEEEENS4_IJNS3_10UnderscoreESS_SS_EEEEELb0EEEEEvNT_6ParamsE)
        .other          _ZN7cutlass13device_kernelIN5flash32FlashAttnBwdPostprocessConvertdQIN4cute5tupleIJNS3_1CILi64EEENS5_ILi96EEEEEENS_10bfloat16_tEfNS_4arch4Sm90ELi256ENS3_8TiledMMAINS3_8MMA_AtomIJNS3_4SM904GMMA27MMA_64x16x16_F32BF16BF16_SSILNSF_5MajorE0ELSH_1ELNSF_7ScaleInE1ELSI_1EEEEEENS3_6LayoutINS4_IJNS5_ILi1EEENS5_ILi2EEESM_EEENS4_IJNS5_ILi0EEESM_SP_EEEEENS4_IJNS3_10UnderscoreESS_SS_EEEEELb0EEEEEvNT_6ParamsE,@"STO_CUDA_ENTRY STV_DEFAULT"
_ZN7cutlass13device_kernelIN5flash32FlashAttnBwdPostprocessConvertdQIN4cute5tupleIJNS3_1CILi64EEENS5_ILi96EEEEEENS_10bfloat16_tEfNS_4arch4Sm90ELi256ENS3_8TiledMMAINS3_8MMA_AtomIJNS3_4SM904GMMA27MMA_64x16x16_F32BF16BF16_SSILNSF_5MajorE0ELSH_1ELNSF_7ScaleInE1ELSI_1EEEEEENS3_6LayoutINS4_IJNS5_ILi1EEENS5_ILi2EEESM_EEENS4_IJNS5_ILi0EEESM_SP_EEEEENS4_IJNS3_10UnderscoreESS_SS_EEEEELb0EEEEEvNT_6ParamsE:
        /* <DEDUP_REMOVED lines=26> */
.L_x_3105:
        /* <DEDUP_REMOVED lines=14> */
[----:B------:R-:W-:-:S04]  /*0280*/  @P1 IMAD R3, R6, 0x1800, RZ ;  /* 0x0000180006031824 */ /* 0x000fc800078e02ff */
[--C-:B------:R-:W-:Y:S01]  /*0290*/  @P1 IMAD.MOV.U32 R12, RZ, RZ, R3.reuse ;  /* 0x000000ffff0c1224 */ /* 0x100fe200078e0003 */
[----:B------:R-:W-:-:S04]  /*02a0*/  @P1 SHF.R.S32.HI R13, RZ, 0x1f, R3 ;  /* 0x0000001fff0d1819 */ /* 0x000fc80000011403 */
[C---:B------:R-:W-:Y:S02]  /*02b0*/  IADD3 R14, P2, R15.reuse, R12, RZ ;  /* 0x0000000c0f0e7210 */ /* 0x040fe40007f5e0ff */
[----:B0-----:R-:W-:Y:S02]  /*02c0*/  SHF.R.S32.HI R5, RZ, 0x1f, R2 ;  /* 0x0000001fff057819 */ /* 0x001fe40000011402 */
[----:B------:R-:W-:Y:S02]  /*02d0*/  LEA.HI.X.SX32 R15, R15, R13, 0x1, P2 ;  /* 0x0000000d0f0f7211 */ /* 0x000fe400010f0eff */
[----:B------:R-:W0:Y:S01]  /*02e0*/  LDC.64 R12, c[0x0][0x210] ;  /* 0x00008400ff0c7b82 */ /* 0x000e220000000a00 */
[-C--:B-1----:R-:W-:Y:S02]  /*02f0*/  IMAD R3, R5, R16.reuse, RZ ;  /* 0x0000001005037224 */ /* 0x082fe400078e02ff */
[----:B------:R-:W-:-:S04]  /*0300*/  IMAD.WIDE.U32 R14, R2, R16, R14 ;  /* 0x00000010020e7225 */ /* 0x000fc800078e000e */
[----:B------:R-:W-:Y:S01]  /*0310*/  IMAD R17, R2, R17, R3 ;  /* 0x0000001102117224 */ /* 0x000fe200078e0203 */
[----:B------:R-:W-:Y:S02]  /*0320*/  SHF.R.S32.HI R3, RZ, 0x1f, R0 ;  /* 0x0000001fff037819 */ /* 0x000fe40000011400 */
[----:B------:R-:W-:Y:S01]  /*0330*/  SEL R0, R0, RZ, !P0 ;  /* 0x000000ff00007207 */ /* 0x000fe20004000000 */
[----:B------:R-:W-:Y:S01]  /*0340*/  IMAD.IADD R15, R15, 0x1, R17 ;  /* 0x000000010f0f7824 */ /* 0x000fe200078e0211 */
[----:B------:R-:W-:Y:S02]  /*0350*/  SEL R3, R3, RZ, !P0 ;  /* 0x000000ff03037207 */ /* 0x000fe40004000000 */
[----:B--2---:R-:W-:-:S03]  /*0360*/  ISETP.NE.AND P0, PT, R36, RZ, PT ;  /* 0x000000ff2400720c */ /* 0x004fc60003f05270 */
[----:B----4-:R-:W-:-:S04]  /*0370*/  IMAD R6, R3, R10, RZ ;  /* 0x0000000a03067224 */ /* 0x010fc800078e02ff */
[C---:B------:R-:W-:Y:S02]  /*0380*/  IMAD R17, R0.reuse, R11, R6 ;  /* 0x0000000b00117224 */ /* 0x040fe400078e0206 */
[----:B------:R-:W-:-:S04]  /*0390*/  IMAD.WIDE.U32 R10, R0, R10, R14 ;  /* 0x0000000a000a7225 */ /* 0x000fc800078e000e */
[----:B------:R-:W-:Y:S01]  /*03a0*/  IMAD.IADD R6, R11, 0x1, R17 ;  /* 0x000000010b067824 */ /* 0x000fe200078e0211 */
[----:B0-----:R-:W-:-:S04]  /*03b0*/  LEA R12, P2, R10, R12, 0x2 ;  /* 0x0000000c0a0c7211 */ /* 0x001fc800078410ff */
        /* <DEDUP_REMOVED lines=18> */
.L_x_3108:
[----:B------:R-:W-:Y:S01]  /*04e0*/  @P0 ELECT P2, URZ, PT ;  /* 0x00000000003f082f */ /* 0x000fe20003840000 */
[----:B------:R1:W-:-:S12]  /*04f0*/  UBLKCP.S.G [UR6], [UR4], UR10 ;  /* 0x00000006040073ba */ /* 0x0003d8000800020a */
[----:B------:R-:W-:Y:S02]  /*0500*/  @P2 PLOP3.LUT P0, PT, P2, PT, PT, 0x8, 0x0 ;  /* 0x000000000000281c */ /* 0x000fe4000170e170 */
[----:B------:R-:W-:-:S11]  /*0510*/  PLOP3.LUT P2, PT, PT, PT, PT, 0x8, 0x0 ;  /* 0x000000000000781c */ /* 0x000fd60003f4e170 */
[----:B-1----:R-:W-:Y:S05]  /*0520*/  @P0 BRA.U.ANY `(.L_x_3108) ;  /* 0xfffffffd00ec0947 */ /* 0x002fea000393ffff */
.L_x_3107:
[----:B------:R-:W-:Y:S05]  /*0530*/  BSYNC B0 ;  /* 0x0000000000007941 */ /* 0x000fea0003800000 */
.L_x_3106:
[----:B------:R-:W-:Y:S01]  /*0540*/  BAR.SYNC.DEFER_BLOCKING 0x0 ;  /* 0x0000000000007b1d */ /* 0x000fe20000010000 */
[----:B------:R-:W-:Y:S02]  /*0550*/  MOV R6, 0x400 ;  /* 0x0000040000067802 */ /* 0x000fe40000000f00 */
[----:B------:R-:W-:Y:S02]  /*0560*/  CS2R R34, SRZ ;  /* 0x0000000000227805 */ /* 0x000fe4000001ff00 */
[----:B------:R-:W-:Y:S01]  /*0570*/  SHF.L.U32 R11, RZ, 0x1f, RZ ;  /* 0x0000001fff0b7819 */ /* 0x000fe200000006ff */
[--C-:B------:R-:W-:Y:S01]  /*0580*/  @P1 IMAD.MOV.U32 R34, RZ, RZ, R9.reuse ;  /* 0x000000ffff221224 */ /* 0x100fe200078e0009 */
[----:B------:R-:W-:Y:S02]  /*0590*/  LEA R6, R19, R6, 0x18 ;  /* 0x0000000613067211 */ /* 0x000fe400078ec0ff */
[----:B------:R-:W-:-:S07]  /*05a0*/  @P1 SHF.R.S32.HI R35, RZ, 0x1f, R9 ;  /* 0x0000001fff231819 */ /* 0x000fce0000011409 */
.L_x_3109:
[----:B-1----:R1:W2:Y:S02]  /*05b0*/  SYNCS.PHASECHK.TRANS64.TRYWAIT P0, [R6+URZ+0x9000], R11 ;  /* 0x0090000b060075a7 */ /* 0x0022a4000800017f */
[----:B--2---:R-:W-:Y:S05]  /*05c0*/  @!P0 NANOSLEEP.SYNCS 0x989680 ;  /* 0x009896800000895d */ /* 0x004fea0003900000 */
[----:B------:R-:W2:Y:S02]  /*05d0*/  @!P0 SYNCS.PHASECHK.TRANS64 P0, [R6+URZ+0x9000], R11 ;  /* 0x0090000b060085a7 */ /* 0x000ea4000800007f */
[----:B--2---:R-:W-:Y:S05]  /*05e0*/  @!P0 BRA `(.L_x_3109) ;  /* 0xfffffffc00f08947 */ /* 0x004fea000383ffff */
[----:B------:R-:W-:Y:S01]  /*05f0*/  SHF.R.S32.HI R41, RZ, 0x1f, R36 ;  /* 0x0000001fff297819 */ /* 0x000fe20000011424 */
[----:B------:R-:W-:Y:S01]  /*0600*/  ULDC UR4, c[0x0][0x268] ;  /* 0x00009a0000047ab9 */ /* 0x000fe20000000800 */
[----:B------:R-:W-:Y:S02]  /*0610*/  VIADDMNMX R32, R32, -R7, 0x40, PT ;  /* 0x0000004020207446 */ /* 0x000fe40003800907 */
[CC--:B------:R-:W-:Y:S02]  /*0620*/  LEA.HI R12, R41.reuse, R36.reuse, RZ, 0x4 ;  /* 0x00000024290c7211 */ /* 0x0c0fe400078f20ff */
[----:B0-----:R-:W-:Y:S02]  /*0630*/  LEA.HI R8, R41, R36, RZ, 0x7 ;  /* 0x0000002429087211 */ /* 0x001fe400078f38ff */
[----:B-1----:R-:W-:Y:S02]  /*0640*/  LOP3.LUT R11, R12, 0xfffffff0, RZ, 0xc0, !PT ;  /* 0xfffffff00c0b7812 */ /* 0x002fe400078ec0ff */
[----:B------:R-:W-:-:S02]  /*0650*/  LOP3.LUT R9, R8, 0x3fffff80, RZ, 0xc0, !PT ;  /* 0x3fffff8008097812 */ /* 0x000fc400078ec0ff */
[----:B------:R-:W-:Y:S01]  /*0660*/  SHF.R.S32.HI R20, RZ, 0x7, R8 ;  /* 0x00000007ff147819 */ /* 0x000fe20000011408 */
[C---:B------:R-:W-:Y:S01]  /*0670*/  IMAD.IADD R16, R36.reuse, 0x1, -R11 ;  /* 0x0000000124107824 */ /* 0x040fe200078e0a0b */
[----:B------:R-:W-:Y:S01]  /*0680*/  SHF.R.S32.HI R37, RZ, 0x4, R12 ;  /* 0x00000004ff257819 */ /* 0x000fe2000001140c */
[----:B------:R-:W-:-:S03]  /*0690*/  IMAD.IADD R9, R36, 0x1, -R9 ;  /* 0x0000000124097824 */ /* 0x000fc600078e0a09 */
[----:B------:R-:W-:Y:S01]  /*06a0*/  SHF.R.S32.HI R39, RZ, 0x1f, R16 ;  /* 0x0000001fff277819 */ /* 0x000fe20000011410 */
[----:B------:R-:W-:-:S03]  /*06b0*/  IMAD R9, R20, 0x300, R9 ;  /* 0x0000030014097824 */ /* 0x000fc600078e0209 */
[-C--:B------:R-:W-:Y:S01]  /*06c0*/  LEA.HI R7, R39, R16.reuse, RZ, 0x3 ;  /* 0x0000001027077211 */ /* 0x080fe200078f18ff */
[----:B------:R-:W-:Y:S01]  /*06d0*/  IMAD.SHL.U32 R9, R9, 0x4, RZ ;  /* 0x0000000409097824 */ /* 0x000fe200078e00ff */
[----:B------:R-:W-:-:S03]  /*06e0*/  LEA.HI R39, R39, R16, RZ, 0x2 ;  /* 0x0000001027277211 */ /* 0x000fc600078f10ff */
[----:B------:R-:W-:Y:S01]  /*06f0*/  IMAD.SHL.U32 R18, R7, 0x10, RZ ;  /* 0x0000001007127824 */ /* 0x000fe200078e00ff */
[----:B------:R-:W-:Y:S01]  /*0700*/  LEA.HI R7, R12, R37, RZ, 0x1 ;  /* 0x000000250c077211 */ /* 0x000fe200078f08ff */
[----:B------:R-:W-:Y:S01]  /*0710*/  IMAD R44, R9, 0x4, R6 ;  /* 0x00000004092c7824 */ /* 0x000fe200078e0206 */
[C---:B------:R-:W-:Y:S01]  /*0720*/  LOP3.LUT R17, R39.reuse, 0xffffffc, RZ, 0xc0, !PT ;  /* 0x0ffffffc27117812 */ /* 0x040fe200078ec0ff */
[----:B------:R-:W-:Y:S01]  /*0730*/  IMAD.SHL.U32 R39, R39, 0x10, RZ ;  /* 0x0000001027277824 */ /* 0x000fe200078e00ff */
[----:B------:R-:W-:Y:S02]  /*0740*/  LOP3.LUT R21, R18, 0x7fffff80, RZ, 0xc0, !PT ;  /* 0x7fffff8012157812 */ /* 0x000fe400078ec0ff */
[----:B------:R-:W-:Y:S01]  /*0750*/  LOP3.LUT R22, R7, 0xfffffffe, RZ, 0xc0, !PT ;  /* 0xfffffffe07167812 */ /* 0x000fe200078ec0ff */
[----:B------:R-:W0:Y:S01]  /*0760*/  LDS.128 R8, [R44] ;  /* 0x000000002c087984 */ /* 0x000e220000000c00 */
[----:B------:R-:W-:Y:S01]  /*0770*/  IMAD.IADD R33, R16, 0x1, -R17 ;  /* 0x0000000110217824 */ /* 0x000fe200078e0a11 */
[-C--:B------:R-:W-:Y:S01]  /*0780*/  LEA.HI R7, R41, R36.reuse, RZ, 0x5 ;  /* 0x0000002429077211 */ /* 0x080fe200078f28ff */
[----:B------:R-:W-:Y:S01]  /*0790*/  IMAD R24, R20, 0x400, R21 ;  /* 0x0000040014187824 */ /* 0x000fe200078e0215 */
[----:B------:R-:W1:Y:S01]  /*07a0*/  LDS.128 R12, [R44+0x800] ;  /* 0x000800002c0c7984 */ /* 0x000e620000000c00 */
[----:B------:R-:W-:Y:S01]  /*07b0*/  IMAD.IADD R37, R37, 0x1, -R22 ;  /* 0x0000000125257824 */ /* 0x000fe200078e0a16 */
[--C-:B------:R-:W-:Y:S01]  /*07c0*/  SHF.R.S32.HI R38, RZ, 0x5, R7.reuse ;  /* 0x00000005ff267819 */ /* 0x100fe20000011407 */
[----:B------:R-:W-:Y:S01]  /*07d0*/  IMAD R33, R33, 0x10, R24 ;  /* 0x0000001021217824 */ /* 0x000fe200078e0218 */
[----:B------:R-:W2:Y:S01]  /*07e0*/  LDS.128 R16, [R44+0x1000] ;  /* 0x001000002c107984 */ /* 0x000ea20000000c00 */
[----:B------:R-:W-:Y:S01]  /*07f0*/  SHF.R.S32.HI R43, RZ, 0x1f, R7 ;  /* 0x0000001fff2b7819 */ /* 0x000fe20000011407 */
[----:B------:R-:W-:Y:S01]  /*0800*/  IMAD.SHL.U32 R40, R37, 0x8, RZ ;  /* 0x0000000825287824 */ /* 0x000fe200078e00ff */
[----:B------:R-:W-:Y:S01]  /*0810*/  LEA.HI R41, R41, R36, RZ, 0x2 ;  /* 0x0000002429297211 */ /* 0x000fe200078f10ff */
[----:B------:R-:W3:Y:S01]  /*0820*/  LDS.128 R20, [R44+0x1800] ;  /* 0x001800002c147984 */ /* 0x000ee20000000c00 */
[----:B------:R-:W-:Y:S01]  /*0830*/  LEA.HI R43, R43, R38, RZ, 0x2 ;  /* 0x000000262b2b7211 */ /* 0x000fe200078f10ff */
[----:B------:R-:W-:Y:S01]  /*0840*/  IMAD.SHL.U32 R37, R37, 0x40, RZ ;  /* 0x0000004025257824 */ /* 0x000fe200078e00ff */
[--C-:B------:R-:W-:Y:S01]  /*0850*/  SHF.R.S32.HI R7, RZ, 0x2, R41.reuse ;  /* 0x00000002ff077819 */ /* 0x100fe20000011429 */
[----:B------:R-:W4:Y:S01]  /*0860*/  LDS.128 R24, [R44+0x2000] ;  /* 0x002000002c187984 */ /* 0x000f220000000c00 */
[----:B------:R-:W-:-:S02]  /*0870*/  SHF.R.S32.HI R42, RZ, 0x1f, R41 ;  /* 0x0000001fff2a7819 */ /* 0x000fc40000011429 */
[----:B------:R-:W-:Y:S01]  /*0880*/  LOP3.LUT R39, R39, 0x40, RZ, 0xc0, !PT ;  /* 0x0000004027277812 */ /* 0x000fe200078ec0ff */
[----:B------:R5:W4:Y:S01]  /*0890*/  LDS.128 R28, [R44+0x2800] ;  /* 0x002800002c1c7984 */ /* 0x000b220000000c00 */
[----:B------:R-:W-:Y:S02]  /*08a0*/  LOP3.LUT R43, R43, 0x7ffffc, RZ, 0xc0, !PT ;  /* 0x007ffffc2b2b7812 */ /* 0x000fe400078ec0ff */
[----:B------:R-:W-:Y:S02]  /*08b0*/  LEA.HI R42, R42, R7, RZ, 0x2 ;  /* 0x000000072a2a7211 */ /* 0x000fe400078f10ff */
[----:B------:R-:W-:Y:S02]  /*08c0*/  LOP3.LUT R40, R39, 0x8, R40, 0xf8, !PT ;  /* 0x0000000827287812 */ /* 0x000fe400078ef828 */
[----:B------:R-:W-:Y:S01]  /*08d0*/  LOP3.LUT R41, R41, 0xfffffffc, RZ, 0xc0, !PT ;  /* 0xfffffffc29297812 */ /* 0x000fe200078ec0ff */
[----:B-----5:R-:W-:Y:S01]  /*08e0*/  IMAD.IADD R44, R38, 0x1, -R43 ;  /* 0x00000001262c7824 */ /* 0x020fe200078e0a2b */
[----:B------:R-:W-:-:S02]  /*08f0*/  SHF.R.U32.HI R39, RZ, 0x3, R39 ;  /* 0x00000003ff277819 */ /* 0x000fc40000011627 */
[----:B------:R-:W-:Y:S01]  /*0900*/  LOP3.LUT R42, R42, 0xffffffc, RZ, 0xc0, !PT ;  /* 0x0ffffffc2a2a7812 */ /* 0x000fe200078ec0ff */
[----:B------:R-:W-:Y:S01]  /*0910*/  IMAD.IADD R36, R36, 0x1, -R41 ;  /* 0x0000000124247824 */ /* 0x000fe200078e0a29 */
[----:B------:R-:W-:Y:S01]  /*0920*/  LOP3.LUT R39, R40, R39, RZ, 0x3c, !PT ;  /* 0x0000002728277212 */ /* 0x000fe200078e3cff */
[----:B------:R-:W-:Y:S01]  /*0930*/  IMAD R44, R44, 0x100, R33 ;  /* 0x000001002c2c7824 */ /* 0x000fe200078e0221 */
[C---:B------:R-:W-:Y:S01]  /*0940*/  ISETP.GE.AND P0, PT, R7.reuse, R32, PT ;  /* 0x000000200700720c */ /* 0x040fe20003f06270 */
[----:B------:R-:W-:Y:S02]  /*0950*/  IMAD.IADD R41, R7, 0x1, -R42 ;  /* 0x0000000107297824 */ /* 0x000fe400078e0a2a */
[----:B------:R-:W-:Y:S02]  /*0960*/  IMAD.IADD R33, R39, 0x1, R44 ;  /* 0x0000000127217824 */ /* 0x000fe400078e022c */
[----:B------:R-:W-:Y:S02]  /*0970*/  IMAD R32, R38, 0x8, R41 ;  /* 0x0000000826207824 */ /* 0x000fe400078e0229 */
[----:B0-----:R-:W-:Y:S01]  /*0980*/  FMUL.FTZ R39, R9, UR4 ;  /* 0x0000000409277c20 */ /* 0x001fe20008410000 */
[----:B------:R-:W-:Y:S01]  /*0990*/  FMUL.FTZ R9, R10, UR4 ;  /* 0x000000040a097c20 */ /* 0x000fe20008410000 */
[----:B------:R-:W-:Y:S01]  /*09a0*/  FMUL.FTZ R38, R11, UR4 ;  /* 0x000000040b267c20 */ /* 0x000fe20008410000 */
[----:B-1----:R-:W-:Y:S01]  /*09b0*/  FMUL.FTZ R10, R12, UR4 ;  /* 0x000000040c0a7c20 */ /* 0x002fe20008410000 */
[----:B------:R-:W-:Y:S01]  /*09c0*/  FMUL.FTZ R11, R14, UR4 ;  /* 0x000000040e0b7c20 */ /* 0x000fe20008410000 */
[----:B------:R-:W-:Y:S01]  /*09d0*/  FMUL.FTZ R14, R15, UR4 ;  /* 0x000000040f0e7c20 */ /* 0x000fe20008410000 */
[----:B------:R-:W-:Y:S01]  /*09e0*/  FMUL.FTZ R13, R13, UR4 ;  /* 0x000000040d0d7c20 */ /* 0x000fe20008410000 */
[----:B--2---:R-:W-:Y:S01]  /*09f0*/  FMUL.FTZ R12, R16, UR4 ;  /* 0x00000004100c7c20 */ /* 0x004fe20008410000 */
[----:B------:R-:W-:Y:S01]  /*0a00*/  FMUL.FTZ R15, R18, UR4 ;  /* 0x00000004120f7c20 */ /* 0x000fe20008410000 */
[----:B------:R-:W-:Y:S01]  /*0a10*/  FMUL.FTZ R18, R19, UR4 ;  /* 0x0000000413127c20 */ /* 0x000fe20008410000 */
[----:B------:R-:W-:Y:S01]  /*0a20*/  F2FP.BF16.F32.PACK_AB R11, R14, R11 ;  /* 0x0000000b0e0b723e */ /* 0x000fe200000010ff */
[----:B---3--:R-:W-:Y:S01]  /*0a30*/  FMUL.FTZ R16, R20, UR4 ;  /* 0x0000000414107c20 */ /* 0x008fe20008410000 */
[----:B------:R-:W-:Y:S01]  /*0a40*/  FMUL.FTZ R21, R21, UR4 ;  /* 0x0000000415157c20 */ /* 0x000fe20008410000 */
[----:B------:R-:W-:Y:S01]  /*0a50*/  FMUL.FTZ R19, R22, UR4 ;  /* 0x0000000416137c20 */ /* 0x000fe20008410000 */
[----:B------:R-:W-:Y:S01]  /*0a60*/  FMUL.FTZ R40, R23, UR4 ;  /* 0x0000000417287c20 */ /* 0x000fe20008410000 */
[----:B------:R-:W-:Y:S01]  /*0a70*/  F2FP.BF16.F32.PACK_AB R10, R13, R10 ;  /* 0x0000000a0d0a723e */ /* 0x000fe200000010ff */
[----:B------:R-:W-:Y:S01]  /*0a80*/  FMUL.FTZ R8, R8, UR4 ;  /* 0x0000000408087c20 */ /* 0x000fe20008410000 */
[----:B------:R-:W-:Y:S01]  /*0a90*/  F2FP.BF16.F32.PACK_AB R14, R21, R16 ;  /* 0x00000010150e723e */ /* 0x000fe200000010ff */
[----:B----4-:R-:W-:Y:S01]  /*0aa0*/  FMUL.FTZ R20, R24, UR4 ;  /* 0x0000000418147c20 */ /* 0x010fe20008410000 */
[----:B------:R-:W-:Y:S01]  /*0ab0*/  LEA.HI R16, R36, R36, RZ, 0x1 ;  /* 0x0000002424107211 */ /* 0x000fe200078f08ff */
[----:B------:R-:W-:Y:S01]  /*0ac0*/  FMUL.FTZ R25, R25, UR4 ;  /* 0x0000000419197c20 */ /* 0x000fe20008410000 */
[----:B------:R-:W-:Y:S01]  /*0ad0*/  F2FP.BF16.F32.PACK_AB R13, R18, R15 ;  /* 0x0000000f120d723e */ /* 0x000fe200000010ff */
[----:B------:R-:W-:Y:S01]  /*0ae0*/  FMUL.FTZ R17, R17, UR4 ;  /* 0x0000000411117c20 */ /* 0x000fe20008410000 */
[----:B------:R-:W-:Y:S01]  /*0af0*/  FMUL.FTZ R23, R28, UR4 ;  /* 0x000000041c177c20 */ /* 0x000fe20008410000 */
[----:B------:R-:W-:Y:S01]  /*0b00*/  F2FP.BF16.F32.PACK_AB R15, R40, R19 ;  /* 0x00000013280f723e */ /* 0x000fe200000010ff */
[----:B------:R-:W-:-:S02]  /*0b10*/  IMAD.SHL.U32 R36, R36, 0x8, RZ ;  /* 0x0000000824247824 */ /* 0x000fc400078e00ff */
[----:B------:R-:W-:Y:S01]  /*0b20*/  FMUL.FTZ R22, R26, UR4 ;  /* 0x000000041a167c20 */ /* 0x000fe20008410000 */
[----:B------:R-:W-:Y:S02]  /*0b30*/  IMAD.SHL.U32 R18, R16, 0x200, RZ ;  /* 0x0000020010127824 */ /* 0x000fe400078e00ff */
[----:B------:R-:W-:Y:S01]  /*0b40*/  FMUL.FTZ R27, R27, UR4 ;  /* 0x000000041b1b7c20 */ /* 0x000fe20008410000 */
[----:B------:R-:W-:Y:S01]  /*0b50*/  FMUL.FTZ R28, R29, UR4 ;  /* 0x000000041d1c7c20 */ /* 0x000fe20008410000 */
[----:B------:R-:W-:Y:S01]  /*0b60*/  FMUL.FTZ R24, R30, UR4 ;  /* 0x000000041e187c20 */ /* 0x000fe20008410000 */
[----:B------:R-:W-:Y:S01]  /*0b70*/  FMUL.FTZ R31, R31, UR4 ;  /* 0x000000041f1f7c20 */ /* 0x000fe20008410000 */
[----:B------:R-:W-:Y:S01]  /*0b80*/  LOP3.LUT R19, R37, 0x40, RZ, 0xc0, !PT ;  /* 0x0000004025137812 */ /* 0x000fe200078ec0ff */
[----:B------:R-:W-:Y:S01]  /*0b90*/  IMAD R33, R33, 0x2, R6 ;  /* 0x0000000221217824 */ /* 0x000fe200078e0206 */
[----:B------:R-:W-:Y:S02]  /*0ba0*/  F2FP.BF16.F32.PACK_AB R8, R39, R8 ;  /* 0x000000082708723e */ /* 0x000fe400000010ff */
[----:B------:R-:W-:-:S02]  /*0bb0*/  F2FP.BF16.F32.PACK_AB R9, R38, R9 ;  /* 0x000000092609723e */ /* 0x000fc400000010ff */
[----:B------:R-:W-:Y:S02]  /*0bc0*/  F2FP.BF16.F32.PACK_AB R16, R25, R20 ;  /* 0x000000141910723e */ /* 0x000fe400000010ff */
[----:B------:R-:W-:Y:S01]  /*0bd0*/  F2FP.BF16.F32.PACK_AB R12, R17, R12 ;  /* 0x0000000c110c723e */ /* 0x000fe200000010ff */
[----:B------:R0:W-:Y:S01]  /*0be0*/  STSM.16.M88.4 [R33+0x6000], R8 ;  /* 0x0060000821007844 */ /* 0x0001e20000000200 */
[----:B------:R-:W-:Y:S02]  /*0bf0*/  LOP3.LUT R21, R18, 0xfffffc00, RZ, 0xc0, !PT ;  /* 0xfffffc0012157812 */ /* 0x000fe400078ec0ff */
[----:B------:R-:W-:Y:S01]  /*0c00*/  LOP3.LUT R20, R19, 0x8, R36, 0xf8, !PT ;  /* 0x0000000813147812 */ /* 0x000fe200078ef824 */
[----:B------:R0:W-:Y:S01]  /*0c10*/  STSM.16.M88.4 [R33+0x7000], R12 ;  /* 0x0070000c21007844 */ /* 0x0001e20000000200 */
[----:B------:R-:W-:Y:S01]  /*0c20*/  SHF.R.U32.HI R25, RZ, 0x3, R19 ;  /* 0x00000003ff197819 */ /* 0x000fe20000011613 */
[----:B------:R-:W-:Y:S01]  /*0c30*/  IMAD.U32 R21, R32, 0x10, R21 ;  /* 0x0000001020157824 */ /* 0x000fe200078e0015 */
[----:B------:R-:W-:-:S02]  /*0c40*/  F2FP.BF16.F32.PACK_AB R17, R27, R22 ;  /* 0x000000161b11723e */ /* 0x000fc400000010ff */
[----:B------:R-:W-:Y:S02]  /*0c50*/  F2FP.BF16.F32.PACK_AB R18, R28, R23 ;  /* 0x000000171c12723e */ /* 0x000fe400000010ff */
[----:B------:R-:W-:Y:S02]  /*0c60*/  F2FP.BF16.F32.PACK_AB R19, R31, R24 ;  /* 0x000000181f13723e */ /* 0x000fe400000010ff */
[----:B------:R-:W-:-:S03]  /*0c70*/  LOP3.LUT R20, R20, R25, RZ, 0x3c, !PT ;  /* 0x0000001914147212 */ /* 0x000fc600078e3cff */
[----:B------:R0:W-:Y:S01]  /*0c80*/  STSM.16.M88.4 [R33+0x8000], R16 ;  /* 0x0080001021007844 */ /* 0x0001e20000000200 */
[----:B------:R-:W-:Y:S06]  /*0c90*/  BAR.SYNC.DEFER_BLOCKING 0x0 ;  /* 0x0000000000007b1d */ /* 0x000fec0000010000 */
[----:B------:R-:W-:Y:S05]  /*0ca0*/  @P0 EXIT ;  /* 0x000000000000094d */ /* 0x000fea0003800000 */
[----:B------:R-:W-:Y:S01]  /*0cb0*/  ULDC UR4, c[0x0][0x244] ;  /* 0x0000910000047ab9 */ /* 0x000fe20000000800 */
[----:B------:R-:W-:Y:S01]  /*0cc0*/  IMAD.IADD R21, R21, 0x1, R20 ;  /* 0x0000000115157824 */ /* 0x000fe200078e0214 */
[----:B------:R-:W-:Y:S01]  /*0cd0*/  ISETP.GE.AND P0, PT, R36, UR4, PT ;  /* 0x0000000424007c0c */ /* 0x000fe2000bf06270 */
[----:B------:R-:W-:Y:S01]  /*0ce0*/  ULDC.64 UR6, c[0x0][0x258] ;  /* 0x0000960000067ab9 */ /* 0x000fe20000000a00 */
[----:B------:R-:W-:Y:S01]  /*0cf0*/  SHF.R.S32.HI R37, RZ, 0x1f, R36 ;  /* 0x0000001fff257819 */ /* 0x000fe20000011424 */
[----:B------:R-:W-:Y:S02]  /*0d00*/  IMAD R21, R21, 0x2, R6 ;  /* 0x0000000215157824 */ /* 0x000fe400078e0206 */
[----:B------:R-:W-:Y:S02]  /*0d10*/  IMAD R5, R5, UR6, RZ ;  /* 0x0000000605057c24 */ /* 0x000fe4000f8e02ff */
[C---:B0-----:R-:W-:Y:S01]  /*0d20*/  IMAD.WIDE.U32 R16, R2.reuse, UR6, R36 ;  /* 0x0000000602107c25 */ /* 0x041fe2000f8e0024 */
[----:B------:R-:W0:Y:S03]  /*0d30*/  LDS.128 R8, [R21+0x7000] ;  /* 0x0070000015087984 */ /* 0x000e260000000c00 */
[----:B------:R-:W-:Y:S01]  /*0d40*/  IMAD R5, R2, UR7, R5 ;  /* 0x0000000702057c24 */ /* 0x000fe2000f8e0205 */
[----:B------:R-:W-:Y:S01]  /*0d50*/  IADD3 R2, P1, R7, R34, RZ ;  /* 0x0000002207027210 */ /* 0x000fe20007f3e0ff */
[----:B------:R-:W1:Y:S01]  /*0d60*/  @!P0 LDS.128 R12, [R21+0x6000] ;  /* 0x00600000150c8984 */ /* 0x000e620000000c00 */
[----:B------:R-:W-:Y:S01]  /*0d70*/  ULDC.64 UR6, c[0x0][0x260] ;  /* 0x0000980000067ab9 */ /* 0x000fe20000000a00 */
[----:B------:R-:W-:-:S02]  /*0d80*/  IMAD.IADD R17, R17, 0x1, R5 ;  /* 0x0000000111117824 */ /* 0x000fc400078e0205 */
[----:B------:R-:W-:Y:S01]  /*0d90*/  IMAD R5, R3, UR6, RZ ;  /* 0x0000000603057c24 */ /* 0x000fe2000f8e02ff */
[----:B------:R-:W-:Y:S01]  /*0da0*/  LEA.HI.X.SX32 R3, R7, R35, 0x1, P1 ;  /* 0x0000002307037211 */ /* 0x000fe200008f0eff */
[----:B------:R-:W-:-:S04]  /*0db0*/  IMAD.WIDE.U32 R6, R0, UR6, R16 ;  /* 0x0000000600067c25 */ /* 0x000fc8000f8e0010 */
[----:B------:R-:W-:Y:S01]  /*0dc0*/  IMAD R19, R0, UR7, R5 ;  /* 0x0000000700137c24 */ /* 0x000fe2000f8e0205 */
[----:B------:R-:W-:Y:S01]  /*0dd0*/  ULDC.64 UR6, c[0x0][0x250] ;  /* 0x0000940000067ab9 */ /* 0x000fe20000000a00 */
[----:B------:R-:W-:-:S04]  /*0de0*/  IMAD.WIDE R4, R4, 0x40, R2 ;  /* 0x0000004004047825 */ /* 0x000fc800078e0202 */
[----:B------:R-:W-:Y:S02]  /*0df0*/  IMAD R3, R5, UR6, RZ ;  /* 0x0000000605037c24 */ /* 0x000fe4000f8e02ff */
[----:B------:R-:W-:Y:S02]  /*0e00*/  IMAD.IADD R7, R7, 0x1, R19 ;  /* 0x0000000107077824 */ /* 0x000fe400078e0213 */
[C---:B------:R-:W-:Y:S02]  /*0e10*/  VIADD R0, R36.reuse, 0x20 ;  /* 0x0000002024007836 */ /* 0x040fe40000000000 */
[----:B------:R-:W-:Y:S02]  /*0e20*/  VIADD R36, R36, 0x40 ;  /* 0x0000004024247836 */ /* 0x000fe40000000000 */
[----:B------:R-:W-:Y:S01]  /*0e30*/  IMAD R3, R4, UR7, R3 ;  /* 0x0000000704037c24 */ /* 0x000fe2000f8e0203 */
[----:B------:R-:W-:Y:S01]  /*0e40*/  ISETP.GE.AND P1, PT, R0, UR4, PT ;  /* 0x0000000400007c0c */ /* 0x000fe2000bf26270 */
[----:B------:R-:W-:Y:S01]  /*0e50*/  IMAD.WIDE.U32 R4, R4, UR6, R6 ;  /* 0x0000000604047c25 */ /* 0x000fe2000f8e0006 */
[----:B------:R-:W-:Y:S01]  /*0e60*/  ISETP.GE.AND P2, PT, R36, UR4, PT ;  /* 0x0000000424007c0c */ /* 0x000fe2000bf46270 */
[----:B------:R-:W-:-:S02]  /*0e70*/  ULDC.64 UR6, c[0x0][0x238] ;  /* 0x00008e0000067ab9 */ /* 0x000fc40000000a00 */
[----:B------:R-:W-:Y:S01]  /*0e80*/  IMAD.IADD R3, R5, 0x1, R3 ;  /* 0x0000000105037824 */ /* 0x000fe200078e0203 */
[----:B------:R-:W-:-:S04]  /*0e90*/  LEA R2, P3, R4, UR6, 0x1 ;  /* 0x0000000604027c11 */ /* 0x000fc8000f8608ff */
[----:B------:R-:W-:-:S05]  /*0ea0*/  LEA.HI.X R3, R4, UR7, R3, 0x1, P3 ;  /* 0x0000000704037c11 */ /* 0x000fca00098f0c03 */
[----:B0-----:R0:W-:Y:S04]  /*0eb0*/  @!P1 STG.E.128 desc[UR8][R2.64+0x40], R8 ;  /* 0x0000400802009986 */ /* 0x0011e8000c101d08 */
[----:B-1----:R0:W-:Y:S01]  /*0ec0*/  @!P0 STG.E.128 desc[UR8][R2.64], R12 ;  /* 0x0000000c02008986 */ /* 0x0021e2000c101d08 */
[----:B------:R-:W-:Y:S05]  /*0ed0*/  @P2 EXIT ;  /* 0x000000000000294d */ /* 0x000fea0003800000 */
[----:B------:R-:W1:Y:S04]  /*0ee0*/  LDS.128 R4, [R21+0x8000] ;  /* 0x0080000015047984 */ /* 0x000e680000000c00 */
[----:B-1----:R-:W-:Y:S01]  /*0ef0*/  STG.E.128 desc[UR8][R2.64+0x80], R4 ;  /* 0x0000800402007986 */ /* 0x002fe2000c101d08 */
[----:B------:R-:W-:Y:S05]  /*0f00*/  EXIT ;  /* 0x000000000000794d */ /* 0x000fea0003800000 */
.L_x_3110:
        /* <DEDUP_REMOVED lines=15> */
.L_x_3318:


//--------------------- .text._ZN7cutlass13device_kernelIN5flash11enable_sm90INS1_16FlashAttnBwdSm90INS1_25CollectiveMainloopBwdSm90ILi2ELi2ELi2EN4cute5tupleIJNS5_1CILi1EEES8_S8_EEENS6_IJNS7_ILi64EEENS7_ILi128EEENS7_ILi96EEEEEENS_10bfloat16_tEfNS_4arch4Sm90ELb1ELb0ELb1ELb1ELb1ELb1ELb0ELb0ELi2ELi1ELi2ELi1ELb1EEENS1_24CollectiveEpilogueBwdGQAISD_fSG_Li256ELb1ELb1EEENS1_25SingleTileBwdLPTSchedulerILb1ELi128ELb1EEEEEEEEEvNT_6ParamsE --------------------------
	.section	.text._ZN7cutlass13device_kernelIN5flash11enable_sm90INS1_16FlashAttnBwdSm90INS1_25CollectiveMainloopBwdSm90ILi2ELi2ELi2EN4cute5tupleIJNS5_1CILi1EEES8_S8_EEENS6_IJNS7_ILi64EEENS7_ILi128EEENS7_ILi96EEEEEENS_10bfloat16_tEfNS_4arch4Sm90ELb1ELb0ELb1ELb1ELb1ELb1ELb0ELb0ELi2ELi1ELi2ELi1ELb1EEENS1_24CollectiveEpilogueBwdGQAISD_fSG_Li256ELb1ELb1EEENS1_25SingleTileBwdLPTSchedulerILb1ELi128ELb1EEEEEEEEEvNT_6ParamsE,"ax",@progbits
	.align	128
.text._ZN7cutlass13device_kernelIN5flash11enable_sm90INS1_16FlashAttnBwdSm90INS1_25CollectiveMainloopBwdSm90ILi2ELi2ELi2EN4cute5tupleIJNS5_1CILi1EEES8_S8_EEENS6_IJNS7_ILi64EEENS7_ILi128EEENS7_ILi96EEEEEENS_10bfloat16_tEfNS_4arch4Sm90ELb1ELb0ELb1ELb1ELb1ELb1ELb0ELb0ELi2ELi1ELi2ELi1ELb1EEENS1_24CollectiveEpilogueBwdGQAISD_fSG_Li256ELb1ELb1EEENS1_25SingleTileBwdLPTSchedulerILb1ELi128ELb1EEEEEEEEEvNT_6ParamsE:
        .type           _ZN7cutlass13device_kernelIN5flash11enable_sm90INS1_16FlashAttnBwdSm90INS1_25CollectiveMainloopBwdSm90ILi2ELi2ELi2EN4cute5tupleIJNS5_1CILi1EEES8_S8_EEENS6_IJNS7_ILi64EEENS7_ILi128EEENS7_ILi96EEEEEENS_10bfloat16_tEfNS_4arch4Sm90ELb1ELb0ELb1ELb1ELb1ELb1ELb0ELb0ELi2ELi1ELi2ELi1ELb1EEENS1_24CollectiveEpilogueBwdGQAISD_fSG_Li256ELb1ELb1EEENS1_25SingleTileBwdLPTSchedulerILb1ELi128ELb1EEEEEEEEEvNT_6ParamsE,@function
        .size           _ZN7cutlass13device_kernelIN5flash11enable_sm90INS1_16FlashAttnBwdSm90INS1_25CollectiveMainloopBwdSm90ILi2ELi2ELi2EN4cute5tupleIJNS5_1CILi1EEES8_S8_EEENS6_IJNS7_ILi64EEENS7_ILi128EEENS7_ILi96EEEEEENS_10bfloat16_tEfNS_4arch4Sm90ELb1ELb0ELb1ELb1ELb1ELb1ELb0ELb0ELi2ELi1ELi2ELi1ELb1EEENS1_24CollectiveEpilogueBwdGQAISD_fSG_Li256ELb1ELb1EEENS1_25SingleTileBwdLPTSchedulerILb1ELi128ELb1EEEEEEEEEvNT_6ParamsE,(.L_x_3319 - _ZN7cutlass13device_kernelIN5flash11enable_sm90INS1_16FlashAttnBwdSm90INS1_25CollectiveMainloopBwdSm90ILi2ELi2ELi2EN4cute5tupleIJNS5_1CILi1EEES8_S8_EEENS6_IJNS7_ILi64EEENS7_ILi128EEENS7_ILi96EEEEEENS_10bfloat16_tEfNS_4arch4Sm90ELb1ELb0ELb1ELb1ELb1ELb1ELb0ELb0ELi2ELi1ELi2ELi1ELb1EEENS1_24CollectiveEpilogueBwdGQAISD_fSG_Li256ELb1ELb1EEENS1_25SingleTileBwdLPTSchedulerILb1ELi128ELb1EEEEEEEEEvNT_6ParamsE)
        .other          _ZN7cutlass13device_kernelIN5flash11enable_sm90INS1_16FlashAttnBwdSm90INS1_25CollectiveMainloopBwdSm90ILi2ELi2ELi2EN4cute5tupleIJNS5_1CILi1EEES8_S8_EEENS6_IJNS7_ILi64EEENS7_ILi128EEENS7_ILi96EEEEEENS_10bfloat16_tEfNS_4arch4Sm90ELb1ELb0ELb1ELb1ELb1ELb1ELb0ELb0ELi2ELi1ELi2ELi1ELb1EEENS1_24CollectiveEpilogueBwdGQAISD_fSG_Li256ELb1ELb1EEENS1_25SingleTileBwdLPTSchedulerILb1ELi128ELb1EEEEEEEEEvNT_6ParamsE,@"STO_CUDA_ENTRY STV_DEFAULT"
_ZN7cutlass13device_kernelIN5flash11enable_sm90INS1_16FlashAttnBwdSm90INS1_25CollectiveMainloopBwdSm90ILi2ELi2ELi2EN4cute5tupleIJNS5_1CILi1EEES8_S8_EEENS6_IJNS7_ILi64EEENS7_ILi128EEENS7_ILi96EEEEEENS_10bfloat16_tEfNS_4arch4Sm90ELb1ELb0ELb1ELb1ELb1ELb1ELb0ELb0ELi2ELi1ELi2ELi1ELb1EEENS1_24CollectiveEpilogueBwdGQAISD_fSG_Li256ELb1ELb1EEENS1_25SingleTileBwdLPTSchedulerILb1ELi128ELb1EEEEEEEEEvNT_6ParamsE:
        /* <DEDUP_REMOVED lines=24> */
.L_x_3112:
[----:B------:R-:W-:Y:S05]  /*0180*/  BSYNC B0 ;  /* 0x0000000000007941 */ /* 0x000fea0003800000 */
.L_x_3111:
        /* <DEDUP_REMOVED lines=37> */
.L_x_3113:
        /* <DEDUP_REMOVED lines=22> */
.L_x_3114:
[----:B------:R-:W-:Y:S01]  /*0540*/  PLOP3.LUT P0, PT, PT, PT, UP0, 0x80, 0x0 ;  /* 0x000000000000781c */ /* 0x000fe20003f0f008 */
[----:B------:R-:W-:Y:S01]  /*0550*/  NOP ;  /* 0x0000000000007918 */ /* 0x000fe20000000000 */
[----:B------:R-:W-:Y:S01]  /*0560*/  ULDC.64 UR46, c[0x0][0x208] ;  /* 0x00008200002e7ab9 */ /* 0x000fe20000000a00 */
[----:B------:R-:W-:Y:S01]  /*0570*/  BSSY B6, `(.L_x_3115) ;  /* 0x0000a7c000067945 */ /* 0x000fe20003800000 */
[----:B-12-4-:R-:W-:Y:S09]  /*0580*/  BAR.SYNC.DEFER_BLOCKING 0x0 ;  /* 0x0000000000007b1d */ /* 0x016ff20000010000 */
[----:B------:R-:W-:Y:S05]  /*0590*/  @!P0 BRA `(.L_x_3116) ;  /* 0x0000005800b48947 */ /* 0x000fea0003800000 */
.L_x_3117:
        /* <DEDUP_REMOVED lines=32> */
.L_x_3118:
[----:B------:R-:W-:Y:S01]  /*07a0*/  ULDC UR8, c[0x0][0x8cc] ;  /* 0x0002330000087ab9 */ /* 0x000fe20000000800 */
[----:B------:R-:W-:Y:S01]  /*07b0*/  UMOV UR7, UR9 ;  /* 0x0000000900077c82 */ /* 0x000fe20008000000 */
[----:B------:R-:W-:-:S11]  /*07c0*/  UISETP.NE.AND UP0, UPT, UR8, 0x1, UPT ;  /* 0x000000010800788c */ /* 0x000fd6000bf05270 */
[----:B------:R-:W-:Y:S02]  /*07d0*/  @UP0 ULDC.64 UR10, c[0x0][0x8d0] ;  /* 0x00023400000a0ab9 */ /* 0x000fe40000000a00 */
[----:B------:R-:W-:-:S04]  /*07e0*/  UIMAD.WIDE.U32 UR4, UR9, UR10, URZ ;  /* 0x0000000a090472a5 */ /* 0x000fc8000f8e003f */
[----:B------:R-:W-:-:S04]  /*07f0*/  @UP0 USHF.R.U32.HI UR7, URZ, UR11, UR5 ;  /* 0x0000000b3f070299 */ /* 0x000fc80008011605 */
[----:B------:R-:W-:-:S12]  /*0800*/  UIMAD UR4, UR7, UR8, URZ ;  /* 0x00000008070472a4 */ /* 0x000fd8000f8e023f */
.L_x_3119:
        /* <DEDUP_REMOVED lines=23> */
.L_x_3120:
        /* <DEDUP_REMOVED lines=14> */
.L_x_3122:
[----:B------:R-:W-:-:S05]  /*0a60*/  ULDC UR4, c[0x0][0x8f4] ;  /* 0x00023d0000047ab9 */ /* 0x000fca0000000800 */
.L_x_3121:
        /* <DEDUP_REMOVED lines=24> */
.L_x_3124:
        /* <DEDUP_REMOVED lines=14> */
.L_x_3125:
        /* <DEDUP_REMOVED lines=11> */
.L_x_3126:
        /* <DEDUP_REMOVED lines=13> */
.L_x_3127:
        /* <DEDUP_REMOVED lines=84> */
.L_x_3130:
        /* <DEDUP_REMOVED lines=15> */
.L_x_3129:
        /* <DEDUP_REMOVED lines=22> */
.L_x_3132:
        /* <DEDUP_REMOVED lines=15> */
.L_x_3131:
[----:B------:R-:W-:Y:S01]  /*16d0*/  SHF.R.S32.HI R19, RZ, 0x1f, R18 ;  /* 0x0000001fff137819 */ /* 0x000fe20000011412 */
[----:B------:R-:W-:-:S03]  /*16e0*/  UMOV UR4, 0xffffffff ;  /* 0xffffffff00047882 */ /* 0x000fc60000000000 */
[----:B------:R-:W-:-:S04]  /*16f0*/  LEA.HI R0, R19, R18, RZ, 0x7 ;  /* 0x0000001213007211 */ /* 0x000fc800078f38ff */
[----:B------:R-:W-:Y:S01]  /*1700*/  SHF.R.S32.HI R17, RZ, 0x7, R0 ;  /* 0x00000007ff117819 */ /* 0x000fe20000011400 */
[----:B------:R-:W-:Y:S06]  /*1710*/  BRA.DIV UR4, `(.L_x_3133) ;  /* 0x00000096048c7947 */ /* 0x000fec000b800000 */
[----:B------:R1:W2:Y:S02]  /*1720*/  SHFL.IDX PT, R14, R17, RZ, 0x1f ;  /* 0x00001fff110e7589 */ /* 0x0002a400000e0000 */
.L_x_3249:
        /* <DEDUP_REMOVED lines=15> */
.L_x_3134:
        /* <DEDUP_REMOVED lines=19> */
.L_x_3136:
        /* <DEDUP_REMOVED lines=122> */
.L_x_3147:
[----:B------:R-:W-:-:S06]  /*20f0*/  UISETP.NE.AND UP0, UPT, UR9, 0x3, UPT ;  /* 0x000000030900788c */ /* 0x000fcc000bf05270 */
[----:B------:R-:W-:-:S13]  /*2100*/  PLOP3.LUT P0, PT, PT, PT, UP0, 0x80, 0x0 ;  /* 0x000000000000781c */ /* 0x000fda0003f0f008 */
[----:B-1----:R-:W-:Y:S05]  /*2110*/  @!P0 BRA `(.L_x_3137) ;  /* 0x0000000000048947 */ /* 0x002fea0003800000 */
[----:B------:R-:W-:Y:S01]  /*2120*/  BPT.TRAP 0x1 ;  /* 0x000000040000795c */ /* 0x000fe20000300000 */
.L_x_3137:
[----:B------:R-:W-:Y:S01]  /*2130*/  R2UR UR8, R235 ;  /* 0x00000000eb0872ca */ /* 0x000fe200000e0000 */
[----:B------:R-:W-:-:S05]  /*2140*/  IMAD.U32 R120, RZ, RZ, UR4 ;  /* 0x00000004ff787e24 */ /* 0x000fca000f8e00ff */
[----:B------:R-:W-:-:S07]  /*2150*/  SHF.L.U32 R120, R120, 0x1f, RZ ;  /* 0x0000001f78787819 */ /* 0x000fce00000006ff */
[----:B------:R-:W-:-:S09]  /*2160*/  ULEA UR8, UR5, UR8, 0x3 ;  /* 0x0000000805087291 */ /* 0x000fd2000f8e183f */
[----:B------:R1:W2:Y:S01]  /*2170*/  SYNCS.PHASECHK.TRANS64.TRYWAIT P1, [UR8+0x26810], R120 ;  /* 0x02681078ff0075a7 */ /* 0x0002a20008020148 */
[----:B------:R-:W-:Y:S05]  /*2180*/  @!P0 BRA `(.L_x_3138) ;  /* 0x0000000000048947 */ /* 0x000fea0003800000 */
[----:B------:R-:W-:Y:S01]  /*2190*/  BPT.TRAP 0x1 ;  /* 0x000000040000795c */ /* 0x000fe20000300000 */
.L_x_3138:
[----:B--2---:R-:W-:Y:S05]  /*21a0*/  @P1 BRA `(.L_x_3139) ;  /* 0x0000000000081947 */ /* 0x004fea0003800000 */
[----:B------:R-:W2:Y:S02]  /*21b0*/  SYNCS.PHASECHK.TRANS64.TRYWAIT P1, [UR8+0x26810], R120 ;  /* 0x02681078ff0075a7 */ /* 0x000ea40008020148 */
[----:B--2---:R-:W-:Y:S05]  /*21c0*/  @!P1 BRA `(.L_x_3140) ;  /* 0x0000008c00149947 */ /* 0x004fea0003800000 */
.L_x_3139:
        /* <DEDUP_REMOVED lines=66> */
.L_x_3141:
[----:B------:R1:W1:Y:S01]  /*25f0*/  SYNCS.PHASECHK.TRANS64.TRYWAIT P1, [UR8+0x26830], R120 ;  /* 0x02683078ff0075a7 */ /* 0x0002620008020148 */
[----:B------:R-:W-:Y:S05]  /*2600*/  @!P0 BRA `(.L_x_3142) ;  /* 0x0000000000048947 */ /* 0x000fea0003800000 */
[----:B------:R-:W-:Y:S01]  /*2610*/  BPT.TRAP 0x1 ;  /* 0x000000040000795c */ /* 0x000fe20000300000 */
.L_x_3142:
        /* <DEDUP_REMOVED lines=50> */
.L_x_3143:
        /* <DEDUP_REMOVED lines=555> */
.L_x_3145:
        /* <DEDUP_REMOVED lines=45> */
.L_x_3146:
        /* <DEDUP_REMOVED lines=62> */
.L_x_3128:
[----:B------:R-:W-:Y:S05]  /*52a0*/  @P0 BRA `(.L_x_3123) ;  /* 0x0000005800a00947 */ /* 0x000fea0003800000 */
[----:B------:R-:W-:Y:S01]  /*52b0*/  ULDC.64 UR4, c[0x0][0x878] ;  /* 0x00021e0000047ab9 */ /* 0x000fe20000000a00 */
[----:B-1----:R-:W1:Y:S01]  /*52c0*/  S2R R4, SR_TID.X ;  /* 0x0000000000047919 */ /* 0x002e620000002100 */
[----:B------:R-:W-:Y:S01]  /*52d0*/  UISETP.NE.U32.AND UP0, UPT, UR4, URZ, UPT ;  /* 0x0000003f0400728c */ /* 0x000fe2000bf05070 */
[----:B------:R-:W2:Y:S01]  /*52e0*/  S2UR UR15, SR_CgaCtaId ;  /* 0x00000000000f79c3 */ /* 0x000ea20000008800 */
[----:B------:R-:W-:Y:S01]  /*52f0*/  ULDC UR12, c[0x0][0x870] ;  /* 0x00021c00000c7ab9 */ /* 0x000fe20000000800 */
[----:B------:R-:W-:Y:S01]  /*5300*/  ULDC UR13, c[0x0][0x80c] ;  /* 0x00020300000d7ab9 */ /* 0x000fe20000000800 */
[----:B------:R-:W-:Y:S01]  /*5310*/  UISETP.NE.AND.EX UP0, UPT, UR5, URZ, UPT, UP0 ;  /* 0x0000003f0500728c */ /* 0x000fe2000bf05300 */
[----:B------:R-:W-:Y:S01]  /*5320*/  ULDC.64 UR10, c[0x0][0x868] ;  /* 0x00021a00000a7ab9 */ /* 0x000fe20000000a00 */
[----:B------:R-:W-:Y:S01]  /*5330*/  ULDC.64 UR18, c[0x0][0x818] ;  /* 0x0002060000127ab9 */ /* 0x000fe20000000a00 */
[----:B------:R-:W-:Y:S01]  /*5340*/  ULDC.64 UR20, c[0x0][0x840] ;  /* 0x0002100000147ab9 */ /* 0x000fe20000000a00 */
[----:B------:R-:W-:-:S02]  /*5350*/  ULDC.64 UR22, c[0x0][0x848] ;  /* 0x0002120000167ab9 */ /* 0x000fc40000000a00 */
[----:B------:R-:W-:-:S05]  /*5360*/  PLOP3.LUT P0, PT, PT, PT, UP0, 0x80, 0x0 ;  /* 0x000000000000781c */ /* 0x000fca0003f0f008 */
[----:B------:R-:W-:Y:S02]  /*5370*/  @UP0 ULDC.64 UR4, c[0x0][0x878] ;  /* 0x00021e0000040ab9 */ /* 0x000fe40000000a00 */
[----:B------:R-:W-:-:S06]  /*5380*/  @UP0 UIMAD.WIDE UR4, UR37, 0x4, UR4 ;  /* 0x00000004250408a5 */ /* 0x000fcc000f8e0204 */
[----:B------:R-:W-:Y:S01]  /*5390*/  IMAD.U32 R2, RZ, RZ, UR4 ;  /* 0x00000004ff027e24 */ /* 0x000fe2000f8e00ff */
[----:B------:R-:W-:Y:S01]  /*53a0*/  ULDC UR4, c[0x0][0x850] ;  /* 0x0002140000047ab9 */ /* 0x000fe20000000800 */
[----:B------:R-:W-:-:S05]  /*53b0*/  IMAD.U32 R3, RZ, RZ, UR5 ;  /* 0x00000005ff037e24 */ /* 0x000fca000f8e00ff */
[----:B------:R3:W4:Y:S01]  /*53c0*/  @P0 LDG.E R2, desc[UR46][R2.64] ;  /* 0x0000002e02020981 */ /* 0x000722000c1e1900 */
[----:B------:R-:W-:Y:S01]  /*53d0*/  UISETP.NE.AND UP1, UPT, UR4, 0x1, UPT ;  /* 0x000000010400788c */ /* 0x000fe2000bf25270 */
[----:B------:R-:W-:Y:S01]  /*53e0*/  BSSY B0, `(.L_x_3148) ;  /* 0x000005c000007945 */ /* 0x000fe20003800000 */
[----:B------:R-:W-:Y:S01]  /*53f0*/  UIMAD UR12, UR39, UR12, URZ ;  /* 0x0000000c270c72a4 */ /* 0x000fe2000f8e023f */
[C---:B-1----:R-:W-:Y:S01]  /*5400*/  ISETP.NE.AND P1, PT, R4.reuse, 0x80, PT ;  /* 0x000000800400780c */ /* 0x042fe20003f25270 */
[----:B------:R-:W-:Y:S01]  /*5410*/  UMOV UR5, UR36 ;  /* 0x0000002400057c82 */ /* 0x000fe20008000000 */
[----:B------:R-:W-:Y:S02]  /*5420*/  UIMAD UR9, UR37, UR13, URZ ;  /* 0x0000000d250972a4 */ /* 0x000fe4000f8e023f */
[----:B------:R-:W-:Y:S01]  /*5430*/  UIMAD UR12, UR12, UR13, URZ ;  /* 0x0000000d0c0c72a4 */ /* 0x000fe2000f8e023f */
[----:B---3--:R-:W-:Y:S01]  /*5440*/  VIADD R3, R4, 0xffffff80 ;  /* 0xffffff8004037836 */ /* 0x008fe20000000000 */
[----:B------:R-:W-:-:S02]  /*5450*/  UIMAD UR39, UR39, 0x3000, URZ ;  /* 0x00003000272778a4 */ /* 0x000fc4000f8e023f */
[----:B------:R-:W-:Y:S01]  /*5460*/  @UP1 ULDC UR6, c[0x0][0x854] ;  /* 0x0002150000061ab9 */ /* 0x000fe20000000800 */
[----:B------:R-:W-:Y:S01]  /*5470*/  @UP1 ULDC UR14, c[0x0][0x858] ;  /* 0x00021600000e1ab9 */ /* 0x000fe20000000800 */
[----:B------:R-:W-:Y:S01]  /*5480*/  SHF.R.S32.HI R0, RZ, 0x1f, R3 ;  /* 0x0000001fff007819 */ /* 0x000fe20000011403 */
[----:B------:R-:W-:Y:S02]  /*5490*/  UIMAD.WIDE.U32 UR6, UR36, UR6, URZ ;  /* 0x00000006240672a5 */ /* 0x000fe4000f8e003f */
[----:B------:R-:W-:Y:S02]  /*54a0*/  USHF.R.S32.HI UR13, URZ, 0x1f, UR12 ;  /* 0x0000001f3f0d7899 */ /* 0x000fe4000801140c */
[----:B------:R-:W-:Y:S02]  /*54b0*/  @UP1 USHF.R.U32.HI UR5, URZ, UR14, UR7 ;  /* 0x0000000e3f051299 */ /* 0x000fe40008011607 */
[----:B------:R-:W-:Y:S02]  /*54c0*/  USHF.R.S32.HI UR7, URZ, 0x1f, UR9 ;  /* 0x0000001f3f077899 */ /* 0x000fe40008011409 */
[----:B------:R-:W-:-:S02]  /*54d0*/  USHF.R.S32.HI UR16, URZ, 0x1f, UR5 ;  /* 0x0000001f3f107899 */ /* 0x000fc40008011405 */
[----:B------:R-:W-:Y:S02]  /*54e0*/  UIADD3 UR9, UP1, UP2, UR12, UR9, UR5 ;  /* 0x000000090c097290 */ /* 0x000fe4000fa3e005 */
[----:B------:R-:W-:Y:S02]  /*54f0*/  UIMAD UR17, UR16, UR20, URZ ;  /* 0x00000014101172a4 */ /* 0x000fe4000f8e023f */
[----:B------:R-:W-:-:S04]  /*5500*/  UIADD3.X UR7, UR13, UR7, UR16, UP1, UP2 ;  /* 0x000000070d077290 */ /* 0x000fc80008fe4410 */
[----:B------:R-:W-:Y:S01]  /*5510*/  USHF.L.U64.HI UR7, UR9, 0x2, UR7 ;  /* 0x0000000209077899 */ /* 0x000fe20008010207 */
        /* <DEDUP_REMOVED lines=14> */
[----:B------:R-:W-:Y:S02]  /*5600*/  UIADD3 UR9, UP1, UR6, UR10, URZ ;  /* 0x0000000a06097290 */ /* 0x000fe4000ff3e03f */
[----:B------:R-:W-:Y:S02]  /*5610*/  @UP0 UIMAD UR12, UR8, 0x3000, URZ ;  /* 0x00003000080c08a4 */ /* 0x000fe4000f8e023f */
[----:B------:R-:W-:Y:S01]  /*5620*/  UIADD3.X UR11, UR7, UR11, URZ, UP1, !UPT ;  /* 0x0000000b070b7290 */ /* 0x000fe20008ffe43f */
[----:B------:R-:W-:Y:S01]  /*5630*/  UMOV UR8, 0x400 ;  /* 0x0000040000087882 */ /* 0x000fe20000000000 */
[----:B------:R-:W-:Y:S01]  /*5640*/  @UP0 USHF.R.S32.HI UR13, URZ, 0x1f, UR12 ;  /* 0x0000001f3f0d0899 */ /* 0x000fe2000801140c */
[----:B------:R-:W-:Y:S01]  /*5650*/  IMAD.U32 R2, RZ, RZ, UR9 ;  /* 0x00000009ff027e24 */ /* 0x000fe2000f8e00ff */
[----:B--2---:R-:W-:-:S02]  /*5660*/  ULEA UR8, UR15, UR8, 0x18 ;  /* 0x000000080f087291 */ /* 0x004fc4000f8ec03f */
[----:B------:R-:W-:Y:S01]  /*5670*/  IMAD.U32 R3, RZ, RZ, UR11 ;  /* 0x0000000bff037e24 */ /* 0x000fe2000f8e00ff */
[----:B------:R-:W-:Y:S01]  /*5680*/  @!UP0 UMOV UR12, URZ ;  /* 0x0000003f000c8c82 */ /* 0x000fe20008000000 */
[----:B------:R-:W-:Y:S02]  /*5690*/  UIMAD UR10, UR16, UR18, URZ ;  /* 0x00000012100a72a4 */ /* 0x000fe4000f8e023f */
[----:B------:R-:W-:Y:S01]  /*56a0*/  UIADD3 UR14, UP1, UR39, UR12, URZ ;  /* 0x0000000c270e7290 */ /* 0x000fe2000ff3e03f */
[----:B------:R-:W-:Y:S01]  /*56b0*/  LEA R0, R0, UR8, 0x2 ;  /* 0x0000000800007c11 */ /* 0x000fe2000f8e10ff */
[----:B------:R-:W-:Y:S01]  /*56c0*/  @!UP0 UMOV UR13, URZ ;  /* 0x0000003f000d8c82 */ /* 0x000fe20008000000 */
[----:B------:R-:W-:Y:S02]  /*56d0*/  UIMAD UR16, UR5, UR19, UR10 ;  /* 0x00000013051072a4 */ /* 0x000fe4000f8e020a */
[----:B------:R-:W-:Y:S01]  /*56e0*/  ULEA.HI.X.SX32 UR15, UR39, UR13, 0x1, UP1 ;  /* 0x0000000d270f7291 */ /* 0x000fe200088f0e3f */
[----:B------:R1:W-:Y:S01]  /*56f0*/  STS.128 [R0], R24 ;  /* 0x0000001800007388 */ /* 0x0003e20000000c00 */
[----:B------:R-:W-:-:S02]  /*5700*/  USHF.R.S32.HI UR10, URZ, 0x1f, UR37 ;  /* 0x0000001f3f0a7899 */ /* 0x000fc40008011425 */
[----:B------:R-:W-:Y:S01]  /*5710*/  UIMAD.WIDE.U32 UR12, UR5, UR18, UR14 ;  /* 0x00000012050c72a5 */ /* 0x000fe2000f8e000e */
[----:B------:R1:W-:Y:S01]  /*5720*/  STS.128 [R0+0x800], R28 ;  /* 0x0008001c00007388 */ /* 0x0003e20000000c00 */
[----:B------:R-:W-:Y:S02]  /*5730*/  UIMAD UR18, UR5, UR21, UR17 ;  /* 0x00000015051272a4 */ /* 0x000fe4000f8e0211 */
[----:B------:R-:W-:Y:S01]  /*5740*/  UIMAD.WIDE.U32 UR14, UR5, UR20, UR14 ;  /* 0x00000014050e72a5 */ /* 0x000fe2000f8e000e */
[----:B------:R1:W-:Y:S01]  /*5750*/  STS.128 [R0+0x1000], R32 ;  /* 0x0010002000007388 */ /* 0x0003e20000000c00 */
[----:B------:R-:W-:Y:S01]  /*5760*/  USEL UR10, UR10, URZ, !UP0 ;  /* 0x0000003f0a0a7287 */ /* 0x000fe2000c000000 */
[----:B------:R-:W-:Y:S02]  /*5770*/  ULDC.64 UR20, c[0x0][0x820] ;  /* 0x0002080000147ab9 */ /* 0x000fe40000000a00 */
[----:B------:R1:W-:Y:S01]  /*5780*/  STS.128 [R0+0x1800], R36 ;  /* 0x0018002400007388 */ /* 0x0003e20000000c00 */
[----:B------:R-:W-:-:S02]  /*5790*/  UIADD3 UR13, UR13, UR16, URZ ;  /* 0x000000100d0d7290 */ /* 0x000fc4000fffe03f */
[----:B------:R-:W-:Y:S01]  /*57a0*/  USEL UR37, UR37, URZ, !UP0 ;  /* 0x0000003f25257287 */ /* 0x000fe2000c000000 */
[----:B------:R1:W-:Y:S01]  /*57b0*/  STS.128 [R0+0x2000], R40 ;  /* 0x0020002800007388 */ /* 0x0003e20000000c00 */
[----:B------:R-:W-:Y:S02]  /*57c0*/  UIMAD UR17, UR10, UR20, URZ ;  /* 0x000000140a1172a4 */ /* 0x000fe4000f8e023f */
        /* <DEDUP_REMOVED lines=15> */
[----:B------:R-:W-:Y:S01]  /*58c0*/  UIADD3 UR5, UR15, UR16, URZ ;  /* 0x000000100f057290 */ /* 0x000fe2000fffe03f */
[----:B------:R1:W-:Y:S01]  /*58d0*/  STS.128 [R0+0x5000], R64 ;  /* 0x0050004000007388 */ /* 0x0003e20000000c00 */
[----:B------:R-:W-:Y:S02]  /*58e0*/  ULEA UR18, UP0, UR12, UR18, 0x2 ;  /* 0x000000120c127291 */ /* 0x000fe4000f80103f */
[----:B------:R-:W-:Y:S01]  /*58f0*/  ULEA UR20, UP1, UR14, UR20, 0x2 ;  /* 0x000000140e147291 */ /* 0x000fe2000f82103f */
[----:B------:R1:W-:Y:S01]  /*5900*/  STS.128 [R0+0x5800], R68 ;  /* 0x0058004400007388 */ /* 0x0003e20000000c00 */
[----:B------:R-:W-:Y:S02]  /*5910*/  ULEA.HI.X UR19, UR12, UR19, UR10, 0x2, UP0 ;  /* 0x000000130c137291 */ /* 0x000fe400080f140a */
[----:B------:R-:W-:Y:S02]  /*5920*/  ULEA.HI.X UR5, UR14, UR21, UR5, 0x2, UP1 ;  /* 0x000000150e057291 */ /* 0x000fe400088f1405 */
[----:B------:R-:W-:Y:S01]  /*5930*/  UIMAD UR17, UR4, UR17, UR36 ;  /* 0x00000011041172a4 */ /* 0x000fe2000f8e0224 */
[----:B------:R-:W-:Y:S11]  /*5940*/  @P0 BRA `(.L_x_3149) ;  /* 0x0000000000140947 */ /* 0x000ff60003800000 */
.L_x_3150:
[----:B------:R-:W2:Y:S04]  /*5950*/  LDG.E.STRONG.GPU R4, desc[UR46][R2.64] ;  /* 0x0000002e02047981 */ /* 0x000ea8000c1ef900 */
[----:B--2---:R-:W-:Y:S01]  /*5960*/  CCTL.IVALL ;  /* 0x00000000ff00798f */ /* 0x004fe20002000000 */
[----:B------:R-:W-:Y:S05]  /*5970*/  YIELD ;  /* 0x0000000000007946 */ /* 0x000fea0003800000 */
[----:B------:R-:W-:-:S13]  /*5980*/  ISETP.NE.AND P0, PT, R4, UR17, PT ;  /* 0x0000001104007c0c */ /* 0x000fda000bf05270 */
[----:B------:R-:W-:Y:S05]  /*5990*/  @P0 BRA `(.L_x_3150) ;  /* 0xfffffffc00ec0947 */ /* 0x000fea000383ffff */
.L_x_3149:
[----:B------:R-:W-:Y:S05]  /*59a0*/  BSYNC B0 ;  /* 0x0000000000007941 */ /* 0x000fea0003800000 */
.L_x_3148:
[----:B------:R-:W-:-:S03]  /*59b0*/  UMOV UR4, 0xffffffff ;  /* 0xffffffff00047882 */ /* 0x000fc60000000000 */
[----:B------:R-:W-:Y:S05]  /*59c0*/  BRA.DIV UR4, `(.L_x_3151) ;  /* 0x0000005604447947 */ /* 0x000fea000b800000 */
[----:B------:R-:W-:Y:S01]  /*59d0*/  NOP ;  /* 0x0000000000007918 */ /* 0x000fe20000000000 */
.L_x_3252:
        /* <DEDUP_REMOVED lines=15> */
.L_x_3154:
[----:B------:R-:W-:Y:S01]  /*5ad0*/  @P0 ELECT P2, URZ, PT ;  /* 0x00000000003f082f */ /* 0x000fe20003840000 */
[----:B------:R2:W-:-:S12]  /*5ae0*/  UBLKRED.G.S.ADD.F32.RN [UR4], [UR8], UR9, desc[UR10] ;  /* 0x00000a04080073bb */ /* 0x0005d800080a1409 */
[----:B------:R-:W-:Y:S02]  /*5af0*/  @P2 PLOP3.LUT P0, PT, P2, PT, PT, 0x8, 0x0 ;  /* 0x000000000000281c */ /* 0x000fe4000170e170 */
[----:B------:R-:W-:-:S11]  /*5b00*/  PLOP3.LUT P2, PT, PT, PT, PT, 0x8, 0x0 ;  /* 0x000000000000781c */ /* 0x000fd60003f4e170 */
[----:B--2---:R-:W-:Y:S05]  /*5b10*/  @P0 BRA.U.ANY `(.L_x_3154) ;  /* 0xfffffffd00ec0947 */ /* 0x004fea000393ffff */
[----:B------:R0:W-:Y:S01]  /*5b20*/  UTMACMDFLUSH ;  /* 0x00000000000079b7 */ /* 0x0001e20000000000 */
[----:B------:R-:W-:-:S04]  /*5b30*/  DEPBAR.LE SB0, 0x0 ;  /* 0x000080000000791a */ /* 0x000fc80000000000 */
.L_x_3153:
[----:B------:R-:W-:Y:S05]  /*5b40*/  BSYNC B0 ;  /* 0x0000000000007941 */ /* 0x000fea0003800000 */
.L_x_3152:
        /* <DEDUP_REMOVED lines=14> */
.L_x_3156:
[----:B------:R-:W-:Y:S05]  /*5c30*/  BSYNC B0 ;  /* 0x0000000000007941 */ /* 0x000fea0003800000 */
.L_x_3155:
        /* <DEDUP_REMOVED lines=20> */
.L_x_3159:
[----:B-12---:R-:W2:Y:S04]  /*5d80*/  LDG.E.STRONG.GPU R0, desc[UR46][R2.64] ;  /* 0x0000002e02007981 */ /* 0x006ea8000c1ef900 */
[----:B--2---:R-:W-:Y:S01]  /*5d90*/  CCTL.IVALL ;  /* 0x00000000ff00798f */ /* 0x004fe20002000000 */
[----:B------:R-:W-:Y:S05]  /*5da0*/  YIELD ;  /* 0x0000000000007946 */ /* 0x000fea0003800000 */
[----:B------:R-:W-:-:S13]  /*5db0*/  ISETP.NE.AND P0, PT, R0, UR17, PT ;  /* 0x0000001100007c0c */ /* 0x000fda000bf05270 */
[----:B------:R-:W-:Y:S05]  /*5dc0*/  @P0 BRA `(.L_x_3159) ;  /* 0xfffffffc00ec0947 */ /* 0x000fea000383ffff */
.L_x_3158:
[----:B------:R-:W-:Y:S05]  /*5dd0*/  BSYNC B0 ;  /* 0x0000000000007941 */ /* 0x000fea0003800000 */
.L_x_3157:
[----:B------:R-:W-:-:S03]  /*5de0*/  UMOV UR4, 0xffffffff ;  /* 0xffffffff00047882 */ /* 0x000fc60000000000 */
[----:B------:R-:W-:Y:S05]  /*5df0*/  BRA.DIV UR4, `(.L_x_3160) ;  /* 0x0000005204547947 */ /* 0x000fea000b800000 */
[----:B------:R-:W-:Y:S01]  /*5e00*/  NOP ;  /* 0x0000000000007918 */ /* 0x000fe20000000000 */
.L_x_3255:
        /* <DEDUP_REMOVED lines=16> */
.L_x_3163:
[----:B------:R-:W-:Y:S01]  /*5f10*/  @P0 ELECT P2, URZ, PT ;  /* 0x00000000003f082f */ /* 0x000fe20003840000 */
[----:B------:R3:W-:-:S12]  /*5f20*/  UBLKRED.G.S.ADD.F32.RN [UR4], [UR8], UR6, desc[UR10] ;  /* 0x00000a04080073bb */ /* 0x0007d800080a1406 */
[----:B------:R-:W-:Y:S02]  /*5f30*/  @P2 PLOP3.LUT P0, PT, P2, PT, PT, 0x8, 0x0 ;  /* 0x000000000000281c */ /* 0x000fe4000170e170 */
[----:B------:R-:W-:-:S11]  /*5f40*/  PLOP3.LUT P2, PT, PT, PT, PT, 0x8, 0x0 ;  /* 0x000000000000781c */ /* 0x000fd60003f4e170 */
[----:B---3--:R-:W-:Y:S05]  /*5f50*/  @P0 BRA.U.ANY `(.L_x_3163) ;  /* 0xfffffffd00ec0947 */ /* 0x008fea000393ffff */
[----:B------:R0:W-:Y:S01]  /*5f60*/  UTMACMDFLUSH ;  /* 0x00000000000079b7 */ /* 0x0001e20000000000 */
[----:B------:R-:W-:-:S04]  /*5f70*/  DEPBAR.LE SB0, 0x0 ;  /* 0x000080000000791a */ /* 0x000fc80000000000 */
.L_x_3162:
[----:B------:R-:W-:Y:S05]  /*5f80*/  BSYNC B0 ;  /* 0x0000000000007941 */ /* 0x000fea0003800000 */
.L_x_3161:
        /* <DEDUP_REMOVED lines=14> */
.L_x_3116:
        /* <DEDUP_REMOVED lines=29> */
.L_x_3165:
[----:B------:R-:W-:Y:S01]  /*6240*/  ULDC UR9, c[0x0][0x8cc] ;  /* 0x0002330000097ab9 */ /* 0x000fe20000000800 */
[----:B------:R-:W-:Y:S01]  /*6250*/  UMOV UR7, UR8 ;  /* 0x0000000800077c82 */ /* 0x000fe20008000000 */
[----:B------:R-:W-:-:S11]  /*6260*/  UISETP.NE.AND UP0, UPT, UR9, 0x1, UPT ;  /* 0x000000010900788c */ /* 0x000fd6000bf05270 */
[----:B------:R-:W-:Y:S02]  /*6270*/  @UP0 ULDC.64 UR10, c[0x0][0x8d0] ;  /* 0x00023400000a0ab9 */ /* 0x000fe40000000a00 */
[----:B------:R-:W-:-:S04]  /*6280*/  UIMAD.WIDE.U32 UR4, UR8, UR10, URZ ;  /* 0x0000000a080472a5 */ /* 0x000fc8000f8e003f */
[----:B------:R-:W-:-:S04]  /*6290*/  @UP0 USHF.R.U32.HI UR7, URZ, UR11, UR5 ;  /* 0x0000000b3f070299 */ /* 0x000fc80008011605 */
[----:B------:R-:W-:-:S12]  /*62a0*/  UIMAD UR4, UR7, UR9, URZ ;  /* 0x00000009070472a4 */ /* 0x000fd8000f8e023f */
.L_x_3166:
        /* <DEDUP_REMOVED lines=23> */
.L_x_3167:
        /* <DEDUP_REMOVED lines=13> */
.L_x_3169:
[----:B------:R-:W-:-:S05]  /*64f0*/  ULDC UR4, c[0x0][0x8f4] ;  /* 0x00023d0000047ab9 */ /* 0x000fca0000000800 */
.L_x_3168:
        /* <DEDUP_REMOVED lines=48> */
.L_x_3170:
        /* <DEDUP_REMOVED lines=13> */
.L_x_3171:
        /* <DEDUP_REMOVED lines=12> */
.L_x_3172:
        /* <DEDUP_REMOVED lines=68> */
.L_x_3176:
[----:B------:R-:W2:Y:S04]  /*6dd0*/  LDG.E.STRONG.GPU R4, desc[UR46][R2.64] ;  /* 0x0000002e02047981 */ /* 0x000ea8000c1ef900 */
[----:B--2---:R-:W-:Y:S01]  /*6de0*/  CCTL.IVALL ;  /* 0x00000000ff00798f */ /* 0x004fe20002000000 */
[----:B------:R-:W-:Y:S05]  /*6df0*/  YIELD ;  /* 0x0000000000007946 */ /* 0x000fea0003800000 */
[----:B------:R-:W-:-:S13]  /*6e00*/  ISETP.NE.AND P1, PT, R4, R5, PT ;  /* 0x000000050400720c */ /* 0x000fda0003f25270 */
[----:B------:R-:W-:Y:S05]  /*6e10*/  @P1 BRA `(.L_x_3176) ;  /* 0xfffffffc00ec1947 */ /* 0x000fea000383ffff */
.L_x_3175:
[----:B------:R-:W-:Y:S05]  /*6e20*/  BSYNC B0 ;  /* 0x0000000000007941 */ /* 0x000fea0003800000 */
.L_x_3174:
[----:B------:R-:W-:-:S03]  /*6e30*/  UMOV UR6, 0xffffffff ;  /* 0xffffffff00067882 */ /* 0x000fc60000000000 */
[----:B------:R-:W-:Y:S05]  /*6e40*/  BRA.DIV UR6, `(.L_x_3177) ;  /* 0x00000042065c7947 */ /* 0x000fea000b800000 */
[----:B------:R-:W-:Y:S01]  /*6e50*/  NOP ;  /* 0x0000000000007918 */ /* 0x000fe20000000000 */
.L_x_3258:
        /* <DEDUP_REMOVED lines=22> */
.L_x_3179:
[----:B------:R-:W-:Y:S05]  /*6fc0*/  BSYNC B0 ;  /* 0x0000000000007941 */ /* 0x000fea0003800000 */
.L_x_3178:
        /* <DEDUP_REMOVED lines=20> */
.L_x_3181:
[----:B------:R-:W-:Y:S05]  /*7110*/  BSYNC B0 ;  /* 0x0000000000007941 */ /* 0x000fea0003800000 */
.L_x_3180:
[----:B------:R-:W-:Y:S06]  /*7120*/  BAR.ARV 0xa, 0xa0 ;  /* 0x0282800000007b1d */ /* 0x000fec0000002000 */
[----:B------:R-:W-:Y:S04]  /*7130*/  BSSY B0, `(.L_x_3182) ;  /* 0x0000003000007945 */ /* 0x000fe80003800000 */
[----:B------:R-:W-:Y:S05]  /*7140*/  @!P0 BRA `(.L_x_3183) ;  /* 0x0000000000048947 */ /* 0x000fea0003800000 */
[----:B------:R-:W-:-:S04]  /*7150*/  DEPBAR.LE SB0, 0x0 ;  /* 0x000080000000791a */ /* 0x000fc80000000000 */
.L_x_3183:
[----:B------:R-:W-:Y:S05]  /*7160*/  BSYNC B0 ;  /* 0x0000000000007941 */ /* 0x000fea0003800000 */
.L_x_3182:
        /* <DEDUP_REMOVED lines=19> */
.L_x_3185:
[----:B------:R-:W-:Y:S05]  /*72a0*/  BSYNC B0 ;  /* 0x0000000000007941 */ /* 0x000fea0003800000 */
.L_x_3184:
[----:B------:R-:W-:Y:S01]  /*72b0*/  UIADD3 UR7, UR13, 0x1, URZ ;  /* 0x000000010d077890 */ /* 0x000fe2000fffe03f */
[----:B------:R-:W-:Y:S11]  /*72c0*/  BRA `(.L_x_3186) ;  /* 0x0000000000047947 */ /* 0x000ff60003800000 */
.L_x_3173:
[----:B------:R-:W-:-:S05]  /*72d0*/  UMOV UR7, UR13 ;  /* 0x0000000d00077c82 */ /* 0x000fca0008000000 */
.L_x_3186:
        /* <DEDUP_REMOVED lines=16> */
.L_x_3211:
        /* <DEDUP_REMOVED lines=18> */
.L_x_3189:
[----:B------:R-:W2:Y:S04]  /*7500*/  LDG.E.STRONG.GPU R4, desc[UR46][R2.64] ;  /* 0x0000002e02047981 */ /* 0x000ea8000c1ef900 */
[----:B--2---:R-:W-:Y:S01]  /*7510*/  CCTL.IVALL ;  /* 0x00000000ff00798f */ /* 0x004fe20002000000 */
[----:B------:R-:W-:Y:S05]  /*7520*/  YIELD ;  /* 0x0000000000007946 */ /* 0x000fea0003800000 */
[----:B------:R-:W-:-:S13]  /*7530*/  ISETP.NE.AND P1, PT, R4, R5, PT ;  /* 0x000000050400720c */ /* 0x000fda0003f25270 */
[----:B------:R-:W-:Y:S05]  /*7540*/  @P1 BRA `(.L_x_3189) ;  /* 0xfffffffc00ec1947 */ /* 0x000fea000383ffff */
.L_x_3188:
[----:B------:R-:W-:Y:S05]  /*7550*/  BSYNC B0 ;  /* 0x0000000000007941 */ /* 0x000fea0003800000 */
.L_x_3187:
[----:B------:R-:W-:-:S03]  /*7560*/  UMOV UR24, 0xffffffff ;  /* 0xffffffff00187882 */ /* 0x000fc60000000000 */
[----:B------:R-:W-:Y:S05]  /*7570*/  BRA.DIV UR24, `(.L_x_3190) ;  /* 0x0000003a18ac7947 */ /* 0x000fea000b800000 */
[----:B------:R-:W-:Y:S01]  /*7580*/  NOP ;  /* 0x0000000000007918 */ /* 0x000fe20000000000 */
.L_x_3261:
        /* <DEDUP_REMOVED lines=19> */
.L_x_3192:
[----:B------:R-:W-:Y:S05]  /*76c0*/  BSYNC B0 ;  /* 0x0000000000007941 */ /* 0x000fea0003800000 */
.L_x_3191:
        /* <DEDUP_REMOVED lines=15> */
.L_x_3194:
[----:B------:R-:W-:Y:S05]  /*77c0*/  BSYNC B0 ;  /* 0x0000000000007941 */ /* 0x000fea0003800000 */
.L_x_3193:
[----:B------:R-:W-:Y:S06]  /*77d0*/  BAR.ARV 0xa, 0xa0 ;  /* 0x0282800000007b1d */ /* 0x000fec0000002000 */
[----:B------:R-:W-:Y:S04]  /*77e0*/  BSSY B0, `(.L_x_3195) ;  /* 0x0000003000007945 */ /* 0x000fe80003800000 */
[----:B------:R-:W-:Y:S05]  /*77f0*/  @!P0 BRA `(.L_x_3196) ;  /* 0x0000000000048947 */ /* 0x000fea0003800000 */
[----:B------:R-:W-:-:S04]  /*7800*/  DEPBAR.LE SB0, 0x0 ;  /* 0x000080000000791a */ /* 0x000fc80000000000 */
.L_x_3196:
[----:B------:R-:W-:Y:S05]  /*7810*/  BSYNC B0 ;  /* 0x0000000000007941 */ /* 0x000fea0003800000 */
.L_x_3195:
        /* <DEDUP_REMOVED lines=19> */
.L_x_3198:
[----:B------:R-:W-:Y:S05]  /*7950*/  BSYNC B0 ;  /* 0x0000000000007941 */ /* 0x000fea0003800000 */
.L_x_3197:
        /* <DEDUP_REMOVED lines=16> */
.L_x_3201:
[----:B------:R-:W2:Y:S04]  /*7a60*/  LDG.E.STRONG.GPU R4, desc[UR46][R2.64] ;  /* 0x0000002e02047981 */ /* 0x000ea8000c1ef900 */
[----:B--2---:R-:W-:Y:S01]  /*7a70*/  CCTL.IVALL ;  /* 0x00000000ff00798f */ /* 0x004fe20002000000 */
[----:B------:R-:W-:Y:S05]  /*7a80*/  YIELD ;  /* 0x0000000000007946 */ /* 0x000fea0003800000 */
[----:B------:R-:W-:-:S13]  /*7a90*/  ISETP.NE.AND P1, PT, R4, R5, PT ;  /* 0x000000050400720c */ /* 0x000fda0003f25270 */
[----:B------:R-:W-:Y:S05]  /*7aa0*/  @P1 BRA `(.L_x_3201) ;  /* 0xfffffffc00ec1947 */ /* 0x000fea000383ffff */
.L_x_3200:
[----:B------:R-:W-:Y:S05]  /*7ab0*/  BSYNC B0 ;  /* 0x0000000000007941 */ /* 0x000fea0003800000 */
.L_x_3199:
[----:B------:R-:W-:-:S03]  /*7ac0*/  UMOV UR18, 0xffffffff ;  /* 0xffffffff00127882 */ /* 0x000fc60000000000 */
[----:B------:R-:W-:Y:S05]  /*7ad0*/  BRA.DIV UR18, `(.L_x_3202) ;  /* 0x0000003612707947 */ /* 0x000fea000b800000 */
[----:B------:R-:W-:Y:S01]  /*7ae0*/  NOP ;  /* 0x0000000000007918 */ /* 0x000fe20000000000 */
.L_x_3264:
        /* <DEDUP_REMOVED lines=15> */
.L_x_3204:
[----:B------:R-:W-:Y:S05]  /*7be0*/  BSYNC B0 ;  /* 0x0000000000007941 */ /* 0x000fea0003800000 */
.L_x_3203:
        /* <DEDUP_REMOVED lines=15> */
.L_x_3206:
[----:B------:R-:W-:Y:S05]  /*7ce0*/  BSYNC B0 ;  /* 0x0000000000007941 */ /* 0x000fea0003800000 */
.L_x_3205:
[----:B------:R-:W-:Y:S06]  /*7cf0*/  BAR.ARV 0xa, 0xa0 ;  /* 0x0282800000007b1d */ /* 0x000fec0000002000 */
[----:B------:R-:W-:Y:S04]  /*7d00*/  BSSY B0, `(.L_x_3207) ;  /* 0x0000003000007945 */ /* 0x000fe80003800000 */
[----:B------:R-:W-:Y:S05]  /*7d10*/  @!P0 BRA `(.L_x_3208) ;  /* 0x0000000000048947 */ /* 0x000fea0003800000 */
[----:B------:R-:W-:-:S04]  /*7d20*/  DEPBAR.LE SB0, 0x0 ;  /* 0x000080000000791a */ /* 0x000fc80000000000 */
.L_x_3208:
[----:B------:R-:W-:Y:S05]  /*7d30*/  BSYNC B0 ;  /* 0x0000000000007941 */ /* 0x000fea0003800000 */
.L_x_3207:
        /* <DEDUP_REMOVED lines=19> */
.L_x_3210:
[----:B------:R-:W-:Y:S05]  /*7e70*/  BSYNC B0 ;  /* 0x0000000000007941 */ /* 0x000fea0003800000 */
.L_x_3209:
[----:B------:R-:W-:Y:S02]  /*7e80*/  UIADD3 UR7, UR7, 0x2, URZ ;  /* 0x0000000207077890 */ /* 0x000fe4000fffe03f */
[----:B------:R-:W-:Y:S02]  /*7e90*/  UIADD3 UR6, UR6, 0x3000, URZ ;  /* 0x0000300006067890 */ /* 0x000fe4000fffe03f */
[----:B------:R-:W-:-:S06]  /*7ea0*/  UISETP.GE.AND UP0, UPT, UR7, UR12, UPT ;  /* 0x0000000c0700728c */ /* 0x000fcc000bf06270 */
[----:B------:R-:W-:-:S13]  /*7eb0*/  PLOP3.LUT P1, PT, PT, PT, UP0, 0x80, 0x0 ;  /* 0x000000000000781c */ /* 0x000fda0003f2f008 */
[----:B------:R-:W-:Y:S05]  /*7ec0*/  @!P1 BRA `(.L_x_3211) ;  /* 0xfffffff400449947 */ /* 0x000fea000383ffff */
[----:B------:R-:W-:Y:S05]  /*7ed0*/  BRA `(.L_x_3123) ;  /* 0x0000002c00947947 */ /* 0x000fea0003800000 */
.L_x_3164:
        /* <DEDUP_REMOVED lines=21> */
.L_x_3212:
[----:B------:R-:W1:Y:S01]  /*8030*/  LDC R3, c[0x0][0x8cc] ;  /* 0x00023300ff037b82 */ /* 0x000e620000000800 */
[----:B------:R-:W-:Y:S01]  /*8040*/  IMAD.MOV.U32 R0, RZ, RZ, R5 ;  /* 0x000000ffff007224 */ /* 0x000fe200078e0005 */
[----:B-1----:R-:W-:-:S13]  /*8050*/  ISETP.NE.AND P0, PT, R3, 0x1, PT ;  /* 0x000000010300780c */ /* 0x002fda0003f05270 */
[----:B------:R-:W1:Y:S02]  /*8060*/  @P0 LDC.64 R6, c[0x0][0x8d0] ;  /* 0x00023400ff060b82 */ /* 0x000e640000000a00 */
[----:B-1----:R-:W-:-:S05]  /*8070*/  @P0 IMAD.HI.U32 R4, R5, R6, RZ ;  /* 0x0000000605040227 */ /* 0x002fca00078e00ff */
[----:B------:R-:W-:-:S05]  /*8080*/  @P0 SHF.R.U32.HI R0, RZ, R7, R4 ;  /* 0x00000007ff000219 */ /* 0x000fca0000011604 */
[----:B------:R-:W-:-:S07]  /*8090*/  IMAD R3, R0, R3, RZ ;  /* 0x0000000300037224 */ /* 0x000fce00078e02ff */
.L_x_3213:
        /* <DEDUP_REMOVED lines=23> */
.L_x_3214:
        /* <DEDUP_REMOVED lines=10> */
.L_x_3216:
[----:B------:R-:W2:Y:S02]  /*82b0*/  LDC R4, c[0x0][0x8f4] ;  /* 0x00023d00ff047b82 */ /* 0x000ea40000000800 */
.L_x_3215:
[----:B--2--5:R-:W-:Y:S01]  /*82c0*/  VIADD R4, R4, 0x7f ;  /* 0x0000007f04047836 */ /* 0x024fe20000000000 */
[----:B------:R-:W-:Y:S01]  /*82d0*/  LOP3.LUT R12, R0, 0x1ffffff, RZ, 0x3c, !PT ;  /* 0x01ffffff000c7812 */ /* 0x000fe200078e3cff */
[----:B------:R-:W-:Y:S02]  /*82e0*/  IMAD.MOV.U32 R10, RZ, RZ, 0x1 ;  /* 0x00000001ff0a7424 */ /* 0x000fe400078e00ff */
[----:B-1----:R-:W-:Y:S01]  /*82f0*/  IMAD.MOV.U32 R2, RZ, RZ, RZ ;  /* 0x000000ffff027224 */ /* 0x002fe200078e00ff */
        /* <DEDUP_REMOVED lines=38> */
.L_x_3218:
        /* <DEDUP_REMOVED lines=20> */
.L_x_3219:
[----:B------:R-:W-:Y:S05]  /*86a0*/  @!P0 BRA `(.L_x_3220) ;  /* 0x00000000000c8947 */ /* 0x000fea0003800000 */
[----:B------:R-:W2:Y:S04]  /*86b0*/  LDG.E R5, desc[UR46][R2.64] ;  /* 0x0000002e02057981 */ /* 0x000ea8000c1e1900 */
[----:B------:R-:W2:Y:S02]  /*86c0*/  LDG.E R0, desc[UR46][R2.64+0x4] ;  /* 0x0000042e02007981 */ /* 0x000ea4000c1e1900 */
[----:B--2---:R-:W-:-:S07]  /*86d0*/  IMAD.IADD R0, R0, 0x1, -R5 ;  /* 0x0000000100007824 */ /* 0x004fce00078e0a05 */
.L_x_3220:
        /* <DEDUP_REMOVED lines=66> */
.L_x_3265:
        /* <DEDUP_REMOVED lines=15> */
.L_x_3223:
        /* <DEDUP_REMOVED lines=122> */
.L_x_3234:
[----:B-123--:R-:W-:-:S04]  /*9390*/  SHF.L.U32 R18, R10, 0x1f, RZ ;  /* 0x0000001f0a127819 */ /* 0x00efc800000006ff */
[----:B------:R-:W2:Y:S02]  /*93a0*/  SYNCS.PHASECHK.TRANS64.TRYWAIT P1, [R15+URZ+0x26840], R18 ;  /* 0x026840120f0075a7 */ /* 0x000ea4000802017f */
[----:B--2---:R-:W-:Y:S05]  /*93b0*/  @!P1 BRA `(.L_x_3226) ;  /* 0x0000001c00689947 */ /* 0x004fea0003800000 */
.L_x_3266:
        /* <DEDUP_REMOVED lines=8> */
.L_x_3227:
        /* <DEDUP_REMOVED lines=44> */
.L_x_3267:
        /* <DEDUP_REMOVED lines=8> */
.L_x_3229:
        /* <DEDUP_REMOVED lines=44> */
.L_x_3268:
        /* <DEDUP_REMOVED lines=8> */
.L_x_3231:
        /* <DEDUP_REMOVED lines=38> */
.L_x_3270:
        /* <DEDUP_REMOVED lines=8> */
.L_x_3233:
        /* <DEDUP_REMOVED lines=44> */
.L_x_3225:
[----:B------:R-:W4:Y:S02]  /*a060*/  LDL.LU R4, [R1+0x4] ;  /* 0x0000040001047983 */ /* 0x000f240000300800 */
[----:B----4-:R-:W-:Y:S02]  /*a070*/  ISETP.NE.AND P1, PT, R4, RZ, PT ;  /* 0x000000ff0400720c */ /* 0x010fe40003f25270 */
[----:B------:R4:W5:Y:S11]  /*a080*/  LDL R4, [R1] ;  /* 0x0000000001047983 */ /* 0x0009760000100800 */
[----:B----4-:R-:W-:Y:S05]  /*a090*/  @!P1 BRA `(.L_x_3224) ;  /* 0x0000000400949947 */ /* 0x010fea0003800000 */
[----:B------:R-:W-:-:S04]  /*a0a0*/  SHF.L.U32 R12, R10, 0x1f, RZ ;  /* 0x0000001f0a0c7819 */ /* 0x000fc800000006ff */
[----:B------:R-:W4:Y:S02]  /*a0b0*/  SYNCS.PHASECHK.TRANS64.TRYWAIT P1, [R15+URZ+0x26840], R12 ;  /* 0x0268400c0f0075a7 */ /* 0x000f24000802017f */
[----:B----4-:R-:W-:Y:S05]  /*a0c0*/  @!P1 BRA `(.L_x_3235) ;  /* 0x0000001000789947 */ /* 0x010fea0003800000 */
.L_x_3271:
        /* <DEDUP_REMOVED lines=8> */
.L_x_3236:
        /* <DEDUP_REMOVED lines=41> */
.L_x_3272:
        /* <DEDUP_REMOVED lines=8> */
.L_x_3238:
        /* <DEDUP_REMOVED lines=41> */
.L_x_3224:
[----:B------:R-:W1:Y:S01]  /*a6f0*/  S2R R0, SR_TID.X ;  /* 0x0000000000007919 */ /* 0x000e620000002100 */
[----:B------:R-:W-:Y:S01]  /*a700*/  IMAD R3, R16, 0x8, R15 ;  /* 0x0000000810037824 */ /* 0x000fe200078e020f */
[----:B-1----:R-:W-:Y:S02]  /*a710*/  LOP3.LUT R2, R0, 0x7f, RZ, 0xc0, !PT ;  /* 0x0000007f00027812 */ /* 0x002fe400078ec0ff */
[----:B------:R-:W-:Y:S02]  /*a720*/  SHF.L.U32 R0, R10, 0x1f, RZ ;  /* 0x0000001f0a007819 */ /* 0x000fe400000006ff */
[----:B------:R-:W-:Y:S02]  /*a730*/  ISETP.NE.AND P1, PT, R2, RZ, PT ;  /* 0x000000ff0200720c */ /* 0x000fe40003f25270 */
[----:B------:R-:W1:Y:S02]  /*a740*/  SYNCS.PHASECHK.TRANS64.TRYWAIT P0, [R3+URZ+0x26840], R0 ;  /* 0x02684000030075a7 */ /* 0x000e64000800017f */
[----:B-1----:R-:W-:Y:S09]  /*a750*/  @!P0 BRA `(.L_x_3239) ;  /* 0x0000000800fc8947 */ /* 0x002ff20003800000 */
.L_x_3273:
[----:B------:R-:W-:Y:S05]  /*a760*/  @P1 BRA `(.L_x_3240) ;  /* 0x0000000000181947 */ /* 0x000fea0003800000 */
[----:B------:R-:W1:Y:S01]  /*a770*/  S2R R2, SR_TID.X ;  /* 0x0000000000027919 */ /* 0x000e620000002100 */
[----:B------:R-:W-:-:S04]  /*a780*/  IMAD.MOV.U32 R0, RZ, RZ, 0x3100 ;  /* 0x00003100ff007424 */ /* 0x000fc800078e00ff */
[----:B------:R1:W-:Y:S02]  /*a790*/  SYNCS.ARRIVE.TRANS64 RZ, [R3+URZ+0x26830], R0 ;  /* 0x0268300003ff79a7 */ /* 0x0003e4000800003f */
[----:B-1----:R-:W-:-:S13]  /*a7a0*/  LOP3.LUT P0, RZ, R2, 0x1f, RZ, 0xc0, !PT ;  /* 0x0000001f02ff7812 */ /* 0x002fda000780c0ff */
[----:B------:R-:W-:Y:S05]  /*a7b0*/  @!P0 BRA `(.L_x_3240) ;  /* 0x0000000000048947 */ /* 0x000fea0003800000 */
[----:B------:R-:W-:Y:S01]  /*a7c0*/  BPT.TRAP 0x1 ;  /* 0x000000040000795c */ /* 0x000fe20000300000 */
.L_x_3240:
        /* <DEDUP_REMOVED lines=48> */
.L_x_3221:
[----:B------:R-:W-:Y:S05]  /*aad0*/  BSYNC B0 ;  /* 0x0000000000007941 */ /* 0x000fea0003800000 */
.L_x_3217:
[----:B------:R-:W-:-:S03]  /*aae0*/  UMOV UR7, 0xffffffff ;  /* 0xffffffff00077882 */ /* 0x000fc60000000000 */
[----:B------:R-:W-:Y:S05]  /*aaf0*/  BRA.DIV UR7, `(.L_x_3241) ;  /* 0x0000000a07287947 */ /* 0x000fea000b800000 */
[----:B------:R-:W-:-:S13]  /*ab00*/  ELECT P6, URZ, PT ;  /* 0x00000000003f782f */ /* 0x000fda00038c0000 */
.L_x_3276:
[----:B------:R-:W-:Y:S05]  /*ab10*/  @!P6 BRA `(.L_x_3123) ;  /* 0x000000000084e947 */ /* 0x000fea0003800000 */
[----:B------:R-:W-:-:S06]  /*ab20*/  ULOP3.LUT UR7, UR38, 0x2, URZ, 0xfc, !UPT ;  /* 0x0000000226077892 */ /* 0x000fcc000f8efc3f */
[----:B------:R-:W-:-:S05]  /*ab30*/  IMAD.U32 R0, RZ, RZ, UR7 ;  /* 0x00000007ff007e24 */ /* 0x000fca000f8e00ff */
[----:B------:R-:W-:-:S13]  /*ab40*/  ISETP.NE.AND P2, PT, R0, 0x3, PT ;  /* 0x000000030000780c */ /* 0x000fda0003f45270 */
[----:B------:R-:W-:Y:S05]  /*ab50*/  @!P2 BRA `(.L_x_3242) ;  /* 0x000000000004a947 */ /* 0x000fea0003800000 */
[----:B------:R-:W-:Y:S01]  /*ab60*/  BPT.TRAP 0x1 ;  /* 0x000000040000795c */ /* 0x000fe20000300000 */
.L_x_3242:
        /* <DEDUP_REMOVED lines=15> */
.L_x_3277:
[----:B------:R-:W2:Y:S02]  /*ac60*/  SYNCS.PHASECHK.TRANS64.TRYWAIT P0, [R3+URZ], R0 ;  /* 0x00000000030075a7 */ /* 0x000ea4000800017f */
[----:B--2---:R-:W-:Y:S05]  /*ac70*/  @!P0 BRA `(.L_x_3244) ;  /* 0x0000000400fc8947 */ /* 0x004fea0003800000 */
.L_x_3278:
[----:B------:R-:W-:Y:S05]  /*ac80*/  @!P2 BRA `(.L_x_3245) ;  /* 0x000000000004a947 */ /* 0x000fea0003800000 */
[----:B------:R-:W-:Y:S01]  /*ac90*/  BPT.TRAP 0x1 ;  /* 0x000000040000795c */ /* 0x000fe20000300000 */
.L_x_3245:
[----:B--2---:R-:W-:-:S04]  /*aca0*/  VIADD R3, R8, 0x26840 ;  /* 0x0002684008037836 */ /* 0x004fc80000000000 */
[----:B------:R-:W-:-:S04]  /*acb0*/  IMAD R5, R2, 0x8, R3 ;  /* 0x0000000802057824 */ /* 0x000fc800078e0203 */
[----:B------:R-:W2:Y:S02]  /*acc0*/  SYNCS.PHASECHK.TRANS64.TRYWAIT P0, [R5+URZ], R4 ;  /* 0x00000004050075a7 */ /* 0x000ea4000800017f */
[----:B--2---:R-:W-:Y:S05]  /*acd0*/  @!P0 BRA `(.L_x_3246) ;  /* 0x0000000400f88947 */ /* 0x004fea0003800000 */
.L_x_3279:
[----:B------:R-:W-:-:S07]  /*ace0*/  IMAD R3, R6, 0x8, R3 ;  /* 0x0000000806037824 */ /* 0x000fce00078e0203 */
.L_x_3247:
[----:B---3--:R3:W4:Y:S02]  /*acf0*/  SYNCS.PHASECHK.TRANS64.TRYWAIT P0, [R3+URZ], R0 ;  /* 0x00000000030075a7 */ /* 0x008724000800017f */
[----:B----4-:R-:W-:Y:S05]  /*ad00*/  @!P0 NANOSLEEP.SYNCS 0x989680 ;  /* 0x009896800000895d */ /* 0x010fea0003900000 */
[----:B------:R-:W4:Y:S02]  /*ad10*/  @!P0 SYNCS.PHASECHK.TRANS64 P0, [R3+URZ], R0 ;  /* 0x00000000030085a7 */ /* 0x000f24000800007f */
[----:B----4-:R-:W-:Y:S05]  /*ad20*/  @!P0 BRA `(.L_x_3247) ;  /* 0xfffffffc00f08947 */ /* 0x010fea000383ffff */
.L_x_3123:
[----:B------:R-:W-:Y:S05]  /*ad30*/  BSYNC B6 ;  /* 0x0000000000067941 */ /* 0x000fea0003800000 */
.L_x_3115:
[----:B------:R-:W-:Y:S05]  /*ad40*/  EXIT ;  /* 0x000000000000794d */ /* 0x000fea0003800000 */
.L_x_3133:
[----:B------:R-:W-:Y:S02]  /*ad50*/  IMAD.MOV.U32 R13, RZ, RZ, R17 ;  /* 0x000000ffff0d7224 */ /* 0x000fe400078e0011 */
[----:B------:R-:W-:Y:S02]  /*ad60*/  IMAD.MOV.U32 R12, RZ, RZ, RZ ;  /* 0x000000ffff0c7224 */ /* 0x000fe400078e00ff */
[----:B------:R-:W-:Y:S02]  /*ad70*/  IMAD.MOV.U32 R11, RZ, RZ, 0x1f ;  /* 0x0000001fff0b7424 */ /* 0x000fe400078e00ff */
[----:B------:R-:W-:-:S07]  /*ad80*/  IMAD.MOV.U32 R15, RZ, RZ, -0x1 ;  /* 0xffffffffff0f7424 */ /* 0x000fce00078e00ff */
[----:B------:R-:W-:Y:S05]  /*ad90*/  WARPSYNC.COLLECTIVE R15, `(.L_x_3248) ;  /* 0x000000000f087348 */ /* 0x000fea0003c00000 */
[----:B------:R1:W2:Y:S02]  /*ada0*/  SHFL.IDX P6, R14, R13, R12, R11 ;  /* 0x0000000c0d0e7389 */ /* 0x0002a400000c000b */
[----:B-12---:R-:W-:Y:S01]  /*adb0*/  ENDCOLLECTIVE ;  /* 0x000000000000791b */ /* 0x006fe20003800000 */
.L_x_3248:
[----:B------:R-:W-:Y:S05]  /*adc0*/  BRA `(.L_x_3249) ;  /* 0xffffff6800587947 */ /* 0x000fea000383ffff */
.L_x_3135:
[----:B--2---:R2:W3:Y:S02]  /*add0*/  SYNCS.PHASECHK.TRANS64.TRYWAIT P0, [R235+URZ+0x26800], R4 ;  /* 0x02680004eb0075a7 */ /* 0x0044e4000800017f */
[----:B---3--:R-:W-:Y:S05]  /*ade0*/  @!P0 NANOSLEEP.SYNCS 0x989680 ;  /* 0x009896800000895d */ /* 0x008fea0003900000 */
[----:B------:R-:W3:Y:S02]  /*adf0*/  @!P0 SYNCS.PHASECHK.TRANS64 P0, [R235+URZ+0x26800], R4 ;  /* 0x02680004eb0085a7 */ /* 0x000ee4000800007f */
[----:B---3--:R-:W-:Y:S05]  /*ae00*/  @!P0 BRA `(.L_x_3135) ;  /* 0xfffffffc00f08947 */ /* 0x008fea000383ffff */
[----:B------:R-:W-:Y:S05]  /*ae10*/  BRA `(.L_x_3134) ;  /* 0xffffff6800807947 */ /* 0x000fea000383ffff */
.L_x_3140:
[----:B--2---:R-:W-:-:S04]  /*ae20*/  IMAD.U32 R5, RZ, RZ, UR8 ;  /* 0x00000008ff057e24 */ /* 0x004fc8000f8e00ff */
[----:B------:R2:W3:Y:S03]  /*ae30*/  SYNCS.PHASECHK.TRANS64.TRYWAIT P1, [R5+URZ+0x26810], R120 ;  /* 0x02681078050075a7 */ /* 0x0004e6000802017f */
[----:B---3--:R-:W-:Y:S05]  /*ae40*/  @!P1 NANOSLEEP.SYNCS 0x989680 ;  /* 0x009896800000995d */ /* 0x008fea0003900000 */
[----:B------:R-:W3:Y:S02]  /*ae50*/  @!P1 SYNCS.PHASECHK.TRANS64 P1, [R5+URZ+0x26810], R120 ;  /* 0x02681078050095a7 */ /* 0x000ee4000802007f */
[----:B---3--:R-:W-:Y:S05]  /*ae60*/  @!P1 BRA `(.L_x_3140) ;  /* 0xfffffffc00ec9947 */ /* 0x008fea000383ffff */
[----:B------:R-:W-:Y:S05]  /*ae70*/  BRA `(.L_x_3139) ;  /* 0xffffff7000d47947 */ /* 0x000fea000383ffff */
.L_x_3144:
[----:B------:R-:W-:-:S04]  /*ae80*/  IMAD.U32 R121, RZ, RZ, UR8 ;  /* 0x00000008ff797e24 */ /* 0x000fc8000f8e00ff */
[----:B------:R1:W1:Y:S03]  /*ae90*/  SYNCS.PHASECHK.TRANS64.TRYWAIT P1, [R121+URZ+0x26830], R120 ;  /* 0x02683078790075a7 */ /* 0x000266000802017f */
[----:B-1----:R-:W-:Y:S05]  /*aea0*/  @!P1 NANOSLEEP.SYNCS 0x989680 ;  /* 0x009896800000995d */ /* 0x002fea0003900000 */
[----:B------:R-:W1:Y:S02]  /*aeb0*/  @!P1 SYNCS.PHASECHK.TRANS64 P1, [R121+URZ+0x26830], R120 ;  /* 0x02683078790095a7 */ /* 0x000e64000802007f */
[----:B-1----:R-:W-:Y:S05]  /*aec0*/  @!P1 BRA `(.L_x_3144) ;  /* 0xfffffffc00ec9947 */ /* 0x002fea000383ffff */
[----:B------:R-:W-:Y:S05]  /*aed0*/  BRA `(.L_x_3143) ;  /* 0xffffff7800987947 */ /* 0x000fea000383ffff */
.L_x_3151:
[----:B------:R-:W-:Y:S01]  /*aee0*/  BSSY B0, `(.L_x_3250) ;  /* 0x0000005000007945 */ /* 0x000fe20003800000 */
[----:B------:R-:W-:-:S07]  /*aef0*/  IMAD.MOV.U32 R15, RZ, RZ, -0x1 ;  /* 0xffffffffff0f7424 */ /* 0x000fce00078e00ff */
[----:B-1----:R-:W-:Y:S05]  /*af00*/  WARPSYNC.COLLECTIVE R15, `(.L_x_3251) ;  /* 0x000000000f087348 */ /* 0x002fea0003c00000 */
[----:B------:R-:W-:Y:S01]  /*af10*/  NOP ;  /* 0x0000000000007918 */ /* 0x000fe20000000000 */
[----:B-1----:R-:W-:Y:S01]  /*af20*/  ENDCOLLECTIVE ;  /* 0x000000000000791b */ /* 0x002fe20003800000 */
.L_x_3251:
[----:B------:R-:W-:Y:S05]  /*af30*/  BSYNC B0 ;  /* 0x0000000000007941 */ /* 0x000fea0003800000 */
.L_x_3250:
[----:B------:R-:W-:Y:S05]  /*af40*/  BRA `(.L_x_3252) ;  /* 0xffffffa800a47947 */ /* 0x000fea000383ffff */
.L_x_3160:
[----:B------:R-:W-:Y:S01]  /*af50*/  BSSY B0, `(.L_x_3253) ;  /* 0x0000005000007945 */ /* 0x000fe20003800000 */
[----:B------:R-:W-:-:S07]  /*af60*/  IMAD.MOV.U32 R15, RZ, RZ, -0x1 ;  /* 0xffffffffff0f7424 */ /* 0x000fce00078e00ff */
[----:B-12---:R-:W-:Y:S05]  /*af70*/  WARPSYNC.COLLECTIVE R15, `(.L_x_3254) ;  /* 0x000000000f087348 */ /* 0x006fea0003c00000 */
[----:B------:R-:W-:Y:S01]  /*af80*/  NOP ;  /* 0x0000000000007918 */ /* 0x000fe20000000000 */
[----:B-12---:R-:W-:Y:S01]  /*af90*/  ENDCOLLECTIVE ;  /* 0x000000000000791b */ /* 0x006fe20003800000 */
.L_x_3254:
[----:B------:R-:W-:Y:S05]  /*afa0*/  BSYNC B0 ;  /* 0x0000000000007941 */ /* 0x000fea0003800000 */
.L_x_3253:
[----:B------:R-:W-:Y:S05]  /*afb0*/  BRA `(.L_x_3255) ;  /* 0xffffffac00947947 */ /* 0x000fea000383ffff */
.L_x_3177:
[----:B------:R-:W-:Y:S01]  /*afc0*/  BSSY B0, `(.L_x_3256) ;  /* 0x0000005000007945 */ /* 0x000fe20003800000 */
[----:B------:R-:W-:-:S07]  /*afd0*/  IMAD.MOV.U32 R15, RZ, RZ, -0x1 ;  /* 0xffffffffff0f7424 */ /* 0x000fce00078e00ff */
[----:B------:R-:W-:Y:S05]  /*afe0*/  WARPSYNC.COLLECTIVE R15, `(.L_x_3257) ;  /* 0x000000000f087348 */ /* 0x000fea0003c00000 */
[----:B------:R-:W-:Y:S01]  /*aff0*/  NOP ;  /* 0x0000000000007918 */ /* 0x000fe20000000000 */
[----:B------:R-:W-:Y:S01]  /*b000*/  ENDCOLLECTIVE ;  /* 0x000000000000791b */ /* 0x000fe20003800000 */
.L_x_3257:
[----:B------:R-:W-:Y:S05]  /*b010*/  BSYNC B0 ;  /* 0x0000000000007941 */ /* 0x000fea0003800000 */
.L_x_3256:
[----:B------:R-:W-:Y:S05]  /*b020*/  BRA `(.L_x_3258) ;  /* 0xffffffbc008c7947 */ /* 0x000fea000383ffff */
.L_x_3190:
[----:B------:R-:W-:Y:S01]  /*b030*/  BSSY B0, `(.L_x_3259) ;  /* 0x0000005000007945 */ /* 0x000fe20003800000 */
[----:B------:R-:W-:-:S07]  /*b040*/  IMAD.MOV.U32 R15, RZ, RZ, -0x1 ;  /* 0xffffffffff0f7424 */ /* 0x000fce00078e00ff */
[----:B------:R-:W-:Y:S05]  /*b050*/  WARPSYNC.COLLECTIVE R15, `(.L_x_3260) ;  /* 0x000000000f087348 */ /* 0x000fea0003c00000 */
[----:B------:R-:W-:Y:S01]  /*b060*/  NOP ;  /* 0x0000000000007918 */ /* 0x000fe20000000000 */
[----:B------:R-:W-:Y:S01]  /*b070*/  ENDCOLLECTIVE ;  /* 0x000000000000791b */ /* 0x000fe20003800000 */
.L_x_3260:
[----:B------:R-:W-:Y:S05]  /*b080*/  BSYNC B0 ;  /* 0x0000000000007941 */ /* 0x000fea0003800000 */
.L_x_3259:
[----:B------:R-:W-:Y:S05]  /*b090*/  BRA `(.L_x_3261) ;  /* 0xffffffc4003c7947 */ /* 0x000fea000383ffff */
.L_x_3202:
[----:B------:R-:W-:Y:S01]  /*b0a0*/  BSSY B0, `(.L_x_3262) ;  /* 0x0000005000007945 */ /* 0x000fe20003800000 */
[----:B------:R-:W-:-:S07]  /*b0b0*/  IMAD.MOV.U32 R15, RZ, RZ, -0x1 ;  /* 0xffffffffff0f7424 */ /* 0x000fce00078e00ff */
[----:B------:R-:W-:Y:S05]  /*b0c0*/  WARPSYNC.COLLECTIVE R15, `(.L_x_3263) ;  /* 0x000000000f087348 */ /* 0x000fea0003c00000 */
[----:B------:R-:W-:Y:S01]  /*b0d0*/  NOP ;  /* 0x0000000000007918 */ /* 0x000fe20000000000 */
[----:B------:R-:W-:Y:S01]  /*b0e0*/  ENDCOLLECTIVE ;  /* 0x000000000000791b */ /* 0x000fe20003800000 */
.L_x_3263:
[----:B------:R-:W-:Y:S05]  /*b0f0*/  BSYNC B0 ;  /* 0x0000000000007941 */ /* 0x000fea0003800000 */
.L_x_3262:
[----:B------:R-:W-:Y:S05]  /*b100*/  BRA `(.L_x_3264) ;  /* 0xffffffc800787947 */ /* 0x000fea000383ffff */
.L_x_3222:
[----:B-1----:R1:W2:Y:S02]  /*b110*/  SYNCS.PHASECHK.TRANS64.TRYWAIT P0, [R15+URZ+0x26820], R2 ;  /* 0x026820020f0075a7 */ /* 0x0022a4000800017f */
[----:B--2---:R-:W-:Y:S05]  /*b120*/  @!P0 NANOSLEEP.SYNCS 0x989680 ;  /* 0x009896800000895d */ /* 0x004fea0003900000 */
[----:B------:R-:W2:Y:S02]  /*b130*/  @!P0 SYNCS.PHASECHK.TRANS64 P0, [R15+URZ+0x26820], R2 ;  /* 0x026820020f0085a7 */ /* 0x000ea4000800007f */
[----:B--2---:R-:W-:Y:S05]  /*b140*/  @!P0 BRA `(.L_x_3222) ;  /* 0xfffffffc00f08947 */ /* 0x004fea000383ffff */
[----:B------:R-:W-:Y:S05]  /*b150*/  BRA `(.L_x_3265) ;  /* 0xffffffd800687947 */ /* 0x000fea000383ffff */
.L_x_3226:
[----:B--2---:R2:W3:Y:S02]  /*b160*/  SYNCS.PHASECHK.TRANS64.TRYWAIT P1, [R15+URZ+0x26840], R18 ;  /* 0x026840120f0075a7 */ /* 0x0044e4000802017f */
[----:B---3--:R-:W-:Y:S05]  /*b170*/  @!P1 NANOSLEEP.SYNCS 0x989680 ;  /* 0x009896800000995d */ /* 0x008fea0003900000 */
[----:B------:R-:W3:Y:S02]  /*b180*/  @!P1 SYNCS.PHASECHK.TRANS64 P1, [R15+URZ+0x26840], R18 ;  /* 0x026840120f0095a7 */ /* 0x000ee4000802007f */
[----:B---3--:R-:W-:Y:S05]  /*b190*/  @!P1 BRA `(.L_x_3226) ;  /* 0xfffffffc00f09947 */ /* 0x008fea000383ffff */
[----:B------:R-:W-:Y:S05]  /*b1a0*/  BRA `(.L_x_3266) ;  /* 0xffffffe000847947 */ /* 0x000fea000383ffff */
.L_x_3228:
[----:B-1----:R1:W3:Y:S02]  /*b1b0*/  SYNCS.PHASECHK.TRANS64.TRYWAIT P1, [R15+URZ+0x26828], R18 ;  /* 0x026828120f0075a7 */ /* 0x0022e4000802017f */
[----:B---3--:R-:W-:Y:S05]  /*b1c0*/  @!P1 NANOSLEEP.SYNCS 0x989680 ;  /* 0x009896800000995d */ /* 0x008fea0003900000 */
[----:B------:R-:W3:Y:S02]  /*b1d0*/  @!P1 SYNCS.PHASECHK.TRANS64 P1, [R15+URZ+0x26828], R18 ;  /* 0x026828120f0095a7 */ /* 0x000ee4000802007f */
[----:B---3--:R-:W-:Y:S05]  /*b1e0*/  @!P1 BRA `(.L_x_3228) ;  /* 0xfffffffc00f09947 */ /* 0x008fea000383ffff */
[----:B------:R-:W-:Y:S05]  /*b1f0*/  BRA `(.L_x_3267) ;  /* 0xffffffe400407947 */ /* 0x000fea000383ffff */
.L_x_3230:
[----:B---3--:R3:W4:Y:S02]  /*b200*/  SYNCS.PHASECHK.TRANS64.TRYWAIT P1, [R15+URZ+0x26848], R18 ;  /* 0x026848120f0075a7 */ /* 0x008724000802017f */
[----:B----4-:R-:W-:Y:S05]  /*b210*/  @!P1 NANOSLEEP.SYNCS 0x989680 ;  /* 0x009896800000995d */ /* 0x010fea0003900000 */
[----:B------:R-:W4:Y:S02]  /*b220*/  @!P1 SYNCS.PHASECHK.TRANS64 P1, [R15+URZ+0x26848], R18 ;  /* 0x026848120f0095a7 */ /* 0x000f24000802007f */
[----:B----4-:R-:W-:Y:S05]  /*b230*/  @!P1 BRA `(.L_x_3230) ;  /* 0xfffffffc00f09947 */ /* 0x010fea000383ffff */
[----:B------:R-:W-:Y:S05]  /*b240*/  BRA `(.L_x_3268) ;  /* 0xffffffe400fc7947 */ /* 0x000fea000383ffff */
.L_x_3232:
[----:B------:R-:W-:-:S07]  /*b250*/  SHF.L.U32 R4, R10, 0x1f, RZ ;  /* 0x0000001f0a047819 */ /* 0x000fce00000006ff */
.L_x_3269:
[----:B----4-:R4:W1:Y:S02]  /*b260*/  SYNCS.PHASECHK.TRANS64.TRYWAIT P1, [R15+URZ+0x26820], R4 ;  /* 0x026820040f0075a7 */ /* 0x010864000802017f */
[----:B-1----:R-:W-:Y:S05]  /*b270*/  @!P1 NANOSLEEP.SYNCS 0x989680 ;  /* 0x009896800000995d */ /* 0x002fea0003900000 */
[----:B------:R-:W1:Y:S02]  /*b280*/  @!P1 SYNCS.PHASECHK.TRANS64 P1, [R15+URZ+0x26820], R4 ;  /* 0x026820040f0095a7 */ /* 0x000e64000802007f */
[----:B-1----:R-:W-:Y:S05]  /*b290*/  @!P1 BRA `(.L_x_3269) ;  /* 0xfffffffc00f09947 */ /* 0x002fea000383ffff */
[----:B------:R-:W-:Y:S05]  /*b2a0*/  BRA `(.L_x_3270) ;  /* 0xffffffe8009c7947 */ /* 0x000fea000383ffff */
.L_x_3235:
[----:B----4-:R4:W1:Y:S02]  /*b2b0*/  SYNCS.PHASECHK.TRANS64.TRYWAIT P1, [R15+URZ+0x26840], R12 ;  /* 0x0268400c0f0075a7 */ /* 0x010864000802017f */
[----:B-1----:R-:W-:Y:S05]  /*b2c0*/  @!P1 NANOSLEEP.SYNCS 0x989680 ;  /* 0x009896800000995d */ /* 0x002fea0003900000 */
[----:B------:R-:W1:Y:S02]  /*b2d0*/  @!P1 SYNCS.PHASECHK.TRANS64 P1, [R15+URZ+0x26840], R12 ;  /* 0x0268400c0f0095a7 */ /* 0x000e64000802007f */
[----:B-1----:R-:W-:Y:S05]  /*b2e0*/  @!P1 BRA `(.L_x_3235) ;  /* 0xfffffffc00f09947 */ /* 0x002fea000383ffff */
[----:B------:R-:W-:Y:S05]  /*b2f0*/  BRA `(.L_x_3271) ;  /* 0xffffffec00747947 */ /* 0x000fea000383ffff */
.L_x_3237:
[----:B-1----:R1:W2:Y:S02]  /*b300*/  SYNCS.PHASECHK.TRANS64.TRYWAIT P1, [R15+URZ+0x26828], R12 ;  /* 0x0268280c0f0075a7 */ /* 0x0022a4000802017f */
[----:B--2---:R-:W-:Y:S05]  /*b310*/  @!P1 NANOSLEEP.SYNCS 0x989680 ;  /* 0x009896800000995d */ /* 0x004fea0003900000 */
[----:B------:R-:W2:Y:S02]  /*b320*/  @!P1 SYNCS.PHASECHK.TRANS64 P1, [R15+URZ+0x26828], R12 ;  /* 0x0268280c0f0095a7 */ /* 0x000ea4000802007f */
[----:B--2---:R-:W-:Y:S05]  /*b330*/  @!P1 BRA `(.L_x_3237) ;  /* 0xfffffffc00f09947 */ /* 0x004fea000383ffff */
[----:B------:R-:W-:Y:S05]  /*b340*/  BRA `(.L_x_3272) ;  /* 0xfffffff000247947 */ /* 0x000fea000383ffff */
.L_x_3239:
[----:B------:R1:W1:Y:S02]  /*b350*/  SYNCS.PHASECHK.TRANS64.TRYWAIT P0, [R3+URZ+0x26840], R0 ;  /* 0x02684000030075a7 */ /* 0x000264000800017f */
[----:B-1----:R-:W-:Y:S05]  /*b360*/  @!P0 NANOSLEEP.SYNCS 0x989680 ;  /* 0x009896800000895d */ /* 0x002fea0003900000 */
[----:B------:R-:W1:Y:S02]  /*b370*/  @!P0 SYNCS.PHASECHK.TRANS64 P0, [R3+URZ+0x26840], R0 ;  /* 0x02684000030085a7 */ /* 0x000e64000800007f */
[----:B-1----:R-:W-:Y:S05]  /*b380*/  @!P0 BRA `(.L_x_3239) ;  /* 0xfffffffc00f08947 */ /* 0x002fea000383ffff */
[----:B------:R-:W-:Y:S05]  /*b390*/  BRA `(.L_x_3273) ;  /* 0xfffffff000f07947 */ /* 0x000fea000383ffff */
.L_x_3241:
[----:B------:R-:W-:Y:S01]  /*b3a0*/  BSSY B0, `(.L_x_3274) ;  /* 0x0000006000007945 */ /* 0x000fe20003800000 */
[----:B------:R-:W-:-:S07]  /*b3b0*/  IMAD.MOV.U32 R15, RZ, RZ, -0x1 ;  /* 0xffffffffff0f7424 */ /* 0x000fce00078e00ff */
[----:B------:R-:W-:Y:S05]  /*b3c0*/  WARPSYNC.COLLECTIVE R15, `(.L_x_3275) ;  /* 0x000000000f0c7348 */ /* 0x000fea0003c00000 */
[----:B------:R-:W-:Y:S02]  /*b3d0*/  ELECT P6, UR62, PT ;  /* 0x00000000003e782f */ /* 0x000fe400038c0000 */
[----:B------:R-:W-:Y:S01]  /*b3e0*/  MOV R14, UR62 ;  /* 0x0000003e000e7c02 */ /* 0x000fe20008000f00 */
[----:B------:R-:W-:Y:S10]  /*b3f0*/  ENDCOLLECTIVE ;  /* 0x000000000000791b */ /* 0x000ff40003800000 */
.L_x_3275:
[----:B------:R-:W-:Y:S05]  /*b400*/  BSYNC B0 ;  /* 0x0000000000007941 */ /* 0x000fea0003800000 */
.L_x_3274:
[----:B------:R-:W-:Y:S05]  /*b410*/  BRA `(.L_x_3276) ;  /* 0xfffffff400bc7947 */ /* 0x000fea000383ffff */
.L_x_3243:
[----:B-1----:R1:W2:Y:S02]  /*b420*/  SYNCS.PHASECHK.TRANS64.TRYWAIT P0, [R7+URZ], R4 ;  /* 0x00000004070075a7 */ /* 0x0022a4000800017f */
[----:B--2---:R-:W-:Y:S05]  /*b430*/  @!P0 NANOSLEEP.SYNCS 0x989680 ;  /* 0x009896800000895d */ /* 0x004fea0003900000 */
[----:B------:R-:W2:Y:S02]  /*b440*/  @!P0 SYNCS.PHASECHK.TRANS64 P0, [R7+URZ], R4 ;  /* 0x00000004070085a7 */ /* 0x000ea4000800007f */
[----:B--2---:R-:W-:Y:S05]  /*b450*/  @!P0 BRA `(.L_x_3243) ;  /* 0xfffffffc00f08947 */ /* 0x004fea000383ffff */
[----:B------:R-:W-:Y:S05]  /*b460*/  BRA `(.L_x_3277) ;  /* 0xfffffff400fc7947 */ /* 0x000fea000383ffff */
.L_x_3244:
[----:B--2---:R2:W3:Y:S02]  /*b470*/  SYNCS.PHASECHK.TRANS64.TRYWAIT P0, [R3+URZ], R0 ;  /* 0x00000000030075a7 */ /* 0x0044e4000800017f */
[----:B---3--:R-:W-:Y:S05]  /*b480*/  @!P0 NANOSLEEP.SYNCS 0x989680 ;  /* 0x009896800000895d */ /* 0x008fea0003900000 */
[----:B------:R-:W3:Y:S02]  /*b490*/  @!P0 SYNCS.PHASECHK.TRANS64 P0, [R3+URZ], R0 ;  /* 0x00000000030085a7 */ /* 0x000ee4000800007f */
[----:B---3--:R-:W-:Y:S05]  /*b4a0*/  @!P0 BRA `(.L_x_3244) ;  /* 0xfffffffc00f08947 */ /* 0x008fea000383ffff */
[----:B------:R-:W-:Y:S05]  /*b4b0*/  BRA `(.L_x_3278) ;  /* 0xfffffff400f07947 */ /* 0x000fea000383ffff */
.L_x_3246:
[----:B--2---:R2:W3:Y:S02]  /*b4c0*/  SYNCS.PHASECHK.TRANS64.TRYWAIT P0, [R5+URZ], R4 ;  /* 0x00000004050075a7 */ /* 0x0044e4000800017f */
[----:B---3--:R-:W-:Y:S05]  /*b4d0*/  @!P0 NANOSLEEP.SYNCS 0x989680 ;  /* 0x009896800000895d */ /* 0x008fea0003900000 */
[----:B------:R-:W3:Y:S02]  /*b4e0*/  @!P0 SYNCS.PHASECHK.TRANS64 P0, [R5+URZ], R4 ;  /* 0x00000004050085a7 */ /* 0x000ee4000800007f */
[----:B---3--:R-:W-:Y:S05]  /*b4f0*/  @!P0 BRA `(.L_x_3246) ;  /* 0xfffffffc00f08947 */ /* 0x008fea000383ffff */
[----:B------:R-:W-:Y:S05]  /*b500*/  BRA `(.L_x_3279) ;  /* 0xfffffff400f47947 */ /* 0x000fea000383ffff */
.L_x_3280:
        /* <DEDUP_REMOVED lines=15> */
.L_x_3319:


//--------------------- .text._ZN7cutlass13device_kernelIN5flash22FlashAttnBwdPreprocessIN4cute5tupleIJNS3_1CILi64EEENS5_ILi96EEEEEENS_10bfloat16_tEfNS_4arch4Sm90ELb1ELb1EEEEEvNT_6ParamsE --------------------------
	.section	.text._ZN7cutlass13device_kernelIN5flash22FlashAttnBwdPreprocessIN4cute5tupleIJNS3_1CILi64EEENS5_ILi96EEEEEENS_10bfloat16_tEfNS_4arch4Sm90ELb1ELb1EEEEEvNT_6ParamsE,"ax",@progbits
	.align	128
.text._ZN7cutlass13device_kernelIN5flash22FlashAttnBwdPreprocessIN4cute5tupleIJNS3_1CILi64EEENS5_ILi96EEEEEENS_10bfloat16_tEfNS_4arch4Sm90ELb1ELb1EEEEEvNT_6ParamsE:
        .type           _ZN7cutlass13device_kernelIN5flash22FlashAttnBwdPreprocessIN4cute5tupleIJNS3_1CILi64EEENS5_ILi96EEEEEENS_10bfloat16_tEfNS_4arch4Sm90ELb1ELb1EEEEEvNT_6ParamsE,@function
        .size           _ZN7cutlass13device_kernelIN5flash22FlashAttnBwdPreprocessIN4cute5tupleIJNS3_1CILi64EEENS5_ILi96EEEEEENS_10bfloat16_tEfNS_4arch4Sm90ELb1ELb1EEEEEvNT_6ParamsE,(.L_x_3320 - _ZN7cutlass13device_kernelIN5flash22FlashAttnBwdPreprocessIN4cute5tupleIJNS3_1CILi64EEENS5_ILi96EEEEEENS_10bfloat16_tEfNS_4arch4Sm90ELb1ELb1EEEEEvNT_6ParamsE)
        .other          _ZN7cutlass13device_kernelIN5flash22FlashAttnBwdPreprocessIN4cute5tupleIJNS3_1CILi64EEENS5_ILi96EEEEEENS_10bfloat16_tEfNS_4arch4Sm90ELb1ELb1EEEEEvNT_6ParamsE,@"STO_CUDA_ENTRY STV_DEFAULT"
_ZN7cutlass13device_kernelIN5flash22FlashAttnBwdPreprocessIN4cute5tupleIJNS3_1CILi64EEENS5_ILi96EEEEEENS_10bfloat16_tEfNS_4arch4Sm90ELb1ELb1EEEEEvNT_6ParamsE:
[----:B------:R-:W-:Y:S08]  /*0000*/  LDC R1, c[0x0][0x28] ;  /* 0x00000a00ff017b82 */ /* 0x000ff00000000800 */
[----:B------:R-:W0:Y:S01]  /*0010*/  LDC.64 R4, c[0x0][0x2f8] ;  /* 0x0000be00ff047b82 */ /* 0x000e220000000a00 */
[----:B------:R-:W1:Y:S01]  /*0020*/  S2R R38, SR_CTAID.Z ;  /* 0x0000000000267919 */ /* 0x000e620000002700 */
[----:B------:R-:W-:Y:S01]  /*0030*/  ULDC.64 UR8, c[0x0][0x2f0] ;  /* 0x0000bc0000087ab9 */ /* 0x000fe20000000a00 */
[----:B------:R-:W-:Y:S01]  /*0040*/  ULDC.64 UR4, c[0x0][0x208] ;  /* 0x0000820000047ab9 */ /* 0x000fe20000000a00 */
[----:B------:R-:W-:-:S04]  /*0050*/  ISETP.NE.U32.AND P0, PT, RZ, UR8, PT ;  /* 0x00000008ff007c0c */ /* 0x000fc8000bf05070 */
[----:B------:R-:W1:Y:S01]  /*0060*/  LDC.64 R2, c[0x0][0x2f0] ;  /* 0x0000bc00ff027b82 */ /* 0x000e620000000a00 */
[----:B------:R-:W-:Y:S02]  /*0070*/  ISETP.NE.AND.EX P0, PT, RZ, UR9, PT, P0 ;  /* 0x00000009ff007c0c */ /* 0x000fe4000bf05300 */
[----:B0-----:R-:W-:-:S04]  /*0080*/  ISETP.NE.U32.AND P1, PT, R4, RZ, PT ;  /* 0x000000ff0400720c */ /* 0x001fc80003f25070 */
[----:B------:R-:W-:Y:S01]  /*0090*/  ISETP.NE.AND.EX P1, PT, R5, RZ, PT, P1 ;  /* 0x000000ff0500720c */ /* 0x000fe20003f25310 */
[----:B------:R-:W-:Y:S01]  /*00a0*/  ULDC UR6, c[0x0][0x218] ;  /* 0x0000860000067ab9 */ /* 0x000fe20000000800 */
[----:B-1----:R-:W-:-:S11]  /*00b0*/  IMAD.WIDE R2, R38, 0x4, R2 ;  /* 0x0000000426027825 */ /* 0x002fd600078e0202 */
[----:B------:R-:W0:Y:S01]  /*00c0*/  @P1 LDC.64 R8, c[0x0][0x2f8] ;  /* 0x0000be00ff081b82 */ /* 0x000e220000000a00 */
[----:B------:R-:W-:Y:S01]  /*00d0*/  IMAD.U32 R5, RZ, RZ, UR6 ;  /* 0x00000006ff057e24 */ /* 0x000fe2000f8e00ff */
[----:B------:R1:W5:Y:S01]  /*00e0*/  @P0 LDG.E R7, desc[UR4][R2.64] ;  /* 0x0000000402070981 */ /* 0x000362000c1e1900 */
[----:B------:R-:W2:Y:S01]  /*00f0*/  S2R R6, SR_CTAID.X ;  /* 0x0000000000067919 */ /* 0x000ea20000002500 */
[----:B0-----:R-:W-:-:S05]  /*0100*/  @P1 IMAD.WIDE R8, R38, 0x4, R8 ;  /* 0x0000000426081825 */ /* 0x001fca00078e0208 */
[----:B------:R1:W5:Y:S01]  /*0110*/  @P1 LDG.E R5, desc[UR4][R8.64] ;  /* 0x0000000408051981 */ /* 0x000362000c1e1900 */
[----:B------:R-:W0:Y:S01]  /*0120*/  S2UR UR6, SR_CTAID.Y ;  /* 0x00000000000679c3 */ /* 0x000e220000002600 */
[----:B--2---:R-:W-:Y:S01]  /*0130*/  IMAD.SHL.U32 R4, R6, 0x40, RZ ;  /* 0x0000004006047824 */ /* 0x004fe200078e00ff */
[----:B------:R-:W-:Y:S06]  /*0140*/  @P1 BRA `(.L_x_3281) ;  /* 0x0000000000101947 */ /* 0x000fec0003800000 */
[----:B------:R-:W-:Y:S05]  /*0150*/  @!P0 BRA `(.L_x_3281) ;  /* 0x00000000000c8947 */ /* 0x000fea0003800000 */
[----:B------:R-:W2:Y:S04]  /*0160*/  LDG.E R0, desc[UR4][R2.64] ;  /* 0x0000000402007981 */ /* 0x000ea8000c1e1900 */
[----:B-----5:R-:W2:Y:S02]  /*0170*/  LDG.E R5, desc[UR4][R2.64+0x4] ;  /* 0x0000040402057981 */ /* 0x020ea4000c1e1900 */
[----:B--2---:R-:W-:-:S07]  /*0180*/  IMAD.IADD R5, R5, 0x1, -R0 ;  /* 0x0000000105057824 */ /* 0x004fce00078e0a00 */
.L_x_3281:
[----:B------:R-:W-:Y:S02]  /*0190*/  ISETP.NE.U32.AND P2, PT, RZ, UR8, PT ;  /* 0x00000008ff007c0c */ /* 0x000fe4000bf45070 */
[----:B-----5:R-:W-:Y:S02]  /*01a0*/  ISETP.LE.AND P1, PT, R5, R4, PT ;  /* 0x000000040500720c */ /* 0x020fe40003f23270 */
[----:B------:R-:W-:-:S13]  /*01b0*/  ISETP.NE.AND.EX P2, PT, RZ, UR9, PT, P2 ;  /* 0x00000009ff007c0c */ /* 0x000fda000bf45320 */
[----:B0-----:R-:W-:Y:S05]  /*01c0*/  @P2 EXIT P1 ;  /* 0x000000000000294d */ /* 0x001fea0000800000 */
[----:B-1----:R-:W0:Y:S01]  /*01d0*/  S2R R3, SR_TID.X ;  /* 0x0000000000037919 */ /* 0x002e220000002100 */
[----:B------:R-:W-:Y:S01]  /*01e0*/  IADD3 R2, -R4, R5, RZ ;  /* 0x0000000504027210 */ /* 0x000fe20007ffe1ff */
[----:B------:R-:W-:Y:S01]  /*01f0*/  USHF.R.S32.HI UR7, URZ, 0x1f, UR6 ;  /* 0x0000001f3f077899 */ /* 0x000fe20008011406 */
[----:B------:R-:W-:Y:S01]  /*0200*/  SHF.R.S32.HI R41, RZ, 0x1f, R38 ;  /* 0x0000001fff297819 */ /* 0x000fe20000011426 */
[----:B------:R-:W-:Y:S01]  /*0210*/  BSSY B0, `(.L_x_3282) ;  /* 0x000002e000007945 */ /* 0x000fe20003800000 */
[----:B------:R-:W-:Y:S02]  /*0220*/  CS2R R32, SRZ ;  /* 0x0000000000207805 */ /* 0x000fe4000001ff00 */
[----:B------:R-:W-:Y:S01]  /*0230*/  SEL R0, R38, RZ, !P2 ;  /* 0x000000ff26007207 */ /* 0x000fe20005000000 */
[--C-:B------:R-:W-:Y:S01]  /*0240*/  @P0 IMAD.MOV.U32 R32, RZ, RZ, R7.reuse ;  /* 0x000000ffff200224 */ /* 0x100fe200078e0007 */
[----:B------:R-:W-:Y:S01]  /*0250*/  @P0 SHF.R.S32.HI R33, RZ, 0x1f, R7 ;  /* 0x0000001fff210819 */ /* 0x000fe20000011407 */
[----:B------:R-:W-:Y:S01]  /*0260*/  IMAD.MOV.U32 R42, RZ, RZ, 0x7f800000 ;  /* 0x7f800000ff2a7424 */ /* 0x000fe200078e00ff */
        /* <DEDUP_REMOVED lines=10> */
[----:B------:R-:W-:Y:S02]  /*0310*/  SEL R41, R41, RZ, !P2 ;  /* 0x000000ff29297207 */ /* 0x000fe40005000000 */
[----:B0-----:R-:W-:Y:S02]  /*0320*/  ISETP.GT.AND P1, PT, R3, 0x3f, PT ;  /* 0x0000003f0300780c */ /* 0x001fe40003f24270 */
[----:B------:R-:W-:-:S02]  /*0330*/  SHF.R.S32.HI R24, RZ, 0x1f, R3 ;  /* 0x0000001fff187819 */ /* 0x000fc40000011403 */
[-C--:B------:R-:W-:Y:S02]  /*0340*/  ISETP.GE.OR P4, PT, R3, R2.reuse, P1 ;  /* 0x000000020300720c */ /* 0x080fe40000f86670 */
[----:B------:R-:W-:Y:S02]  /*0350*/  LEA.HI R29, R24, R3, RZ, 0x2 ;  /* 0x00000003181d7211 */ /* 0x000fe400078f10ff */
[----:B------:R-:W-:Y:S02]  /*0360*/  CS2R R24, SRZ ;  /* 0x0000000000187805 */ /* 0x000fe4000001ff00 */
[----:B------:R-:W-:Y:S02]  /*0370*/  LOP3.LUT R40, R29, 0xfffffffc, RZ, 0xc0, !PT ;  /* 0xfffffffc1d287812 */ /* 0x000fe400078ec0ff */
[----:B------:R-:W-:Y:S02]  /*0380*/  SHF.R.S32.HI R39, RZ, 0x2, R29 ;  /* 0x00000002ff277819 */ /* 0x000fe4000001141d */
[----:B------:R-:W-:Y:S01]  /*0390*/  CS2R R28, SRZ ;  /* 0x00000000001c7805 */ /* 0x000fe2000001ff00 */
[----:B------:R-:W-:Y:S01]  /*03a0*/  IMAD.IADD R40, R3, 0x1, -R40 ;  /* 0x0000000103287824 */ /* 0x000fe200078e0a28 */
[----:B------:R-:W-:Y:S01]  /*03b0*/  ISETP.GE.AND P3, PT, R39, R2, PT ;  /* 0x000000022700720c */ /* 0x000fe20003f66270 */
[----:B------:R-:W-:-:S12]  /*03c0*/  @P4 BRA `(.L_x_3283) ;  /* 0x0000000000484947 */ /* 0x000fd80003800000 */
[----:B------:R-:W0:Y:S01]  /*03d0*/  LDC.64 R34, c[0x0][0x290] ;  /* 0x0000a400ff227b82 */ /* 0x000e220000000a00 */
[----:B------:R-:W-:Y:S01]  /*03e0*/  SHF.R.S32.HI R37, RZ, 0x1f, R4 ;  /* 0x0000001fff257819 */ /* 0x000fe20000011404 */
[----:B------:R-:W-:Y:S01]  /*03f0*/  ULDC.64 UR8, c[0x0][0x298] ;  /* 0x0000a60000087ab9 */ /* 0x000fe20000000a00 */
[--C-:B------:R-:W-:Y:S02]  /*0400*/  SHF.R.S32.HI R42, RZ, 0x1f, R3.reuse ;  /* 0x0000001fff2a7819 */ /* 0x100fe40000011403 */
[----:B------:R-:W-:-:S04]  /*0410*/  IADD3 R36, P2, P4, R32, R4, R3 ;  /* 0x0000000420247210 */ /* 0x000fc80007c5e003 */
[----:B------:R-:W-:Y:S01]  /*0420*/  IADD3.X R37, R33, R37, R42, P2, P4 ;  /* 0x0000002521257210 */ /* 0x000fe200017e842a */
[----:B0-----:R-:W-:-:S04]  /*0430*/  IMAD R42, R34, UR7, RZ ;  /* 0x00000007222a7c24 */ /* 0x001fc8000f8e02ff */
[----:B------:R-:W-:Y:S02]  /*0440*/  IMAD R43, R35, UR6, R42 ;  /* 0x00000006232b7c24 */ /* 0x000fe4000f8e022a */
[----:B------:R-:W-:-:S04]  /*0450*/  IMAD.WIDE.U32 R34, R34, UR6, R36 ;  /* 0x0000000622227c25 */ /* 0x000fc8000f8e0024 */
[----:B------:R-:W-:Y:S02]  /*0460*/  IMAD R37, R41, UR8, RZ ;  /* 0x0000000829257c24 */ /* 0x000fe4000f8e02ff */
[----:B------:R-:W-:Y:S02]  /*0470*/  IMAD.IADD R35, R35, 0x1, R43 ;  /* 0x0000000123237824 */ /* 0x000fe400078e022b */
[C---:B------:R-:W-:Y:S02]  /*0480*/  IMAD R37, R0.reuse, UR9, R37 ;  /* 0x0000000900257c24 */ /* 0x040fe4000f8e0225 */
[----:B------:R-:W-:Y:S01]  /*0490*/  IMAD.WIDE.U32 R34, R0, UR8, R34 ;  /* 0x0000000800227c25 */ /* 0x000fe2000f8e0022 */
[----:B------:R-:W-:-:S03]  /*04a0*/  ULDC.64 UR8, c[0x0][0x288] ;  /* 0x0000a20000087ab9 */ /* 0x000fc60000000a00 */
[----:B------:R-:W-:Y:S01]  /*04b0*/  IMAD.IADD R35, R35, 0x1, R37 ;  /* 0x0000000123237824 */ /* 0x000fe200078e0225 */
[----:B------:R-:W-:-:S04]  /*04c0*/  LEA R42, P2, R34, UR8, 0x2 ;  /* 0x00000008222a7c11 */ /* 0x000fc8000f8410ff */
[----:B------:R-:W-:-:S05]  /*04d0*/  LEA.HI.X R43, R34, UR9, R35, 0x2, P2 ;  /* 0x00000009222b7c11 */ /* 0x000fca00090f1423 */
[----:B------:R0:W5:Y:S04]  /*04e0*/  LDG.E R42, desc[UR4][R42.64] ;  /* 0x000000042a2a7981 */ /* 0x000168000c1e1900 */
.L_x_3283:
[----:B------:R-:W-:Y:S05]  /*04f0*/  BSYNC B0 ;  /* 0x0000000000007941 */ /* 0x000fea0003800000 */
.L_x_3282:
[----:B------:R-:W-:Y:S04]  /*0500*/  BSSY B0, `(.L_x_3284) ;  /* 0x0000022000007945 */ /* 0x000fe80003800000 */
[----:B------:R-:W-:Y:S05]  /*0510*/  @P3 BRA `(.L_x_3285) ;  /* 0x0000000000803947 */ /* 0x000fea0003800000 */
[----:B------:R-:W1:Y:S01]  /*0520*/  LDC.64 R34, c[0x0][0x230] ;  /* 0x00008c00ff227b82 */ /* 0x000e620000000a00 */
[----:B------:R-:W-:Y:S01]  /*0530*/  SHF.L.U32 R36, R40, 0x3, RZ ;  /* 0x0000000328247819 */ /* 0x000fe200000006ff */
[----:B------:R-:W-:Y:S01]  /*0540*/  ULDC.64 UR8, c[0x0][0x238] ;  /* 0x00008e0000087ab9 */ /* 0x000fe20000000a00 */
[C---:B------:R-:W-:Y:S01]  /*0550*/  IADD3 R46, P2, R39.reuse, R32, RZ ;  /* 0x00000020272e7210 */ /* 0x040fe20007f5e0ff */
[----:B------:R-:W-:Y:S01]  /*0560*/  ULDC.64 UR10, c[0x0][0x228] ;  /* 0x00008a00000a7ab9 */ /* 0x000fe20000000a00 */
[----:B------:R-:W-:Y:S01]  /*0570*/  SHF.R.S32.HI R37, RZ, 0x1f, R36 ;  /* 0x0000001fff257819 */ /* 0x000fe20000011424 */
[----:B0-----:R-:W-:Y:S01]  /*0580*/  VIADD R43, R36, 0x20 ;  /* 0x00000020242b7836 */ /* 0x001fe20000000000 */
[----:B------:R-:W-:-:S03]  /*0590*/  LEA.HI.X.SX32 R47, R39, R33, 0x1, P2 ;  /* 0x00000021272f7211 */ /* 0x000fc600010f0eff */
[----:B------:R-:W-:-:S04]  /*05a0*/  IMAD.WIDE R46, R6, 0x40, R46 ;  /* 0x00000040062e7825 */ /* 0x000fc800078e022e */
[----:B-1----:R-:W-:-:S04]  /*05b0*/  IMAD R44, R34, UR7, RZ ;  /* 0x00000007222c7c24 */ /* 0x002fc8000f8e02ff */
[----:B------:R-:W-:Y:S02]  /*05c0*/  IMAD R35, R35, UR6, R44 ;  /* 0x0000000623237c24 */ /* 0x000fe4000f8e022c */
[----:B------:R-:W-:-:S04]  /*05d0*/  IMAD.WIDE.U32 R44, R34, UR6, R36 ;  /* 0x00000006222c7c25 */ /* 0x000fc8000f8e0024 */
[----:B------:R-:W-:Y:S02]  /*05e0*/  IMAD R37, R41, UR8, RZ ;  /* 0x0000000829257c24 */ /* 0x000fe4000f8e02ff */
[----:B------:R-:W-:Y:S02]  /*05f0*/  IMAD.IADD R45, R45, 0x1, R35 ;  /* 0x000000012d2d7824 */ /* 0x000fe400078e0223 */
[C---:B------:R-:W-:Y:S02]  /*0600*/  IMAD R37, R0.reuse, UR9, R37 ;  /* 0x0000000900257c24 */ /* 0x040fe4000f8e0225 */
[----:B------:R-:W-:Y:S01]  /*0610*/  IMAD.WIDE.U32 R34, R0, UR8, R44 ;  /* 0x0000000800227c25 */ /* 0x000fe2000f8e002c */
[----:B------:R-:W-:Y:S02]  /*0620*/  ULDC UR8, c[0x0][0x21c] ;  /* 0x0000870000087ab9 */ /* 0x000fe40000000800 */
[----:B------:R-:W-:Y:S01]  /*0630*/  ISETP.GE.AND P2, PT, R36, UR8, PT ;  /* 0x0000000824007c0c */ /* 0x000fe2000bf46270 */
[----:B------:R-:W-:Y:S01]  /*0640*/  IMAD.IADD R35, R35, 0x1, R37 ;  /* 0x0000000123237824 */ /* 0x000fe200078e0225 */
[----:B------:R-:W-:Y:S01]  /*0650*/  ISETP.GE.AND P4, PT, R43, UR8, PT ;  /* 0x000000082b007c0c */ /* 0x000fe2000bf86270 */
[----:B------:R-:W-:-:S02]  /*0660*/  IMAD R44, R47, UR10, RZ ;  /* 0x0000000a2f2c7c24 */ /* 0x000fc4000f8e02ff */
[----:B------:R-:W-:Y:S02]  /*0670*/  VIADD R37, R36, 0x40 ;  /* 0x0000004024257836 */ /* 0x000fe40000000000 */
[C---:B------:R-:W-:Y:S02]  /*0680*/  IMAD R44, R46.reuse, UR11, R44 ;  /* 0x0000000b2e2c7c24 */ /* 0x040fe4000f8e022c */
[----:B------:R-:W-:Y:S01]  /*0690*/  IMAD.WIDE.U32 R34, R46, UR10, R34 ;  /* 0x0000000a2e227c25 */ /* 0x000fe2000f8e0022 */
[----:B------:R-:W-:Y:S01]  /*06a0*/  ISETP.GE.AND P5, PT, R37, UR8, PT ;  /* 0x0000000825007c0c */ /* 0x000fe2000bfa6270 */
[----:B------:R-:W-:-:S03]  /*06b0*/  ULDC.64 UR8, c[0x0][0x210] ;  /* 0x0000840000087ab9 */ /* 0x000fc60000000a00 */
[----:B------:R-:W-:Y:S02]  /*06c0*/  IADD3 R35, R35, R44, RZ ;  /* 0x0000002c23237210 */ /* 0x000fe40007ffe0ff */
[----:B------:R-:W-:-:S04]  /*06d0*/  LEA R36, P6, R34, UR8, 0x1 ;  /* 0x0000000822247c11 */ /* 0x000fc8000f8c08ff */
[----:B------:R-:W-:-:S05]  /*06e0*/  LEA.HI.X R37, R34, UR9, R35, 0x1, P6 ;  /* 0x0000000922257c11 */ /* 0x000fca000b0f0c23 */
[----:B------:R1:W5:Y:S04]  /*06f0*/  @!P2 LDG.E.128 R8, desc[UR4][R36.64] ;  /* 0x000000042408a981 */ /* 0x000368000c1e1d00 */
[----:B------:R1:W5:Y:S04]  /*0700*/  @!P4 LDG.E.128 R12, desc[UR4][R36.64+0x40] ;  /* 0x00004004240cc981 */ /* 0x000368000c1e1d00 */
[----:B------:R1:W5:Y:S02]  /*0710*/  @!P5 LDG.E.128 R24, desc[UR4][R36.64+0x80] ;  /* 0x000080042418d981 */ /* 0x000364000c1e1d00 */
.L_x_3285:
[----:B------:R-:W-:Y:S05]  /*0720*/  BSYNC B0 ;  /* 0x0000000000007941 */ /* 0x000fea0003800000 */
.L_x_3284:
[----:B------:R-:W-:Y:S04]  /*0730*/  BSSY B0, `(.L_x_3286) ;  /* 0x0000022000007945 */ /* 0x000fe80003800000 */
[----:B------:R-:W-:Y:S05]  /*0740*/  @P3 BRA `(.L_x_3287) ;  /* 0x0000000000803947 */ /* 0x000fea0003800000 */
[----:B------:R-:W2:Y:S01]  /*0750*/  LDC.64 R34, c[0x0][0x250] ;  /* 0x00009400ff227b82 */ /* 0x000ea20000000a00 */
[----:B-1----:R-:W-:Y:S01]  /*0760*/  IMAD.SHL.U32 R36, R40, 0x8, RZ ;  /* 0x0000000828247824 */ /* 0x002fe200078e00ff */
[C---:B------:R-:W-:Y:S01]  /*0770*/  IADD3 R32, P2, R39.reuse, R32, RZ ;  /* 0x0000002027207210 */ /* 0x040fe20007f5e0ff */
[----:B------:R-:W-:Y:S01]  /*0780*/  ULDC.64 UR8, c[0x0][0x258] ;  /* 0x0000960000087ab9 */ /* 0x000fe20000000a00 */
[----:B------:R-:W-:Y:S02]  /*0790*/  ULDC UR10, c[0x0][0x21c] ;  /* 0x00008700000a7ab9 */ /* 0x000fe40000000800 */
[----:B------:R-:W-:Y:S02]  /*07a0*/  SHF.R.S32.HI R37, RZ, 0x1f, R36 ;  /* 0x0000001fff257819 */ /* 0x000fe40000011424 */
[----:B------:R-:W-:Y:S02]  /*07b0*/  LEA.HI.X.SX32 R33, R39, R33, 0x1, P2 ;  /* 0x0000002127217211 */ /* 0x000fe400010f0eff */
[----:B------:R-:W-:Y:S01]  /*07c0*/  ISETP.GE.AND P3, PT, R36, UR10, PT ;  /* 0x0000000a24007c0c */ /* 0x000fe2000bf66270 */
[----:B------:R-:W-:-:S04]  /*07d0*/  IMAD.WIDE R32, R6, 0x40, R32 ;  /* 0x0000004006207825 */ /* 0x000fc800078e0220 */
[----:B--2---:R-:W-:-:S04]  /*07e0*/  IMAD R44, R34, UR7, RZ ;  /* 0x00000007222c7c24 */ /* 0x004fc8000f8e02ff */
[----:B0-----:R-:W-:Y:S02]  /*07f0*/  IMAD R43, R35, UR6, R44 ;  /* 0x00000006232b7c24 */ /* 0x001fe4000f8e022c */
[----:B------:R-:W-:-:S04]  /*0800*/  IMAD.WIDE.U32 R34, R34, UR6, R36 ;  /* 0x0000000622227c25 */ /* 0x000fc8000f8e0024 */
[----:B------:R-:W-:Y:S02]  /*0810*/  IMAD R37, R41, UR8, RZ ;  /* 0x0000000829257c24 */ /* 0x000fe4000f8e02ff */
[----:B------:R-:W-:Y:S02]  /*0820*/  IMAD.IADD R35, R35, 0x1, R43 ;  /* 0x0000000123237824 */ /* 0x000fe400078e022b */
[C---:B------:R-:W-:Y:S02]  /*0830*/  IMAD R37, R0.reuse, UR9, R37 ;  /* 0x0000000900257c24 */ /* 0x040fe4000f8e0225 */
[----:B------:R-:W-:Y:S01]  /*0840*/  IMAD.WIDE.U32 R34, R0, UR8, R34 ;  /* 0x0000000800227c25 */ /* 0x000fe2000f8e0022 */
[----:B------:R-:W-:-:S03]  /*0850*/  ULDC.64 UR8, c[0x0][0x248] ;  /* 0x0000920000087ab9 */ /* 0x000fc60000000a00 */
[----:B------:R-:W-:Y:S01]  /*0860*/  IMAD.IADD R35, R35, 0x1, R37 ;  /* 0x0000000123237824 */ /* 0x000fe200078e0225 */
[C---:B------:R-:W-:Y:S01]  /*0870*/  IADD3 R37, R36.reuse, 0x40, RZ ;  /* 0x0000004024257810 */ /* 0x040fe20007ffe0ff */
[----:B------:R-:W-:Y:S02]  /*0880*/  IMAD R33, R33, UR8, RZ ;  /* 0x0000000821217c24 */ /* 0x000fe4000f8e02ff */
[----:B------:R-:W-:Y:S01]  /*0890*/  VIADD R43, R36, 0x20 ;  /* 0x00000020242b7836 */ /* 0x000fe20000000000 */
[----:B------:R-:W-:Y:S01]  /*08a0*/  ISETP.GE.AND P5, PT, R37, UR10, PT ;  /* 0x0000000a25007c0c */ /* 0x000fe2000bfa6270 */
[C---:B------:R-:W-:Y:S02]  /*08b0*/  IMAD R33, R32.reuse, UR9, R33 ;  /* 0x0000000920217c24 */ /* 0x040fe4000f8e0221 */
[----:B------:R-:W-:Y:S01]  /*08c0*/  IMAD.WIDE.U32 R34, R32, UR8, R34 ;  /* 0x0000000820227c25 */ /* 0x000fe2000f8e0022 */
[----:B------:R-:W-:Y:S01]  /*08d0*/  ISETP.GE.AND P4, PT, R43, UR10, PT ;  /* 0x0000000a2b007c0c */ /* 0x000fe2000bf86270 */
[----:B------:R-:W-:-:S02]  /*08e0*/  ULDC.64 UR8, c[0x0][0x240] ;  /* 0x0000900000087ab9 */ /* 0x000fc40000000a00 */
[----:B------:R-:W-:Y:S01]  /*08f0*/  IMAD.IADD R33, R35, 0x1, R33 ;  /* 0x0000000123217824 */ /* 0x000fe200078e0221 */
[----:B------:R-:W-:-:S04]  /*0900*/  LEA R32, P2, R34, UR8, 0x1 ;  /* 0x0000000822207c11 */ /* 0x000fc8000f8408ff */
[----:B------:R-:W-:-:S05]  /*0910*/  LEA.HI.X R33, R34, UR9, R33, 0x1, P2 ;  /* 0x0000000922217c11 */ /* 0x000fca00090f0c21 */
[----:B------:R2:W5:Y:S04]  /*0920*/  @!P3 LDG.E.128 R16, desc[UR4][R32.64] ;  /* 0x000000042010b981 */ /* 0x000568000c1e1d00 */
[----:B------:R2:W5:Y:S04]  /*0930*/  @!P4 LDG.E.128 R20, desc[UR4][R32.64+0x40] ;  /* 0x000040042014c981 */ /* 0x000568000c1e1d00 */
[----:B------:R2:W5:Y:S02]  /*0940*/  @!P5 LDG.E.128 R28, desc[UR4][R32.64+0x80] ;  /* 0x00008004201cd981 */ /* 0x000564000c1e1d00 */
.L_x_3287:
[----:B------:R-:W-:Y:S05]  /*0950*/  BSYNC B0 ;  /* 0x0000000000007941 */ /* 0x000fea0003800000 */
.L_x_3286:
[C---:B--2--5:R-:W-:Y:S01]  /*0960*/  LOP3.LUT R32, R8.reuse, 0xffff0000, RZ, 0xc0, !PT ;  /* 0xffff000008207812 */ /* 0x064fe200078ec0ff */
[----:B------:R-:W-:Y:S01]  /*0970*/  IMAD.U32 R8, R8, 0x10000, RZ ;  /* 0x0001000008087824 */ /* 0x000fe200078e00ff */
[C---:B------:R-:W-:Y:S01]  /*0980*/  LOP3.LUT R35, R16.reuse, 0xffff0000, RZ, 0xc0, !PT ;  /* 0xffff000010237812 */ /* 0x040fe200078ec0ff */
[----:B------:R-:W-:Y:S01]  /*0990*/  IMAD.U32 R33, R16, 0x10000, RZ ;  /* 0x0001000010217824 */ /* 0x000fe200078e00ff */
[----:B------:R-:W-:Y:S01]  /*09a0*/  ISETP.NE.AND P2, PT, R40, RZ, PT ;  /* 0x000000ff2800720c */ /* 0x000fe20003f45270 */
[----:B------:R-:W-:Y:S01]  /*09b0*/  IMAD.U32 R16, R9, 0x10000, RZ ;  /* 0x0001000009107824 */ /* 0x000fe200078e00ff */
[----:B------:R-:W-:Y:S01]  /*09c0*/  BSSY B0, `(.L_x_3288) ;  /* 0x0000064000007945 */ /* 0x000fe20003800000 */
[----:B-1----:R-:W-:Y:S01]  /*09d0*/  FMUL.FTZ R37, R32, R35 ;  /* 0x0000002320257220 */ /* 0x002fe20000410000 */
[C---:B------:R-:W-:Y:S01]  /*09e0*/  SHF.L.U32 R35, R17.reuse, 0x10, RZ ;  /* 0x0000001011237819 */ /* 0x040fe200000006ff */
[----:B------:R-:W-:Y:S01]  /*09f0*/  @P0 IMAD R7, R38, 0x40, R7 ;  /* 0x0000004026070824 */ /* 0x000fe200078e0207 */
        /* <DEDUP_REMOVED lines=10> */
[C---:B------:R-:W-:Y:S01]  /*0aa0*/  IMAD.U32 R9, R11.reuse, 0x10000, RZ ;  /* 0x000100000b097824 */ /* 0x040fe200078e00ff */
[----:B------:R-:W-:Y:S01]  /*0ab0*/  LOP3.LUT R10, R11, 0xffff0000, RZ, 0xc0, !PT ;  /* 0xffff00000b0a7812 */ /* 0x000fe200078ec0ff */
[C---:B------:R-:W-:Y:S02]  /*0ac0*/  IMAD.U32 R16, R19.reuse, 0x10000, RZ ;  /* 0x0001000013107824 */ /* 0x040fe400078e00ff */
[----:B------:R-:W-:Y:S01]  /*0ad0*/  FFMA.FTZ R8, R8, R17, R33 ;  /* 0x0000001108087223 */ /* 0x000fe20000010021 */
[----:B------:R-:W-:Y:S01]  /*0ae0*/  LOP3.LUT R19, R19, 0xffff0000, RZ, 0xc0, !PT ;  /* 0xffff000013137812 */ /* 0x000fe200078ec0ff */
[----:B------:R-:W-:-:S02]  /*0af0*/  IMAD.U32 R11, R20, 0x10000, RZ ;  /* 0x00010000140b7824 */ /* 0x000fc400078e00ff */
[----:B------:R-:W-:Y:S01]  /*0b00*/  FFMA.FTZ R9, R9, R16, R8 ;  /* 0x0000001009097223 */ /* 0x000fe20000010008 */
[----:B------:R-:W-:-:S03]  /*0b10*/  SHF.L.U32 R8, R12, 0x10, RZ ;  /* 0x000000100c087819 */ /* 0x000fc600000006ff */
[----:B------:R-:W-:Y:S01]  /*0b20*/  FFMA.FTZ R19, R10, R19, R9 ;  /* 0x000000130a137223 */ /* 0x000fe20000010009 */
[----:B------:R-:W-:Y:S02]  /*0b30*/  LOP3.LUT R9, R12, 0xffff0000, RZ, 0xc0, !PT ;  /* 0xffff00000c097812 */ /* 0x000fe400078ec0ff */
[----:B------:R-:W-:Y:S01]  /*0b40*/  LOP3.LUT R10, R20, 0xffff0000, RZ, 0xc0, !PT ;  /* 0xffff0000140a7812 */ /* 0x000fe200078ec0ff */
[----:B------:R-:W-:Y:S01]  /*0b50*/  FFMA.FTZ R12, R8, R11, R19 ;  /* 0x0000000b080c7223 */ /* 0x000fe20000010013 */
[----:B------:R-:W-:Y:S02]  /*0b60*/  IMAD.U32 R8, R13, 0x10000, RZ ;  /* 0x000100000d087824 */ /* 0x000fe400078e00ff */
[----:B------:R-:W-:Y:S02]  /*0b70*/  IMAD.U32 R11, R21, 0x10000, RZ ;  /* 0x00010000150b7824 */ /* 0x000fe400078e00ff */
[----:B------:R-:W-:Y:S01]  /*0b80*/  FFMA.FTZ R9, R9, R10, R12 ;  /* 0x0000000a09097223 */ /* 0x000fe2000001000c */
[----:B------:R-:W-:-:S02]  /*0b90*/  LOP3.LUT R12, R13, 0xffff0000, RZ, 0xc0, !PT ;  /* 0xffff00000d0c7812 */ /* 0x000fc400078ec0ff */
[----:B------:R-:W-:Y:S01]  /*0ba0*/  LOP3.LUT R21, R21, 0xffff0000, RZ, 0xc0, !PT ;  /* 0xffff000015157812 */ /* 0x000fe200078ec0ff */
[----:B------:R-:W-:Y:S01]  /*0bb0*/  FFMA.FTZ R9, R8, R11, R9 ;  /* 0x0000000b08097223 */ /* 0x000fe20000010009 */
[----:B------:R-:W-:Y:S01]  /*0bc0*/  SHF.L.U32 R11, R22, 0x10, RZ ;  /* 0x00000010160b7819 */ /* 0x000fe200000006ff */
[----:B------:R-:W-:Y:S01]  /*0bd0*/  IMAD.U32 R8, R14, 0x10000, RZ ;  /* 0x000100000e087824 */ /* 0x000fe200078e00ff */
[----:B------:R-:W-:Y:S01]  /*0be0*/  LOP3.LUT R10, R22, 0xffff0000, RZ, 0xc0, !PT ;  /* 0xffff0000160a7812 */ /* 0x000fe200078ec0ff */
[----:B------:R-:W-:Y:S01]  /*0bf0*/  FFMA.FTZ R21, R12, R21, R9 ;  /* 0x000000150c157223 */ /* 0x000fe20000010009 */
[----:B------:R-:W-:Y:S02]  /*0c00*/  LOP3.LUT R9, R14, 0xffff0000, RZ, 0xc0, !PT ;  /* 0xffff00000e097812 */ /* 0x000fe400078ec0ff */
[C---:B------:R-:W-:Y:S01]  /*0c10*/  LOP3.LUT R14, R15.reuse, 0xffff0000, RZ, 0xc0, !PT ;  /* 0xffff00000f0e7812 */ /* 0x040fe200078ec0ff */
[----:B------:R-:W-:Y:S01]  /*0c20*/  FFMA.FTZ R12, R8, R11, R21 ;  /* 0x0000000b080c7223 */ /* 0x000fe20000010015 */
[----:B------:R-:W-:-:S02]  /*0c30*/  IMAD.U32 R8, R15, 0x10000, RZ ;  /* 0x000100000f087824 */ /* 0x000fc400078e00ff */
[----:B------:R-:W-:Y:S02]  /*0c40*/  IMAD.U32 R11, R23, 0x10000, RZ ;  /* 0x00010000170b7824 */ /* 0x000fe400078e00ff */
        /* <DEDUP_REMOVED lines=8> */
[----:B------:R-:W-:-:S03]  /*0cd0*/  LOP3.LUT R11, R28, 0xffff0000, RZ, 0xc0, !PT ;  /* 0xffff00001c0b7812 */ /* 0x000fc600078ec0ff */
[----:B------:R-:W-:Y:S01]  /*0ce0*/  FFMA.FTZ R23, R8, R9, R23 ;  /* 0x0000000908177223 */ /* 0x000fe20000010017 */
[C---:B------:R-:W-:Y:S01]  /*0cf0*/  IMAD.U32 R8, R25.reuse, 0x10000, RZ ;  /* 0x0001000019087824 */ /* 0x040fe200078e00ff */
[----:B------:R-:W-:Y:S01]  /*0d00*/  LOP3.LUT R25, R25, 0xffff0000, RZ, 0xc0, !PT ;  /* 0xffff000019197812 */ /* 0x000fe200078ec0ff */
[----:B------:R-:W-:Y:S02]  /*0d10*/  IMAD.U32 R9, R29, 0x10000, RZ ;  /* 0x000100001d097824 */ /* 0x000fe400078e00ff */
[----:B------:R-:W-:-:S04]  /*0d20*/  FFMA.FTZ R11, R24, R11, R23 ;  /* 0x0000000b180b7223 */ /* 0x000fc80000010017 */
        /* <DEDUP_REMOVED lines=8> */
[C---:B------:R-:W-:Y:S01]  /*0db0*/  IMAD.U32 R8, R27.reuse, 0x10000, RZ ;  /* 0x000100001b087824 */ /* 0x040fe200078e00ff */
[----:B------:R-:W-:Y:S01]  /*0dc0*/  LOP3.LUT R27, R27, 0xffff0000, RZ, 0xc0, !PT ;  /* 0xffff00001b1b7812 */ /* 0x000fe200078ec0ff */
[----:B------:R-:W-:-:S02]  /*0dd0*/  IMAD.U32 R9, R31, 0x10000, RZ ;  /* 0x000100001f097824 */ /* 0x000fc400078e00ff */
[----:B------:R-:W-:-:S04]  /*0de0*/  FFMA.FTZ R11, R26, R11, R25 ;  /* 0x0000000b1a0b7223 */ /* 0x000fc80000010019 */
[----:B------:R-:W-:-:S04]  /*0df0*/  FFMA.FTZ R8, R8, R9, R11 ;  /* 0x0000000908087223 */ /* 0x000fc8000001000b */
[----:B------:R-:W-:Y:S01]  /*0e00*/  FFMA.FTZ R27, R27, R10, R8 ;  /* 0x0000000a1b1b7223 */ /* 0x000fe20000010008 */
[----:B------:R-:W-:-:S04]  /*0e10*/  @P0 SHF.R.S32.HI R10, RZ, 0x1f, R7 ;  /* 0x0000001fff0a0819 */ /* 0x000fc80000011407 */
[----:B------:R-:W1:Y:S01]  /*0e20*/  SHFL.BFLY PT, R8, R27, 0x2, 0x1f ;  /* 0x0c401f001b087f89 */ /* 0x000e6200000e0000 */
[----:B------:R-:W-:Y:S01]  /*0e30*/  @P0 LEA.HI R10, R10, R7, RZ, 0x6 ;  /* 0x000000070a0a0211 */ /* 0x000fe200078f30ff */
[----:B------:R-:W-:-:S06]  /*0e40*/  HFMA2.MMA R7, -RZ, RZ, 0, 0 ;  /* 0x00000000ff077435 */ /* 0x000fcc00000001ff */
[----:B------:R-:W-:Y:S01]  /*0e50*/  @P0 LOP3.LUT R7, R10, 0xffffffc0, RZ, 0xc0, !PT ;  /* 0xffffffc00a070812 */ /* 0x000fe200078ec0ff */
[----:B-1----:R-:W-:Y:S02]  /*0e60*/  FADD.FTZ R11, R27, R8 ;  /* 0x000000081b0b7221 */ /* 0x002fe40000010000 */
[----:B------:R-:W1:Y:S03]  /*0e70*/  LDC.64 R8, c[0x0][0x2d0] ;  /* 0x0000b400ff087b82 */ /* 0x000e660000000a00 */
[----:B------:R-:W2:Y:S02]  /*0e80*/  SHFL.BFLY PT, R12, R11, 0x1, 0x1f ;  /* 0x0c201f000b0c7f89 */ /* 0x000ea400000e0000 */
[----:B--2---:R-:W-:Y:S01]  /*0e90*/  FADD.FTZ R16, R11, R12 ;  /* 0x0000000c0b107221 */ /* 0x004fe20000010000 */
[----:B------:R-:W-:Y:S06]  /*0ea0*/  @P2 BRA `(.L_x_3289) ;  /* 0x0000000000542947 */ /* 0x000fec0003800000 */
[----:B------:R-:W2:Y:S01]  /*0eb0*/  LDC.64 R14, c[0x0][0x278] ;  /* 0x00009e00ff0e7b82 */ /* 0x000ea20000000a00 */
[----:B------:R-:W-:Y:S01]  /*0ec0*/  SHF.R.S32.HI R12, RZ, 0x1f, R39 ;  /* 0x0000001fff0c7819 */ /* 0x000fe20000011427 */
[----:B------:R-:W-:Y:S01]  /*0ed0*/  ULDC.64 UR8, c[0x0][0x280] ;  /* 0x0000a00000087ab9 */ /* 0x000fe20000000a00 */
[--C-:B------:R-:W-:Y:S02]  /*0ee0*/  IADD3 R10, P0, P2, R7, R39, R4.reuse ;  /* 0x00000027070a7210 */ /* 0x100fe40007a1e004 */
[----:B------:R-:W-:Y:S02]  /*0ef0*/  SHF.R.S32.HI R13, RZ, 0x1f, R4 ;  /* 0x0000001fff0d7819 */ /* 0x000fe40000011404 */
[----:B------:R-:W-:-:S04]  /*0f00*/  SHF.R.S32.HI R11, RZ, 0x1f, R7 ;  /* 0x0000001fff0b7819 */ /* 0x000fc80000011407 */
[----:B------:R-:W-:Y:S02]  /*0f10*/  IADD3.X R11, R11, R12, R13, P0, P2 ;  /* 0x0000000c0b0b7210 */ /* 0x000fe400007e440d */
[----:B------:R-:W-:Y:S01]  /*0f20*/  ISETP.GE.AND P0, PT, R39, R2, PT ;  /* 0x000000022700720c */ /* 0x000fe20003f06270 */
[C---:B--2---:R-:W-:Y:S02]  /*0f30*/  IMAD R12, R14.reuse, UR7, RZ ;  /* 0x000000070e0c7c24 */ /* 0x044fe4000f8e02ff */
[----:B------:R-:W-:-:S04]  /*0f40*/  IMAD.WIDE.U32 R10, R14, UR6, R10 ;  /* 0x000000060e0a7c25 */ /* 0x000fc8000f8e000a */
[----:B------:R-:W-:Y:S02]  /*0f50*/  IMAD R13, R15, UR6, R12 ;  /* 0x000000060f0d7c24 */ /* 0x000fe4000f8e020c */
[----:B------:R-:W-:Y:S02]  /*0f60*/  IMAD R15, R41, UR8, RZ ;  /* 0x00000008290f7c24 */ /* 0x000fe4000f8e02ff */
[----:B------:R-:W-:Y:S02]  /*0f70*/  IMAD.IADD R11, R11, 0x1, R13 ;  /* 0x000000010b0b7824 */ /* 0x000fe400078e020d */
[C---:B------:R-:W-:Y:S02]  /*0f80*/  IMAD R15, R0.reuse, UR9, R15 ;  /* 0x00000009000f7c24 */ /* 0x040fe4000f8e020f */
[----:B------:R-:W-:Y:S01]  /*0f90*/  IMAD.WIDE.U32 R10, R0, UR8, R10 ;  /* 0x00000008000a7c25 */ /* 0x000fe2000f8e000a */
[----:B------:R-:W-:-:S03]  /*0fa0*/  ULDC.64 UR8, c[0x0][0x260] ;  /* 0x0000980000087ab9 */ /* 0x000fc60000000a00 */
[----:B------:R-:W-:Y:S01]  /*0fb0*/  IMAD.IADD R11, R11, 0x1, R15 ;  /* 0x000000010b0b7824 */ /* 0x000fe200078e020f */
[----:B------:R-:W-:-:S04]  /*0fc0*/  LEA R12, P2, R10, UR8, 0x2 ;  /* 0x000000080a0c7c11 */ /* 0x000fc8000f8410ff */
[----:B------:R-:W-:Y:S02]  /*0fd0*/  LEA.HI.X R13, R10, UR9, R11, 0x2, P2 ;  /* 0x000000090a0d7c11 */ /* 0x000fe400090f140b */
[----:B------:R-:W-:-:S05]  /*0fe0*/  FSEL R11, R16, RZ, !P0 ;  /* 0x000000ff100b7208 */ /* 0x000fca0004000000 */
[----:B------:R2:W-:Y:S02]  /*0ff0*/  STG.E desc[UR4][R12.64], R11 ;  /* 0x0000000b0c007986 */ /* 0x0005e4000c101904 */
.L_x_3289:
[----:B------:R-:W-:Y:S05]  /*1000*/  BSYNC B0 ;  /* 0x0000000000007941 */ /* 0x000fea0003800000 */
.L_x_3288:
[----:B------:R-:W-:Y:S01]  /*1010*/  VIADD R5, R5, 0x3f ;  /* 0x0000003f05057836 */ /* 0x000fe20000000000 */
[----:B--2---:R-:W-:Y:S01]  /*1020*/  SHF.L.U32 R12, R3, 0x2, RZ ;  /* 0x00000002030c7819 */ /* 0x004fe200000006ff */
[----:B------:R-:W-:Y:S01]  /*1030*/  IMAD R10, R7, 0x60, RZ ;  /* 0x00000060070a7824 */ /* 0x000fe200078e02ff */
[----:B------:R-:W-:Y:S01]  /*1040*/  BSSY B0, `(.L_x_3290) ;  /* 0x0000027000007945 */ /* 0x000fe20003800000 */
[----:B------:R-:W-:Y:S01]  /*1050*/  IMAD R11, R6, 0x1800, RZ ;  /* 0x00001800060b7824 */ /* 0x000fe200078e02ff */
[----:B------:R-:W-:Y:S01]  /*1060*/  SHF.R.S32.HI R2, RZ, 0x1f, R5 ;  /* 0x0000001fff027819 */ /* 0x000fe20000011405 */
[----:B-1----:R-:W-:Y:S01]  /*1070*/  IMAD R16, R8, UR7, RZ ;  /* 0x0000000708107c24 */ /* 0x002fe2000f8e02ff */
[----:B------:R-:W-:Y:S02]  /*1080*/  SHF.R.S32.HI R13, RZ, 0x1f, R10 ;  /* 0x0000001fff0d7819 */ /* 0x000fe4000001140a */
[----:B------:R-:W-:Y:S02]  /*1090*/  LEA.HI R2, R2, R5, RZ, 0x6 ;  /* 0x0000000502027211 */ /* 0x000fe400078f30ff */
[----:B------:R-:W-:-:S02]  /*10a0*/  IADD3 R10, P0, P2, R10, R12, R11 ;  /* 0x0000000c0a0a7210 */ /* 0x000fc40007a1e00b */
[----:B------:R-:W-:Y:S02]  /*10b0*/  LOP3.LUT R5, R2, 0xffffffc0, RZ, 0xc0, !PT ;  /* 0xffffffc002057812 */ /* 0x000fe400078ec0ff */
[----:B------:R-:W-:Y:S02]  /*10c0*/  SHF.R.S32.HI R14, RZ, 0x1f, R11 ;  /* 0x0000001fff0e7819 */ /* 0x000fe4000001140b */
[----:B------:R-:W-:Y:S01]  /*10d0*/  SHF.R.S32.HI R12, RZ, 0x1f, R12 ;  /* 0x0000001fff0c7819 */ /* 0x000fe2000001140c */
[----:B------:R-:W-:Y:S02]  /*10e0*/  IMAD.IADD R2, R5, 0x1, -R4 ;  /* 0x0000000105027824 */ /* 0x000fe400078e0a04 */
[----:B------:R-:W-:Y:S01]  /*10f0*/  IMAD R5, R9, UR6, R16 ;  /* 0x0000000609057c24 */ /* 0x000fe2000f8e0210 */
[----:B------:R-:W-:Y:S02]  /*1100*/  IADD3.X R11, R13, R12, R14, P0, P2 ;  /* 0x0000000c0d0b7210 */ /* 0x000fe400007e440e */
[----:B------:R-:W-:Y:S01]  /*1110*/  ISETP.GE.OR P1, PT, R3, R2, P1 ;  /* 0x000000020300720c */ /* 0x000fe20000f26670 */
[----:B------:R-:W-:-:S04]  /*1120*/  IMAD.WIDE.U32 R8, R8, UR6, R10 ;  /* 0x0000000608087c25 */ /* 0x000fc8000f8e000a */
[----:B------:R-:W-:-:S08]  /*1130*/  IMAD.IADD R5, R9, 0x1, R5 ;  /* 0x0000000109057824 */ /* 0x000fd000078e0205 */
[----:B------:R-:W-:Y:S05]  /*1140*/  @P1 BRA `(.L_x_3291) ;  /* 0x0000000000581947 */ /* 0x000fea0003800000 */
[----:B------:R-:W1:Y:S01]  /*1150*/  LDC.64 R12, c[0x0][0x2a8] ;  /* 0x0000aa00ff0c7b82 */ /* 0x000e620000000a00 */
[----:B------:R-:W-:Y:S01]  /*1160*/  IADD3 R10, P0, P1, R7, R4, R3 ;  /* 0x00000004070a7210 */ /* 0x000fe2000791e003 */
[----:B------:R-:W-:Y:S01]  /*1170*/  ULDC.64 UR8, c[0x0][0x2b0] ;  /* 0x0000ac0000087ab9 */ /* 0x000fe20000000a00 */
[----:B------:R-:W-:Y:S02]  /*1180*/  SHF.R.S32.HI R11, RZ, 0x1f, R7 ;  /* 0x0000001fff0b7819 */ /* 0x000fe40000011407 */
[----:B------:R-:W-:Y:S02]  /*1190*/  SHF.R.S32.HI R2, RZ, 0x1f, R4 ;  /* 0x0000001fff027819 */ /* 0x000fe40000011404 */
[----:B------:R-:W-:-:S04]  /*11a0*/  SHF.R.S32.HI R7, RZ, 0x1f, R3 ;  /* 0x0000001fff077819 */ /* 0x000fc80000011403 */
[----:B------:R-:W-:Y:S02]  /*11b0*/  IADD3.X R11, R11, R2, R7, P0, P1 ;  /* 0x000000020b0b7210 */ /* 0x000fe400007e2407 */
[----:B------:R-:W-:Y:S01]  /*11c0*/  FSETP.NEU.FTZ.AND P0, PT, R42, -INF , PT ;  /* 0xff8000002a00780b */ /* 0x000fe20003f1d000 */
[C---:B-1----:R-:W-:Y:S02]  /*11d0*/  IMAD R2, R12.reuse, UR7, RZ ;  /* 0x000000070c027c24 */ /* 0x042fe4000f8e02ff */
[----:B------:R-:W-:-:S04]  /*11e0*/  IMAD.WIDE.U32 R10, R12, UR6, R10 ;  /* 0x000000060c0a7c25 */ /* 0x000fc8000f8e000a */
[----:B------:R-:W-:Y:S02]  /*11f0*/  IMAD R7, R13, UR6, R2 ;  /* 0x000000060d077c24 */ /* 0x000fe4000f8e0202 */
[----:B------:R-:W-:Y:S01]  /*1200*/  FMUL.FTZ R2, R42, 1.4426950216293334961 ;  /* 0x3fb8aa3b2a027820 */ /* 0x000fe20000410000 */
[----:B------:R-:W-:Y:S02]  /*1210*/  IMAD R13, R41, UR8, RZ ;  /* 0x00000008290d7c24 */ /* 0x000fe4000f8e02ff */
[----:B------:R-:W-:Y:S02]  /*1220*/  IMAD.IADD R11, R11, 0x1, R7 ;  /* 0x000000010b0b7824 */ /* 0x000fe400078e0207 */
[C---:B------:R-:W-:Y:S02]  /*1230*/  IMAD R7, R0.reuse, UR9, R13 ;  /* 0x0000000900077c24 */ /* 0x040fe4000f8e020d */
[----:B------:R-:W-:Y:S01]  /*1240*/  IMAD.WIDE.U32 R10, R0, UR8, R10 ;  /* 0x00000008000a7c25 */ /* 0x000fe2000f8e000a */
[----:B------:R-:W-:-:S04]  /*1250*/  ULDC.64 UR8, c[0x0][0x2a0] ;  /* 0x0000a80000087ab9 */ /* 0x000fc80000000a00 */
[----:B------:R-:W-:Y:S02]  /*1260*/  IADD3 R7, R11, R7, RZ ;  /* 0x000000070b077210 */ /* 0x000fe40007ffe0ff */
[----:B------:R-:W-:-:S04]  /*1270*/  LEA R12, P1, R10, UR8, 0x2 ;  /* 0x000000080a0c7c11 */ /* 0x000fc8000f8210ff */
[----:B------:R-:W-:Y:S02]  /*1280*/  LEA.HI.X R13, R10, UR9, R7, 0x2, P1 ;  /* 0x000000090a0d7c11 */ /* 0x000fe400088f1407 */
[----:B------:R-:W-:-:S05]  /*1290*/  FSEL R7, R2, RZ, P0 ;  /* 0x000000ff02077208 */ /* 0x000fca0000000000 */
[----:B------:R1:W-:Y:S02]  /*12a0*/  STG.E desc[UR4][R12.64], R7 ;  /* 0x000000070c007986 */ /* 0x0003e4000c101904 */
.L_x_3291:
[----:B------:R-:W-:Y:S05]  /*12b0*/  BSYNC B0 ;  /* 0x0000000000007941 */ /* 0x000fea0003800000 */
.L_x_3290:
[----:B------:R-:W-:Y:S01]  /*12c0*/  ULDC.64 UR10, c[0x0][0x2e8] ;  /* 0x0000ba00000a7ab9 */ /* 0x000fe20000000a00 */
[----:B------:R-:W-:Y:S01]  /*12d0*/  ULDC.64 UR8, c[0x0][0x2d8] ;  /* 0x0000b60000087ab9 */ /* 0x000fe20000000a00 */
[----:B------:R-:W-:Y:S01]  /*12e0*/  ISETP.NE.U32.AND P0, PT, RZ, UR10, PT ;  /* 0x0000000aff007c0c */ /* 0x000fe2000bf05070 */
[----:B------:R-:W-:Y:S02]  /*12f0*/  IMAD R41, R41, UR8, RZ ;  /* 0x0000000829297c24 */ /* 0x000fe4000f8e02ff */
[----:B------:R-:W-:Y:S01]  /*1300*/  IMAD.MOV.U32 R4, RZ, RZ, R8 ;  /* 0x000000ffff047224 */ /* 0x000fe200078e0008 */
[----:B------:R-:W-:Y:S01]  /*1310*/  ISETP.NE.AND.EX P0, PT, RZ, UR11, PT, P0 ;  /* 0x0000000bff007c0c */ /* 0x000fe2000bf05300 */
[C---:B------:R-:W-:Y:S02]  /*1320*/  IMAD R41, R0.reuse, UR9, R41 ;  /* 0x0000000900297c24 */ /* 0x040fe4000f8e0229 */
[----:B------:R-:W-:Y:S01]  /*1330*/  IMAD.WIDE.U32 R4, R0, UR8, R4 ;  /* 0x0000000800047c25 */ /* 0x000fe2000f8e0004 */
[----:B------:R-:W-:Y:S01]  /*1340*/  ISETP.NE.OR P0, PT, R3, RZ, !P0 ;  /* 0x000000ff0300720c */ /* 0x000fe20004705670 */
[----:B------:R-:W-:-:S02]  /*1350*/  ULDC.64 UR8, c[0x0][0x2b8] ;  /* 0x0000ae0000087ab9 */ /* 0x000fc40000000a00 */
[----:B------:R-:W-:Y:S01]  /*1360*/  IMAD.IADD R5, R5, 0x1, R41 ;  /* 0x0000000105057824 */ /* 0x000fe200078e0229 */
[----:B------:R-:W-:-:S04]  /*1370*/  LEA R8, P1, R4, UR8, 0x2 ;  /* 0x0000000804087c11 */ /* 0x000fc8000f8210ff */
[----:B------:R-:W-:-:S05]  /*1380*/  LEA.HI.X R9, R4, UR9, R5, 0x2, P1 ;  /* 0x0000000904097c11 */ /* 0x000fca00088f1405 */
[----:B------:R2:W-:Y:S04]  /*1390*/  STG.E.128 desc[UR4][R8.64], RZ ;  /* 0x000000ff08007986 */ /* 0x0005e8000c101d04 */
[----:B------:R2:W-:Y:S04]  /*13a0*/  STG.E.128 desc[UR4][R8.64+0x1000], RZ ;  /* 0x001000ff08007986 */ /* 0x0005e8000c101d04 */
[----:B------:R2:W-:Y:S04]  /*13b0*/  STG.E.128 desc[UR4][R8.64+0x2000], RZ ;  /* 0x002000ff08007986 */ /* 0x0005e8000c101d04 */
[----:B------:R2:W-:Y:S04]  /*13c0*/  STG.E.128 desc[UR4][R8.64+0x3000], RZ ;  /* 0x003000ff08007986 */ /* 0x0005e8000c101d04 */
[----:B------:R2:W-:Y:S04]  /*13d0*/  STG.E.128 desc[UR4][R8.64+0x4000], RZ ;  /* 0x004000ff08007986 */ /* 0x0005e8000c101d04 */
[----:B------:R2:W-:Y:S01]  /*13e0*/  STG.E.128 desc[UR4][R8.64+0x5000], RZ ;  /* 0x005000ff08007986 */ /* 0x0005e2000c101d04 */
[----:B------:R-:W-:Y:S05]  /*13f0*/  @P0 EXIT ;  /* 0x000000000000094d */ /* 0x000fea0003800000 */
[----:B------:R-:W3:Y:S01]  /*1400*/  LDC R5, c[0x0][0x220] ;  /* 0x00008800ff057b82 */ /* 0x000ee20000000800 */
[----:B------:R-:W-:Y:S02]  /*1410*/  ULDC UR7, c[0x0][0x2e0] ;  /* 0x0000b80000077ab9 */ /* 0x000fe40000000800 */
[----:B------:R-:W-:-:S05]  /*1420*/  IMAD R6, R6, UR7, R38 ;  /* 0x0000000706067c24 */ /* 0x000fca000f8e0226 */
[----:B------:R-:W4:Y:S01]  /*1430*/  LDC.64 R2, c[0x0][0x2e8] ;  /* 0x0000ba00ff027b82 */ /* 0x000f220000000a00 */
[----:B---3--:R-:W-:-:S04]  /*1440*/  IMAD R5, R6, R5, UR6 ;  /* 0x0000000606057e24 */ /* 0x008fc8000f8e0205 */
[----:B----4-:R-:W-:-:S05]  /*1450*/  IMAD.WIDE R2, R5, 0x4, R2 ;  /* 0x0000000405027825 */ /* 0x010fca00078e0202 */
[----:B------:R-:W-:Y:S01]  /*1460*/  STG.E desc[UR4][R2.64], RZ ;  /* 0x000000ff02007986 */ /* 0x000fe2000c101904 */
[----:B------:R-:W-:Y:S05]  /*1470*/  EXIT ;  /* 0x000000000000794d */ /* 0x000fea0003800000 */
.L_x_3292:
        /* <DEDUP_REMOVED lines=16> */
.L_x_3320:


//--------------------- .nv.global.init           --------------------------
	.section	.nv.global.init,"aw",@progbits
.nv.global.init:
	.type		$str$23,@object
	.size		$str$23,($str$24 - $str$23)
$str$23:
        /*0000*/ 	.byte	0x28, 0x61, 0x64, 0x64, 0x72, 0x65, 0x73, 0x73, 0x20, 0x26, 0x20, 0x6d, 0x61, 0x73, 0x6b, 0x29
        /*0010*/ 	.byte	0x20, 0x3d, 0x3d, 0x20, 0x30, 0x00
	.type		$str$24,@object
	.size		$str$24,(__unnamed_5 - $str$24)
$str$24:
        /*0016*/ 	.byte	0x2f, 0x74, 0x6d, 0x70, 0x2f, 0x6f, 0x73, 0x73, 0x5f, 0x6b, 0x65, 0x72, 0x6e, 0x65, 0x6c, 0x73
        /*0026*/ 	.byte	0x5f, 0x73, 0x72, 0x63, 0x2f, 0x66, 0x6c, 0x61, 0x73, 0x68, 0x5f, 0x61, 0x74, 0x74, 0x65, 0x6e
        /*0036*/ 	.byte	0x74, 0x69, 0x6f, 0x6e, 0x2f, 0x63, 0x73, 0x72, 0x63, 0x2f, 0x63, 0x75, 0x74, 0x6c, 0x61, 0x73
        /*0046*/ 	.byte	0x73, 0x2f, 0x69, 0x6e, 0x63, 0x6c, 0x75, 0x64, 0x65, 0x2f, 0x63, 0x75, 0x74, 0x65, 0x2f, 0x70
        /*0056*/ 	.byte	0x6f, 0x69, 0x6e, 0x74, 0x65, 0x72, 0x5f, 0x66, 0x6c, 0x61, 0x67, 0x67, 0x65, 0x64, 0x2e, 0x68
        /*0066*/ 	.byte	0x70, 0x70, 0x00
	.type		__unnamed_5,@object
	.size		__unnamed_5,(__unnamed_2 - __unnamed_5)
__unnamed_5:
        /*0069*/ 	.byte	0x61, 0x75, 0x74, 0x6f, 0x20, 0x63, 0x75, 0x74, 0x65, 0x3a, 0x3a, 0x61, 0x73, 0x5f, 0x70, 0x6f
        /* <DEDUP_REMOVED lines=19> */
        /*01a9*/ 	.byte	0x75, 0x74, 0x65, 0x3a, 0x3a, 0x43, 0x3c, 0x33, 0x32, 0x3e, 0x3e, 0x3e, 0x3e, 0x5d, 0x00
	.type		__unnamed_2,@object
	.size		__unnamed_2,(__unnamed_4 - __unnamed_2)
__unnamed_2:
        /* <DEDUP_REMOVED lines=22> */
        /*0318*/ 	.byte	0x31, 0x39, 0x32, 0x3e, 0x3e, 0x3e, 0x3e, 0x20, 0x26, 0x5d, 0x00
	.type		__unnamed_4,@object
	.size		__unnamed_4,(__unnamed_3 - __unnamed_4)
__unnamed_4:
        /* <DEDUP_REMOVED lines=24> */
        /*04a3*/ 	.byte	0x5d, 0x00
	.type		__unnamed_3,@object
	.size		__unnamed_3,(__unnamed_1 - __unnamed_3)
__unnamed_3:
        /* <DEDUP_REMOVED lines=24> */
        /*0625*/ 	.byte	0x20, 0x26, 0x5d, 0x00
	.type		__unnamed_1,@object
	.size		__unnamed_1,(.L_0 - __unnamed_1)
__unnamed_1:
        /* <DEDUP_REMOVED lines=29> */
.L_0:


//--------------------- .nv.shared._ZN7cutlass13device_kernelIN5flash11enable_sm90INS1_16FlashAttnBwdSm90INS1_25CollectiveMainloopBwdSm90ILi2ELi2ELi2EN4cute5tupleIJNS5_1CILi1EEES8_S8_EEENS6_IJNS7_ILi64EEENS7_ILi128EEENS7_ILi96EEEEEENS_10bfloat16_tEfNS_4arch4Sm90ELb0ELb0ELb1ELb0ELb0ELb1ELb0ELb0ELi2ELi1ELi2ELi1ELb1EEENS1_21CollectiveEpilogueBwdISD_SE_SG_Li256ELb0ELb0ELi1EEENS1_19SingleTileSchedulerILb0ELb0ELb0ELi128EEEEEEEEEvNT_6ParamsE --------------------------
	.section	.nv.shared._ZN7cutlass13device_kernelIN5flash11enable_sm90INS1_16FlashAttnBwdSm90INS1_25CollectiveMainloopBwdSm90ILi2ELi2ELi2EN4cute5tupleIJNS5_1CILi1EEES8_S8_EEENS6_IJNS7_ILi64EEENS7_ILi128EEENS7_ILi96EEEEEENS_10bfloat16_tEfNS_4arch4Sm90ELb0ELb0ELb1ELb0ELb0ELb1ELb0ELb0ELi2ELi1ELi2ELi1ELb1EEENS1_21CollectiveEpilogueBwdISD_SE_SG_Li256ELb0ELb0ELi1EEENS1_19SingleTileSchedulerILb0ELb0ELb0ELi128EEEEEEEEEvNT_6ParamsE,"aw",@nobits
	.sectionflags	@""
	.align	16
	.zero		1024


//--------------------- .nv.shared.reserved.0     --------------------------
	.section	.nv.shared.reserved.0,"aw",@nobits
	.weak		__nv_reservedSMEM_offset_0_alias
	.size		__nv_reservedSMEM_offset_0_alias, 0, 0
	.other		__nv_reservedSMEM_offset_0_alias,@"STO_CUDA_RESERVED_SHARED STV_DEFAULT"
__nv_reservedSMEM_offset_0_alias:
	.zero		0


//--------------------- .nv.global                --------------------------
	.section	.nv.global,"aw",@nobits
.nv.global:
	.type		_ZN73_INTERNAL_41cdafbe_37_flash_bwd_hdim96_bf16_softcap_sm90_cu_8e232a79_29904cute1_E,@object
	.size		_ZN73_INTERNAL_41cdafbe_37_flash_bwd_hdim96_bf16_softcap_sm90_cu_8e232a79_29904cute1_E,(_ZN73_INTERNAL_41cdafbe_37_flash_bwd_hdim96_bf16_softcap_sm90_cu_8e232a79_29904cuda3std3__45__cpo6cbeginE - _ZN73_INTERNAL_41cdafbe_37_flash_bwd_hdim96_bf16_softcap_sm90_cu_8e232a79_29904cute1_E)
_ZN73_INTERNAL_41cdafbe_37_flash_bwd_hdim96_bf16_softcap_sm90_cu_8e232a79_29904cute1_E:
	.zero		1
	.type		_ZN73_INTERNAL_41cdafbe_37_flash_bwd_hdim96_bf16_softcap_sm90_cu_8e232a79_29904cuda3std3__45__cpo6cbeginE,@object
	.size		_ZN73_INTERNAL_41cdafbe_37_flash_bwd_hdim96_bf16_softcap_sm90_cu_8e232a79_29904cuda3std3__45__cpo6cbeginE,(_ZN73_INTERNAL_41cdafbe_37_flash_bwd_hdim96_bf16_softcap_sm90_cu_8e232a79_29904cuda3std3__48in_placeE - _ZN73_INTERNAL_41cdafbe_37_flash_bwd_hdim96_bf16_softcap_sm90_cu_8e232a79_29904cuda3std3__45__cpo6cbeginE)
_ZN73_INTERNAL_41cdafbe_37_flash_bwd_hdim96_bf16_softcap_sm90_cu_8e232a79_29904cuda3std3__45__cpo6cbeginE:
	.zero		1
	.type		_ZN73_INTERNAL_41cdafbe_37_flash_bwd_hdim96_bf16_softcap_sm90_cu_8e232a79_29904cuda3std3__48in_placeE,@object
	.size		_ZN73_INTERNAL_41cdafbe_37_flash_bwd_hdim96_bf16_softcap_sm90_cu_8e232a79_29904cuda3std3__48in_placeE,(_ZN73_INTERNAL_41cdafbe_37_flash_bwd_hdim96_bf16_softcap_sm90_cu_8e232a79_29904cuda3std6ranges3__45__cpo9iter_moveE - _ZN73_INTERNAL_41cdafbe_37_flash_bwd_hdim96_bf16_softcap_sm90_cu_8e232a79_29904cuda3std3__48in_placeE)
_ZN73_INTERNAL_41cdafbe_37_flash_bwd_hdim96_bf16_softcap_sm90_cu_8e232a79_29904cuda3std3__48in_placeE:
	.zero		1
	.type		_ZN73_INTERNAL_41cdafbe_37_flash_bwd_hdim96_bf16_softcap_sm90_cu_8e232a79_29904cuda3std6ranges3__45__cpo9iter_moveE,@object
	.size		_ZN73_INTERNAL_41cdafbe_37_flash_bwd_hdim96_bf16_softcap_sm90_cu_8e232a79_29904cuda3std6ranges3__45__cpo9iter_moveE,(_ZN73_INTERNAL_41cdafbe_37_flash_bwd_hdim96_bf16_softcap_sm90_cu_8e232a79_29904cuda3std3__45__cpo5beginE - _ZN73_INTERNAL_41cdafbe_37_flash_bwd_hdim96_bf16_softcap_sm90_cu_8e232a79_29904cuda3std6ranges3__45__cpo9iter_moveE)
_ZN73_INTERNAL_41cdafbe_37_flash_bwd_hdim96_bf16_softcap_sm90_cu_8e232a79_29904cuda3std6ranges3__45__cpo9iter_moveE:
	.zero		1
	.type		_ZN73_INTERNAL_41cdafbe_37_flash_bwd_hdim96_bf16_softcap_sm90_cu_8e232a79_29904cuda3std3__45__cpo5beginE,@object
	.size		_ZN73_INTERNAL_41cdafbe_37_flash_bwd_hdim96_bf16_softcap_sm90_cu_8e232a79_29904cuda3std3__45__cpo5beginE,(_ZN73_INTERNAL_41cdafbe_37_flash_bwd_hdim96_bf16_softcap_sm90_cu_8e232a79_29904cuda3std3__475_GLOBAL__N__41cdafbe_37_flash_bwd_hdim96_bf16_softcap_sm90_cu_8e232a79_29906ignoreE - _ZN73_INTERNAL_41cdafbe_37_flash_bwd_hdim96_bf16_softcap_sm90_cu_8e232a79_29904cuda3std3__45__cpo5beginE)
_ZN73_INTERNAL_41cdafbe_37_flash_bwd_hdim96_bf16_softcap_sm90_cu_8e232a79_29904cuda3std3__45__cpo5beginE:
	.zero		1
	.type		_ZN73_INTERNAL_41cdafbe_37_flash_bwd_hdim96_bf16_softcap_sm90_cu_8e232a79_29904cuda3std3__475_GLOBAL__N__41cdafbe_37_flash_bwd_hdim96_bf16_softcap_sm90_cu_8e232a79_29906ignoreE,@object
	.size		_ZN73_INTERNAL_41cdafbe_37_flash_bwd_hdim96_bf16_softcap_sm90_cu_8e232a79_29904cuda3std3__475_GLOBAL__N__41cdafbe_37_flash_bwd_hdim96_bf16_softcap_sm90_cu_8e232a79_29906ignoreE,(_ZN73_INTERNAL_41cdafbe_37_flash_bwd_hdim96_bf16_softcap_sm90_cu_8e232a79_29904cute7productE - _ZN73_INTERNAL_41cdafbe_37_flash_bwd_hdim96_bf16_softcap_sm90_cu_8e232a79_29904cuda3std3__475_GLOBAL__N__41cdafbe_37_flash_bwd_hdim96_bf16_softcap_sm90_cu_8e232a79_29906ignoreE)
_ZN73_INTERNAL_41cdafbe_37_flash_bwd_hdim96_bf16_softcap_sm90_cu_8e232a79_29904cuda3std3__475_GLOBAL__N__41cdafbe_37_flash_bwd_hdim96_bf16_softcap_sm90_cu_8e232a79_29906ignoreE:
	.zero		1
	.type		_ZN73_INTERNAL_41cdafbe_37_flash_bwd_hdim96_bf16_softcap_sm90_cu_8e232a79_29904cute7productE,@object
	.size		_ZN73_INTERNAL_41cdafbe_37_flash_bwd_hdim96_bf16_softcap_sm90_cu_8e232a79_29904cute7productE,(_ZN73_INTERNAL_41cdafbe_37_flash_bwd_hdim96_bf16_softcap_sm90_cu_8e232a79_29904cuda3std3__45__cpo3endE - _ZN73_INTERNAL_41cdafbe_37_flash_bwd_hdim96_bf16_softcap_sm90_cu_8e232a79_29904cute7productE)
_ZN73_INTERNAL_41cdafbe_37_flash_bwd_hdim96_bf16_softcap_sm90_cu_8e232a79_29904cute7productE:
	.zero		1
	.type		_ZN73_INTERNAL_41cdafbe_37_flash_bwd_hdim96_bf16_softcap_sm90_cu_8e232a79_29904cuda3std3__45__cpo3endE,@object
	.size		_ZN73_INTERNAL_41cdafbe_37_flash_bwd_hdim96_bf16_softcap_sm90_cu_8e232a79_29904cuda3std3__45__cpo3endE,(_ZN73_INTERNAL_41cdafbe_37_flash_bwd_hdim96_bf16_softcap_sm90_cu_8e232a79_29904cuda3std3__419piecewise_constructE - _ZN73_INTERNAL_41cdafbe_37_flash_bwd_hdim96_bf16_softcap_sm90_cu_8e232a79_29904cuda3std3__45__cpo3endE)
_ZN73_INTERNAL_41cdafbe_37_flash_bwd_hdim96_bf16_softcap_sm90_cu_8e232a79_29904cuda3std3__45__cpo3endE:
	.zero		1
	.type		_ZN73_INTERNAL_41cdafbe_37_flash_bwd_hdim96_bf16_softcap_sm90_cu_8e232a79_29904cuda3std3__419piecewise_constructE,@object
	.size		_ZN73_INTERNAL_41cdafbe_37_flash_bwd_hdim96_bf16_softcap_sm90_cu_8e232a79_29904cuda3std3__419piecewise_constructE,(_ZN73_INTERNAL_41cdafbe_37_flash_bwd_hdim96_bf16_softcap_sm90_cu_8e232a79_29904cuda3std3__45__cpo4cendE - _ZN73_INTERNAL_41cdafbe_37_flash_bwd_hdim96_bf16_softcap_sm90_cu_8e232a79_29904cuda3std3__419piecewise_constructE)
_ZN73_INTERNAL_41cdafbe_37_flash_bwd_hdim96_bf16_softcap_sm90_cu_8e232a79_29904cuda3std3__419piecewise_constructE:
	.zero		1
	.type		_ZN73_INTERNAL_41cdafbe_37_flash_bwd_hdim96_bf16_softcap_sm90_cu_8e232a79_29904cuda3std3__45__cpo4cendE,@object
	.size		_ZN73_INTERNAL_41cdafbe_37_flash_bwd_hdim96_bf16_softcap_sm90_cu_8e232a79_29904cuda3std3__45__cpo4cendE,(_ZN73_INTERNAL_41cdafbe_37_flash_bwd_hdim96_bf16_softcap_sm90_cu_8e232a79_29904cuda3std6ranges3__45__cpo4swapE - _ZN73_INTERNAL_41cdafbe_37_flash_bwd_hdim96_bf16_softcap_sm90_cu_8e232a79_29904cuda3std3__45__cpo4cendE)
_ZN73_INTERNAL_41cdafbe_37_flash_bwd_hdim96_bf16_softcap_sm90_cu_8e232a79_29904cuda3std3__45__cpo4cendE:
	.zero		1
	.type		_ZN73_INTERNAL_41cdafbe_37_flash_bwd_hdim96_bf16_softcap_sm90_cu_8e232a79_29904cuda3std6ranges3__45__cpo4swapE,@object
	.size		_ZN73_INTERNAL_41cdafbe_37_flash_bwd_hdim96_bf16_softcap_sm90_cu_8e232a79_29904cuda3std6ranges3__45__cpo4swapE,(.L_12 - _ZN73_INTERNAL_41cdafbe_37_flash_bwd_hdim96_bf16_softcap_sm90_cu_8e232a79_29904cuda3std6ranges3__45__cpo4swapE)
_ZN73_INTERNAL_41cdafbe_37_flash_bwd_hdim96_bf16_softcap_sm90_cu_8e232a79_29904cuda3std6ranges3__45__cpo4swapE:
	.zero		1
.L_12:


//--------------------- .nv.shared._ZN7cutlass13device_kernelIN5flash11enable_sm90INS1_16FlashAttnBwdSm90INS1_25CollectiveMainloopBwdSm90ILi2ELi2ELi2EN4cute5tupleIJNS5_1CILi1EEES8_S8_EEENS6_IJNS7_ILi64EEENS7_ILi128EEENS7_ILi96EEEEEENS_10bfloat16_tEfNS_4arch4Sm90ELb0ELb0ELb1ELb0ELb1ELb1ELb0ELb0ELi2ELi1ELi2ELi1ELb1EEENS1_21CollectiveEpilogueBwdISD_SE_SG_Li256ELb0ELb0ELi1EEENS1_19SingleTileSchedulerILb0ELb0ELb0ELi128EEEEEEEEEvNT_6ParamsE --------------------------
	.section	.nv.shared._ZN7cutlass13device_kernelIN5flash11enable_sm90INS1_16FlashAttnBwdSm90INS1_25CollectiveMainloopBwdSm90ILi2ELi2ELi2EN4cute5tupleIJNS5_1CILi1EEES8_S8_EEENS6_IJNS7_ILi64EEENS7_ILi128EEENS7_ILi96EEEEEENS_10bfloat16_tEfNS_4arch4Sm90ELb0ELb0ELb1ELb0ELb1ELb1ELb0ELb0ELi2ELi1ELi2ELi1ELb1EEENS1_21CollectiveEpilogueBwdISD_SE_SG_Li256ELb0ELb0ELi1EEENS1_19SingleTileSchedulerILb0ELb0ELb0ELi128EEEEEEEEEvNT_6ParamsE,"aw",@nobits
	.sectionflags	@""
	.align	16
	.zero		1024


//--------------------- .nv.shared._ZN7cutlass13device_kernelIN5flash11enable_sm90INS1_16FlashAttnBwdSm90INS1_25CollectiveMainloopBwdSm90ILi2ELi2ELi2EN4cute5tupleIJNS5_1CILi1EEES8_S8_EEENS6_IJNS7_ILi64EEENS7_ILi128EEENS7_ILi96EEEEEENS_10bfloat16_tEfNS_4arch4Sm90ELb0ELb0ELb1ELb0ELb0ELb1ELb0ELb0ELi2ELi1ELi2ELi1ELb1EEENS1_24CollectiveEpilogueBwdGQAISD_fSG_Li256ELb0ELb0EEENS1_19SingleTileSchedulerILb0ELb0ELb0ELi128EEEEEEEEEvNT_6ParamsE --------------------------
	.section	.nv.shared._ZN7cutlass13device_kernelIN5flash11enable_sm90INS1_16FlashAttnBwdSm90INS1_25CollectiveMainloopBwdSm90ILi2ELi2ELi2EN4cute5tupleIJNS5_1CILi1EEES8_S8_EEENS6_IJNS7_ILi64EEENS7_ILi128EEENS7_ILi96EEEEEENS_10bfloat16_tEfNS_4arch4Sm90ELb0ELb0ELb1ELb0ELb0ELb1ELb0ELb0ELi2ELi1ELi2ELi1ELb1EEENS1_24CollectiveEpilogueBwdGQAISD_fSG_Li256ELb0ELb0EEENS1_19SingleTileSchedulerILb0ELb0ELb0ELi128EEEEEEEEEvNT_6ParamsE,"aw",@nobits
	.sectionflags	@""
	.align	16
	.zero		1024


//--------------------- .nv.shared._ZN7cutlass13device_kernelIN5flash11enable_sm90INS1_16FlashAttnBwdSm90INS1_25CollectiveMainloopBwdSm90ILi2ELi2ELi2EN4cute5tupleIJNS5_1CILi1EEES8_S8_EEENS6_IJNS7_ILi64EEENS7_ILi128EEENS7_ILi96EEEEEENS_10bfloat16_tEfNS_4arch4Sm90ELb0ELb0ELb1ELb0ELb1ELb1ELb0ELb0ELi2ELi1ELi2ELi1ELb1EEENS1_24CollectiveEpilogueBwdGQAISD_fSG_Li256ELb0ELb1EEENS1_19SingleTileSchedulerILb0ELb0ELb0ELi128EEEEEEEEEvNT_6ParamsE --------------------------
	.section	.nv.shared._ZN7cutlass13device_kernelIN5flash11enable_sm90INS1_16FlashAttnBwdSm90INS1_25CollectiveMainloopBwdSm90ILi2ELi2ELi2EN4cute5tupleIJNS5_1CILi1EEES8_S8_EEENS6_IJNS7_ILi64EEENS7_ILi128EEENS7_ILi96EEEEEENS_10bfloat16_tEfNS_4arch4Sm90ELb0ELb0ELb1ELb0ELb1ELb1ELb0ELb0ELi2ELi1ELi2ELi1ELb1EEENS1_24CollectiveEpilogueBwdGQAISD_fSG_Li256ELb0ELb1EEENS1_19SingleTileSchedulerILb0ELb0ELb0ELi128EEEEEEEEEvNT_6ParamsE,"aw",@nobits
	.sectionflags	@""
	.align	16
	.zero		1024


//--------------------- .nv.shared._ZN7cutlass13device_kernelIN5flash11enable_sm90INS1_16FlashAttnBwdSm90INS1_25CollectiveMainloopBwdSm90ILi2ELi2ELi2EN4cute5tupleIJNS5_1CILi1EEES8_S8_EEENS6_IJNS7_ILi64EEENS7_ILi128EEENS7_ILi96EEEEEENS_10bfloat16_tEfNS_4arch4Sm90ELb0ELb0ELb1ELb1ELb0ELb1ELb0ELb0ELi2ELi1ELi2ELi1ELb1EEENS1_21CollectiveEpilogueBwdISD_SE_SG_Li256ELb1ELb0ELi1EEENS1_19SingleTileSchedulerILb1ELb0ELb0ELi128EEEEEEEEEvNT_6ParamsE --------------------------
	.section	.nv.shared._ZN7cutlass13device_kernelIN5flash11enable_sm90INS1_16FlashAttnBwdSm90INS1_25CollectiveMainloopBwdSm90ILi2ELi2ELi2EN4cute5tupleIJNS5_1CILi1EEES8_S8_EEENS6_IJNS7_ILi64EEENS7_ILi128EEENS7_ILi96EEEEEENS_10bfloat16_tEfNS_4arch4Sm90ELb0ELb0ELb1ELb1ELb0ELb1ELb0ELb0ELi2ELi1ELi2ELi1ELb1EEENS1_21CollectiveEpilogueBwdISD_SE_SG_Li256ELb1ELb0ELi1EEENS1_19SingleTileSchedulerILb1ELb0ELb0ELi128EEEEEEEEEvNT_6ParamsE,"aw",@nobits
	.sectionflags	@""
	.align	16
	.zero		1024


//--------------------- .nv.shared._ZN7cutlass13device_kernelIN5flash11enable_sm90INS1_16FlashAttnBwdSm90INS1_25CollectiveMainloopBwdSm90ILi2ELi2ELi2EN4cute5tupleIJNS5_1CILi1EEES8_S8_EEENS6_IJNS7_ILi64EEENS7_ILi128EEENS7_ILi96EEEEEENS_10bfloat16_tEfNS_4arch4Sm90ELb0ELb0ELb1ELb1ELb1ELb1ELb0ELb0ELi2ELi1ELi2ELi1ELb1EEENS1_21CollectiveEpilogueBwdISD_SE_SG_Li256ELb1ELb0ELi1EEENS1_19SingleTileSchedulerILb1ELb0ELb0ELi128EEEEEEEEEvNT_6ParamsE --------------------------
	.section	.nv.shared._ZN7cutlass13device_kernelIN5flash11enable_sm90INS1_16FlashAttnBwdSm90INS1_25CollectiveMainloopBwdSm90ILi2ELi2ELi2EN4cute5tupleIJNS5_1CILi1EEES8_S8_EEENS6_IJNS7_ILi64EEENS7_ILi128EEENS7_ILi96EEEEEENS_10bfloat16_tEfNS_4arch4Sm90ELb0ELb0ELb1ELb1ELb1ELb1ELb0ELb0ELi2ELi1ELi2ELi1ELb1EEENS1_21CollectiveEpilogueBwdISD_SE_SG_Li256ELb1ELb0ELi1EEENS1_19SingleTileSchedulerILb1ELb0ELb0ELi128EEEEEEEEEvNT_6ParamsE,"aw",@nobits
	.sectionflags	@""
	.align	16
	.zero		1024


//--------------------- .nv.shared._ZN7cutlass13device_kernelIN5flash11enable_sm90INS1_16FlashAttnBwdSm90INS1_25CollectiveMainloopBwdSm90ILi2ELi2ELi2EN4cute5tupleIJNS5_1CILi1EEES8_S8_EEENS6_IJNS7_ILi64EEENS7_ILi128EEENS7_ILi96EEEEEENS_10bfloat16_tEfNS_4arch4Sm90ELb0ELb0ELb1ELb1ELb0ELb1ELb0ELb0ELi2ELi1ELi2ELi1ELb1EEENS1_24CollectiveEpilogueBwdGQAISD_fSG_Li256ELb1ELb0EEENS1_19SingleTileSchedulerILb1ELb0ELb0ELi128EEEEEEEEEvNT_6ParamsE --------------------------
	.section	.nv.shared._ZN7cutlass13device_kernelIN5flash11enable_sm90INS1_16FlashAttnBwdSm90INS1_25CollectiveMainloopBwdSm90ILi2ELi2ELi2EN4cute5tupleIJNS5_1CILi1EEES8_S8_EEENS6_IJNS7_ILi64EEENS7_ILi128EEENS7_ILi96EEEEEENS_10bfloat16_tEfNS_4arch4Sm90ELb0ELb0ELb1ELb1ELb0ELb1ELb0ELb0ELi2ELi1ELi2ELi1ELb1EEENS1_24CollectiveEpilogueBwdGQAISD_fSG_Li256ELb1ELb0EEENS1_19SingleTileSchedulerILb1ELb0ELb0ELi128EEEEEEEEEvNT_6ParamsE,"aw",@nobits
	.sectionflags	@""
	.align	16
	.zero		1024


//--------------------- .nv.shared._ZN7cutlass13device_kernelIN5flash11enable_sm90INS1_16FlashAttnBwdSm90INS1_25CollectiveMainloopBwdSm90ILi2ELi2ELi2EN4cute5tupleIJNS5_1CILi1EEES8_S8_EEENS6_IJNS7_ILi64EEENS7_ILi128EEENS7_ILi96EEEEEENS_10bfloat16_tEfNS_4arch4Sm90ELb0ELb0ELb1ELb1ELb1ELb1ELb0ELb0ELi2ELi1ELi2ELi1ELb1EEENS1_24CollectiveEpilogueBwdGQAISD_fSG_Li256ELb1ELb1EEENS1_19SingleTileSchedulerILb1ELb0ELb0ELi128EEEEEEEEEvNT_6ParamsE --------------------------
	.section	.nv.shared._ZN7cutlass13device_kernelIN5flash11enable_sm90INS1_16FlashAttnBwdSm90INS1_25CollectiveMainloopBwdSm90ILi2ELi2ELi2EN4cute5tupleIJNS5_1CILi1EEES8_S8_EEENS6_IJNS7_ILi64EEENS7_ILi128EEENS7_ILi96EEEEEENS_10bfloat16_tEfNS_4arch4Sm90ELb0ELb0ELb1ELb1ELb1ELb1ELb0ELb0ELi2ELi1ELi2ELi1ELb1EEENS1_24CollectiveEpilogueBwdGQAISD_fSG_Li256ELb1ELb1EEENS1_19SingleTileSchedulerILb1ELb0ELb0ELi128EEEEEEEEEvNT_6ParamsE,"aw",@nobits
	.sectionflags	@""
	.align	16
	.zero		1024


//--------------------- .nv.shared._ZN7cutlass13device_kernelIN5flash11enable_sm90INS1_16FlashAttnBwdSm90INS1_25CollectiveMainloopBwdSm90ILi2ELi2ELi2EN4cute5tupleIJNS5_1CILi1EEES8_S8_EEENS6_IJNS7_ILi64EEENS7_ILi128EEENS7_ILi96EEEEEENS_10bfloat16_tEfNS_4arch4Sm90ELb0ELb1ELb1ELb0ELb0ELb1ELb0ELb0ELi2ELi1ELi2ELi1ELb1EEENS1_21CollectiveEpilogueBwdISD_SE_SG_Li256ELb0ELb0ELi1EEENS1_19SingleTileSchedulerILb0ELb0ELb0ELi128EEEEEEEEEvNT_6ParamsE --------------------------
	.section	.nv.shared._ZN7cutlass13device_kernelIN5flash11enable_sm90INS1_16FlashAttnBwdSm90INS1_25CollectiveMainloopBwdSm90ILi2ELi2ELi2EN4cute5tupleIJNS5_1CILi1EEES8_S8_EEENS6_IJNS7_ILi64EEENS7_ILi128EEENS7_ILi96EEEEEENS_10bfloat16_tEfNS_4arch4Sm90ELb0ELb1ELb1ELb0ELb0ELb1ELb0ELb0ELi2ELi1ELi2ELi1ELb1EEENS1_21CollectiveEpilogueBwdISD_SE_SG_Li256ELb0ELb0ELi1EEENS1_19SingleTileSchedulerILb0ELb0ELb0ELi128EEEEEEEEEvNT_6ParamsE,"aw",@nobits
	.sectionflags	@""
	.align	16
	.zero		1024


//--------------------- .nv.shared._ZN7cutlass13device_kernelIN5flash11enable_sm90INS1_16FlashAttnBwdSm90INS1_25CollectiveMainloopBwdSm90ILi2ELi2ELi2EN4cute5tupleIJNS5_1CILi1EEES8_S8_EEENS6_IJNS7_ILi64EEENS7_ILi128EEENS7_ILi96EEEEEENS_10bfloat16_tEfNS_4arch4Sm90ELb0ELb1ELb1ELb0ELb1ELb1ELb0ELb0ELi2ELi1ELi2ELi1ELb1EEENS1_21CollectiveEpilogueBwdISD_SE_SG_Li256ELb0ELb0ELi1EEENS1_19SingleTileSchedulerILb0ELb0ELb0ELi128EEEEEEEEEvNT_6ParamsE --------------------------
	.section	.nv.shared._ZN7cutlass13device_kernelIN5flash11enable_sm90INS1_16FlashAttnBwdSm90INS1_25CollectiveMainloopBwdSm90ILi2ELi2ELi2EN4cute5tupleIJNS5_1CILi1EEES8_S8_EEENS6_IJNS7_ILi64EEENS7_ILi128EEENS7_ILi96EEEEEENS_10bfloat16_tEfNS_4arch4Sm90ELb0ELb1ELb1ELb0ELb1ELb1ELb0ELb0ELi2ELi1ELi2ELi1ELb1EEENS1_21CollectiveEpilogueBwdISD_SE_SG_Li256ELb0ELb0ELi1EEENS1_19SingleTileSchedulerILb0ELb0ELb0ELi128EEEEEEEEEvNT_6ParamsE,"aw",@nobits
	.sectionflags	@""
	.align	16
	.zero		1024


//--------------------- .nv.shared._ZN7cutlass13device_kernelIN5flash11enable_sm90INS1_16FlashAttnBwdSm90INS1_25CollectiveMainloopBwdSm90ILi2ELi2ELi2EN4cute5tupleIJNS5_1CILi1EEES8_S8_EEENS6_IJNS7_ILi64EEENS7_ILi128EEENS7_ILi96EEEEEENS_10bfloat16_tEfNS_4arch4Sm90ELb0ELb1ELb1ELb0ELb0ELb1ELb0ELb0ELi2ELi1ELi2ELi1ELb1EEENS1_24CollectiveEpilogueBwdGQAISD_fSG_Li256ELb0ELb0EEENS1_19SingleTileSchedulerILb0ELb0ELb0ELi128EEEEEEEEEvNT_6ParamsE --------------------------
	.section	.nv.shared._ZN7cutlass13device_kernelIN5flash11enable_sm90INS1_16FlashAttnBwdSm90INS1_25CollectiveMainloopBwdSm90ILi2ELi2ELi2EN4cute5tupleIJNS5_1CILi1EEES8_S8_EEENS6_IJNS7_ILi64EEENS7_ILi128EEENS7_ILi96EEEEEENS_10bfloat16_tEfNS_4arch4Sm90ELb0ELb1ELb1ELb0ELb0ELb1ELb0ELb0ELi2ELi1ELi2ELi1ELb1EEENS1_24CollectiveEpilogueBwdGQAISD_fSG_Li256ELb0ELb0EEENS1_19SingleTileSchedulerILb0ELb0ELb0ELi128EEEEEEEEEvNT_6ParamsE,"aw",@nobits
	.sectionflags	@""
	.align	16
	.zero		1024


//--------------------- .nv.shared._ZN7cutlass13device_kernelIN5flash11enable_sm90INS1_16FlashAttnBwdSm90INS1_25CollectiveMainloopBwdSm90ILi2ELi2ELi2EN4cute5tupleIJNS5_1CILi1EEES8_S8_EEENS6_IJNS7_ILi64EEENS7_ILi128EEENS7_ILi96EEEEEENS_10bfloat16_tEfNS_4arch4Sm90ELb0ELb1ELb1ELb0ELb1ELb1ELb0ELb0ELi2ELi1ELi2ELi1ELb1EEENS1_24CollectiveEpilogueBwdGQAISD_fSG_Li256ELb0ELb1EEENS1_19SingleTileSchedulerILb0ELb0ELb0ELi128EEEEEEEEEvNT_6ParamsE --------------------------
	.section	.nv.shared._ZN7cutlass13device_kernelIN5flash11enable_sm90INS1_16FlashAttnBwdSm90INS1_25CollectiveMainloopBwdSm90ILi2ELi2ELi2EN4cute5tupleIJNS5_1CILi1EEES8_S8_EEENS6_IJNS7_ILi64EEENS7_ILi128EEENS7_ILi96EEEEEENS_10bfloat16_tEfNS_4arch4Sm90ELb0ELb1ELb1ELb0ELb1ELb1ELb0ELb0ELi2ELi1ELi2ELi1ELb1EEENS1_24CollectiveEpilogueBwdGQAISD_fSG_Li256ELb0ELb1EEENS1_19SingleTileSchedulerILb0ELb0ELb0ELi128EEEEEEEEEvNT_6ParamsE,"aw",@nobits
	.sectionflags	@""
	.align	16
	.zero		1024


//--------------------- .nv.shared._ZN7cutlass13device_kernelIN5flash11enable_sm90INS1_16FlashAttnBwdSm90INS1_25CollectiveMainloopBwdSm90ILi2ELi2ELi2EN4cute5tupleIJNS5_1CILi1EEES8_S8_EEENS6_IJNS7_ILi64EEENS7_ILi128EEENS7_ILi96EEEEEENS_10bfloat16_tEfNS_4arch4Sm90ELb0ELb1ELb1ELb1ELb0ELb1ELb0ELb0ELi2ELi1ELi2ELi1ELb1EEENS1_21CollectiveEpilogueBwdISD_SE_SG_Li256ELb1ELb0ELi1EEENS1_19SingleTileSchedulerILb1ELb0ELb0ELi128EEEEEEEEEvNT_6ParamsE --------------------------
	.section	.nv.shared._ZN7cutlass13device_kernelIN5flash11enable_sm90INS1_16FlashAttnBwdSm90INS1_25CollectiveMainloopBwdSm90ILi2ELi2ELi2EN4cute5tupleIJNS5_1CILi1EEES8_S8_EEENS6_IJNS7_ILi64EEENS7_ILi128EEENS7_ILi96EEEEEENS_10bfloat16_tEfNS_4arch4Sm90ELb0ELb1ELb1ELb1ELb0ELb1ELb0ELb0ELi2ELi1ELi2ELi1ELb1EEENS1_21CollectiveEpilogueBwdISD_SE_SG_Li256ELb1ELb0ELi1EEENS1_19SingleTileSchedulerILb1ELb0ELb0ELi128EEEEEEEEEvNT_6ParamsE,"aw",@nobits
	.sectionflags	@""
	.align	16
	.zero		1024


//--------------------- .nv.shared._ZN7cutlass13device_kernelIN5flash11enable_sm90INS1_16FlashAttnBwdSm90INS1_25CollectiveMainloopBwdSm90ILi2ELi2ELi2EN4cute5tupleIJNS5_1CILi1EEES8_S8_EEENS6_IJNS7_ILi64EEENS7_ILi128EEENS7_ILi96EEEEEENS_10bfloat16_tEfNS_4arch4Sm90ELb0ELb1ELb1ELb1ELb1ELb1ELb0ELb0ELi2ELi1ELi2ELi1ELb1EEENS1_21CollectiveEpilogueBwdISD_SE_SG_Li256ELb1ELb0ELi1EEENS1_19SingleTileSchedulerILb1ELb0ELb0ELi128EEEEEEEEEvNT_6ParamsE --------------------------
	.section	.nv.shared._ZN7cutlass13device_kernelIN5flash11enable_sm90INS1_16FlashAttnBwdSm90INS1_25CollectiveMainloopBwdSm90ILi2ELi2ELi2EN4cute5tupleIJNS5_1CILi1EEES8_S8_EEENS6_IJNS7_ILi64EEENS7_ILi128EEENS7_ILi96EEEEEENS_10bfloat16_tEfNS_4arch4Sm90ELb0ELb1ELb1ELb1ELb1ELb1ELb0ELb0ELi2ELi1ELi2ELi1ELb1EEENS1_21CollectiveEpilogueBwdISD_SE_SG_Li256ELb1ELb0ELi1EEENS1_19SingleTileSchedulerILb1ELb0ELb0ELi128EEEEEEEEEvNT_6ParamsE,"aw",@nobits
	.sectionflags	@""
	.align	16
	.zero		1024


//--------------------- .nv.shared._ZN7cutlass13device_kernelIN5flash11enable_sm90INS1_16FlashAttnBwdSm90INS1_25CollectiveMainloopBwdSm90ILi2ELi2ELi2EN4cute5tupleIJNS5_1CILi1EEES8_S8_EEENS6_IJNS7_ILi64EEENS7_ILi128EEENS7_ILi96EEEEEENS_10bfloat16_tEfNS_4arch4Sm90ELb0ELb1ELb1ELb1ELb0ELb1ELb0ELb0ELi2ELi1ELi2ELi1ELb1EEENS1_24CollectiveEpilogueBwdGQAISD_fSG_Li256ELb1ELb0EEENS1_19SingleTileSchedulerILb1ELb0ELb0ELi128EEEEEEEEEvNT_6ParamsE --------------------------
	.section	.nv.shared._ZN7cutlass13device_kernelIN5flash11enable_sm90INS1_16FlashAttnBwdSm90INS1_25CollectiveMainloopBwdSm90ILi2ELi2ELi2EN4cute5tupleIJNS5_1CILi1EEES8_S8_EEENS6_IJNS7_ILi64EEENS7_ILi128EEENS7_ILi96EEEEEENS_10bfloat16_tEfNS_4arch4Sm90ELb0ELb1ELb1ELb1ELb0ELb1ELb0ELb0ELi2ELi1ELi2ELi1ELb1EEENS1_24CollectiveEpilogueBwdGQAISD_fSG_Li256ELb1ELb0EEENS1_19SingleTileSchedulerILb1ELb0ELb0ELi128EEEEEEEEEvNT_6ParamsE,"aw",@nobits
	.sectionflags	@""
	.align	16
	.zero		1024


//--------------------- .nv.shared._ZN7cutlass13device_kernelIN5flash11enable_sm90INS1_16FlashAttnBwdSm90INS1_25CollectiveMainloopBwdSm90ILi2ELi2ELi2EN4cute5tupleIJNS5_1CILi1EEES8_S8_EEENS6_IJNS7_ILi64EEENS7_ILi128EEENS7_ILi96EEEEEENS_10bfloat16_tEfNS_4arch4Sm90ELb0ELb1ELb1ELb1ELb1ELb1ELb0ELb0ELi2ELi1ELi2ELi1ELb1EEENS1_24CollectiveEpilogueBwdGQAISD_fSG_Li256ELb1ELb1EEENS1_19SingleTileSchedulerILb1ELb0ELb0ELi128EEEEEEEEEvNT_6ParamsE --------------------------
	.section	.nv.shared._ZN7cutlass13device_kernelIN5flash11enable_sm90INS1_16FlashAttnBwdSm90INS1_25CollectiveMainloopBwdSm90ILi2ELi2ELi2EN4cute5tupleIJNS5_1CILi1EEES8_S8_EEENS6_IJNS7_ILi64EEENS7_ILi128EEENS7_ILi96EEEEEENS_10bfloat16_tEfNS_4arch4Sm90ELb0ELb1ELb1ELb1ELb1ELb1ELb0ELb0ELi2ELi1ELi2ELi1ELb1EEENS1_24CollectiveEpilogueBwdGQAISD_fSG_Li256ELb1ELb1EEENS1_19SingleTileSchedulerILb1ELb0ELb0ELi128EEEEEEEEEvNT_6ParamsE,"aw",@nobits
	.sectionflags	@""
	.align	16
	.zero		1024


//--------------------- .nv.shared._ZN7cutlass13device_kernelIN5flash11enable_sm90INS1_16FlashAttnBwdSm90INS1_25CollectiveMainloopBwdSm90ILi2ELi2ELi2EN4cute5tupleIJNS5_1CILi1EEES8_S8_EEENS6_IJNS7_ILi64EEENS7_ILi128EEENS7_ILi96EEEEEENS_10bfloat16_tEfNS_4arch4Sm90ELb1ELb0ELb1ELb0ELb0ELb1ELb0ELb0ELi2ELi1ELi2ELi1ELb1EEENS1_21CollectiveEpilogueBwdISD_SE_SG_Li256ELb0ELb0ELi1EEENS1_25SingleTileBwdLPTSchedulerILb0ELi128ELb0EEEEEEEEEvNT_6ParamsE --------------------------
	.section	.nv.shared._ZN7cutlass13device_kernelIN5flash11enable_sm90INS1_16FlashAttnBwdSm90INS1_25CollectiveMainloopBwdSm90ILi2ELi2ELi2EN4cute5tupleIJNS5_1CILi1EEES8_S8_EEENS6_IJNS7_ILi64EEENS7_ILi128EEENS7_ILi96EEEEEENS_10bfloat16_tEfNS_4arch4Sm90ELb1ELb0ELb1ELb0ELb0ELb1ELb0ELb0ELi2ELi1ELi2ELi1ELb1EEENS1_21CollectiveEpilogueBwdISD_SE_SG_Li256ELb0ELb0ELi1EEENS1_25SingleTileBwdLPTSchedulerILb0ELi128ELb0EEEEEEEEEvNT_6ParamsE,"aw",@nobits
	.sectionflags	@""
	.align	16
	.zero		1024


//--------------------- .nv.shared._ZN7cutlass13device_kernelIN5flash11enable_sm90INS1_16FlashAttnBwdSm90INS1_25CollectiveMainloopBwdSm90ILi2ELi2ELi2EN4cute5tupleIJNS5_1CILi1EEES8_S8_EEENS6_IJNS7_ILi64EEENS7_ILi128EEENS7_ILi96EEEEEENS_10bfloat16_tEfNS_4arch4Sm90ELb1ELb0ELb1ELb0ELb1ELb1ELb0ELb0ELi2ELi1ELi2ELi1ELb1EEENS1_21CollectiveEpilogueBwdISD_SE_SG_Li256ELb0ELb0ELi1EEENS1_25SingleTileBwdLPTSchedulerILb0ELi128ELb1EEEEEEEEEvNT_6ParamsE --------------------------
	.section	.nv.shared._ZN7cutlass13device_kernelIN5flash11enable_sm90INS1_16FlashAttnBwdSm90INS1_25CollectiveMainloopBwdSm90ILi2ELi2ELi2EN4cute5tupleIJNS5_1CILi1EEES8_S8_EEENS6_IJNS7_ILi64EEENS7_ILi128EEENS7_ILi96EEEEEENS_10bfloat16_tEfNS_4arch4Sm90ELb1ELb0ELb1ELb0ELb1ELb1ELb0ELb0ELi2ELi1ELi2ELi1ELb1EEENS1_21CollectiveEpilogueBwdISD_SE_SG_Li256ELb0ELb0ELi1EEENS1_25SingleTileBwdLPTSchedulerILb0ELi128ELb1EEEEEEEEEvNT_6ParamsE,"aw",@nobits
	.sectionflags	@""
	.align	16
	.zero		1024


//--------------------- .nv.shared._ZN7cutlass13device_kernelIN5flash11enable_sm90INS1_16FlashAttnBwdSm90INS1_25CollectiveMainloopBwdSm90ILi2ELi2ELi2EN4cute5tupleIJNS5_1CILi1EEES8_S8_EEENS6_IJNS7_ILi64EEENS7_ILi128EEENS7_ILi96EEEEEENS_10bfloat16_tEfNS_4arch4Sm90ELb1ELb0ELb1ELb0ELb0ELb1ELb0ELb0ELi2ELi1ELi2ELi1ELb1EEENS1_24CollectiveEpilogueBwdGQAISD_fSG_Li256ELb0ELb0EEENS1_25SingleTileBwdLPTSchedulerILb0ELi128ELb0EEEEEEEEEvNT_6ParamsE --------------------------
	.section	.nv.shared._ZN7cutlass13device_kernelIN5flash11enable_sm90INS1_16FlashAttnBwdSm90INS1_25CollectiveMainloopBwdSm90ILi2ELi2ELi2EN4cute5tupleIJNS5_1CILi1EEES8_S8_EEENS6_IJNS7_ILi64EEENS7_ILi128EEENS7_ILi96EEEEEENS_10bfloat16_tEfNS_4arch4Sm90ELb1ELb0ELb1ELb0ELb0ELb1ELb0ELb0ELi2ELi1ELi2ELi1ELb1EEENS1_24CollectiveEpilogueBwdGQAISD_fSG_Li256ELb0ELb0EEENS1_25SingleTileBwdLPTSchedulerILb0ELi128ELb0EEEEEEEEEvNT_6ParamsE,"aw",@nobits
	.sectionflags	@""
	.align	16
	.zero		1024


//--------------------- .nv.shared._ZN7cutlass13device_kernelIN5flash11enable_sm90INS1_16FlashAttnBwdSm90INS1_25CollectiveMainloopBwdSm90ILi2ELi2ELi2EN4cute5tupleIJNS5_1CILi1EEES8_S8_EEENS6_IJNS7_ILi64EEENS7_ILi128EEENS7_ILi96EEEEEENS_10bfloat16_tEfNS_4arch4Sm90ELb1ELb0ELb1ELb0ELb1ELb1ELb0ELb0ELi2ELi1ELi2ELi1ELb1EEENS1_24CollectiveEpilogueBwdGQAISD_fSG_Li256ELb0ELb1EEENS1_25SingleTileBwdLPTSchedulerILb0ELi128ELb1EEEEEEEEEvNT_6ParamsE --------------------------
	.section	.nv.shared._ZN7cutlass13device_kernelIN5flash11enable_sm90INS1_16FlashAttnBwdSm90INS1_25CollectiveMainloopBwdSm90ILi2ELi2ELi2EN4cute5tupleIJNS5_1CILi1EEES8_S8_EEENS6_IJNS7_ILi64EEENS7_ILi128EEENS7_ILi96EEEEEENS_10bfloat16_tEfNS_4arch4Sm90ELb1ELb0ELb1ELb0ELb1ELb1ELb0ELb0ELi2ELi1ELi2ELi1ELb1EEENS1_24CollectiveEpilogueBwdGQAISD_fSG_Li256ELb0ELb1EEENS1_25SingleTileBwdLPTSchedulerILb0ELi128ELb1EEEEEEEEEvNT_6ParamsE,"aw",@nobits
	.sectionflags	@""
	.align	16
	.zero		1024


//--------------------- .nv.shared._ZN7cutlass13device_kernelIN5flash22FlashAttnBwdPreprocessIN4cute5tupleIJNS3_1CILi64EEENS5_ILi96EEEEEENS_10bfloat16_tEfNS_4arch4Sm90ELb1ELb0EEEEEvNT_6ParamsE --------------------------
	.section	.nv.shared._ZN7cutlass13device_kernelIN5flash22FlashAttnBwdPreprocessIN4cute5tupleIJNS3_1CILi64EEENS5_ILi96EEEEEENS_10bfloat16_tEfNS_4arch4Sm90ELb1ELb0EEEEEvNT_6ParamsE,"aw",@nobits
	.sectionflags	@""
	.align	16
	.zero		1024


//--------------------- .nv.shared._ZN7cutlass13device_kernelIN5flash11enable_sm90INS1_16FlashAttnBwdSm90INS1_25CollectiveMainloopBwdSm90ILi2ELi2ELi2EN4cute5tupleIJNS5_1CILi1EEES8_S8_EEENS6_IJNS7_ILi64EEENS7_ILi128EEENS7_ILi96EEEEEENS_10bfloat16_tEfNS_4arch4Sm90ELb1ELb0ELb1ELb1ELb0ELb1ELb0ELb0ELi2ELi1ELi2ELi1ELb1EEENS1_21CollectiveEpilogueBwdISD_SE_SG_Li256ELb1ELb0ELi1EEENS1_25SingleTileBwdLPTSchedulerILb1ELi128ELb0EEEEEEEEEvNT_6ParamsE --------------------------
	.section	.nv.shared._ZN7cutlass13device_kernelIN5flash11enable_sm90INS1_16FlashAttnBwdSm90INS1_25CollectiveMainloopBwdSm90ILi2ELi2ELi2EN4cute5tupleIJNS5_1CILi1EEES8_S8_EEENS6_IJNS7_ILi64EEENS7_ILi128EEENS7_ILi96EEEEEENS_10bfloat16_tEfNS_4arch4Sm90ELb1ELb0ELb1ELb1ELb0ELb1ELb0ELb0ELi2ELi1ELi2ELi1ELb1EEENS1_21CollectiveEpilogueBwdISD_SE_SG_Li256ELb1ELb0ELi1EEENS1_25SingleTileBwdLPTSchedulerILb1ELi128ELb0EEEEEEEEEvNT_6ParamsE,"aw",@nobits
	.sectionflags	@""
	.align	16
	.zero		1024


//--------------------- .nv.shared._ZN7cutlass13device_kernelIN5flash11enable_sm90INS1_16FlashAttnBwdSm90INS1_25CollectiveMainloopBwdSm90ILi2ELi2ELi2EN4cute5tupleIJNS5_1CILi1EEES8_S8_EEENS6_IJNS7_ILi64EEENS7_ILi128EEENS7_ILi96EEEEEENS_10bfloat16_tEfNS_4arch4Sm90ELb1ELb0ELb1ELb1ELb1ELb1ELb0ELb0ELi2ELi1ELi2ELi1ELb1EEENS1_21CollectiveEpilogueBwdISD_SE_SG_Li256ELb1ELb0ELi1EEENS1_25SingleTileBwdLPTSchedulerILb1ELi128ELb1EEEEEEEEEvNT_6ParamsE --------------------------
	.section	.nv.shared._ZN7cutlass13device_kernelIN5flash11enable_sm90INS1_16FlashAttnBwdSm90INS1_25CollectiveMainloopBwdSm90ILi2ELi2ELi2EN4cute5tupleIJNS5_1CILi1EEES8_S8_EEENS6_IJNS7_ILi64EEENS7_ILi128EEENS7_ILi96EEEEEENS_10bfloat16_tEfNS_4arch4Sm90ELb1ELb0ELb1ELb1ELb1ELb1ELb0ELb0ELi2ELi1ELi2ELi1ELb1EEENS1_21CollectiveEpilogueBwdISD_SE_SG_Li256ELb1ELb0ELi1EEENS1_25SingleTileBwdLPTSchedulerILb1ELi128ELb1EEEEEEEEEvNT_6ParamsE,"aw",@nobits
	.sectionflags	@""
	.align	16
	.zero		1024


//--------------------- .nv.shared._ZN7cutlass13device_kernelIN5flash11enable_sm90INS1_16FlashAttnBwdSm90INS1_25CollectiveMainloopBwdSm90ILi2ELi2ELi2EN4cute5tupleIJNS5_1CILi1EEES8_S8_EEENS6_IJNS7_ILi64EEENS7_ILi128EEENS7_ILi96EEEEEENS_10bfloat16_tEfNS_4arch4Sm90ELb1ELb0ELb1ELb1ELb0ELb1ELb0ELb0ELi2ELi1ELi2ELi1ELb1EEENS1_24CollectiveEpilogueBwdGQAISD_fSG_Li256ELb1ELb0EEENS1_25SingleTileBwdLPTSchedulerILb1ELi128ELb0EEEEEEEEEvNT_6ParamsE --------------------------
	.section	.nv.shared._ZN7cutlass13device_kernelIN5flash11enable_sm90INS1_16FlashAttnBwdSm90INS1_25CollectiveMainloopBwdSm90ILi2ELi2ELi2EN4cute5tupleIJNS5_1CILi1EEES8_S8_EEENS6_IJNS7_ILi64EEENS7_ILi128EEENS7_ILi96EEEEEENS_10bfloat16_tEfNS_4arch4Sm90ELb1ELb0ELb1ELb1ELb0ELb1ELb0ELb0ELi2ELi1ELi2ELi1ELb1EEENS1_24CollectiveEpilogueBwdGQAISD_fSG_Li256ELb1ELb0EEENS1_25SingleTileBwdLPTSchedulerILb1ELi128ELb0EEEEEEEEEvNT_6ParamsE,"aw",@nobits
	.sectionflags	@""
	.align	16
	.zero		1024


//--------------------- .nv.shared._ZN7cutlass13device_kernelIN5flash32FlashAttnBwdPostprocessConvertdQIN4cute5tupleIJNS3_1CILi128EEENS5_ILi96EEEEEENS_10bfloat16_tEfNS_4arch4Sm90ELi256ENS3_8TiledMMAINS3_8MMA_AtomIJNS3_4SM904GMMA27MMA_64x96x16_F32BF16BF16_RSILNSF_5MajorE0ELSH_1ELNSF_7ScaleInE1ELSI_1EEEEEENS3_6LayoutINS4_IJNS5_ILi2EEENS5_ILi1EEESN_EEENS4_IJSN_NS5_ILi0EEESP_EEEEENS4_IJNS3_10UnderscoreESS_SS_EEEEELb0EEEEEvNT_6ParamsE --------------------------
	.section	.nv.shared._ZN7cutlass13device_kernelIN5flash32FlashAttnBwdPostprocessConvertdQIN4cute5tupleIJNS3_1CILi128EEENS5_ILi96EEEEEENS_10bfloat16_tEfNS_4arch4Sm90ELi256ENS3_8TiledMMAINS3_8MMA_AtomIJNS3_4SM904GMMA27MMA_64x96x16_F32BF16BF16_RSILNSF_5MajorE0ELSH_1ELNSF_7ScaleInE1ELSI_1EEEEEENS3_6LayoutINS4_IJNS5_ILi2EEENS5_ILi1EEESN_EEENS4_IJSN_NS5_ILi0EEESP_EEEEENS4_IJNS3_10UnderscoreESS_SS_EEEEELb0EEEEEvNT_6ParamsE,"aw",@nobits
	.sectionflags	@""
	.align	16
	.zero		1024


//--------------------- .nv.shared._ZN7cutlass13device_kernelIN5flash32FlashAttnBwdPostprocessConvertdQIN4cute5tupleIJNS3_1CILi64EEENS5_ILi96EEEEEENS_10bfloat16_tEfNS_4arch4Sm90ELi256ENS3_8TiledMMAINS3_8MMA_AtomIJNS3_4SM904GMMA27MMA_64x16x16_F32BF16BF16_SSILNSF_5MajorE0ELSH_1ELNSF_7ScaleInE1ELSI_1EEEEEENS3_6LayoutINS4_IJNS5_ILi1EEENS5_ILi2EEESM_EEENS4_IJNS5_ILi0EEESM_SP_EEEEENS4_IJNS3_10UnderscoreESS_SS_EEEEELb0EEEEEvNT_6ParamsE --------------------------
	.section	.nv.shared._ZN7cutlass13device_kernelIN5flash32FlashAttnBwdPostprocessConvertdQIN4cute5tupleIJNS3_1CILi64EEENS5_ILi96EEEEEENS_10bfloat16_tEfNS_4arch4Sm90ELi256ENS3_8TiledMMAINS3_8MMA_AtomIJNS3_4SM904GMMA27MMA_64x16x16_F32BF16BF16_SSILNSF_5MajorE0ELSH_1ELNSF_7ScaleInE1ELSI_1EEEEEENS3_6LayoutINS4_IJNS5_ILi1EEENS5_ILi2EEESM_EEENS4_IJNS5_ILi0EEESM_SP_EEEEENS4_IJNS3_10UnderscoreESS_SS_EEEEELb0EEEEEvNT_6ParamsE,"aw",@nobits
	.sectionflags	@""
	.align	16
	.zero		1024


//--------------------- .nv.shared._ZN7cutlass13device_kernelIN5flash11enable_sm90INS1_16FlashAttnBwdSm90INS1_25CollectiveMainloopBwdSm90ILi2ELi2ELi2EN4cute5tupleIJNS5_1CILi1EEES8_S8_EEENS6_IJNS7_ILi64EEENS7_ILi128EEENS7_ILi96EEEEEENS_10bfloat16_tEfNS_4arch4Sm90ELb1ELb0ELb1ELb1ELb1ELb1ELb0ELb0ELi2ELi1ELi2ELi1ELb1EEENS1_24CollectiveEpilogueBwdGQAISD_fSG_Li256ELb1ELb1EEENS1_25SingleTileBwdLPTSchedulerILb1ELi128ELb1EEEEEEEEEvNT_6ParamsE --------------------------
	.section	.nv.shared._ZN7cutlass13device_kernelIN5flash11enable_sm90INS1_16FlashAttnBwdSm90INS1_25CollectiveMainloopBwdSm90ILi2ELi2ELi2EN4cute5tupleIJNS5_1CILi1EEES8_S8_EEENS6_IJNS7_ILi64EEENS7_ILi128EEENS7_ILi96EEEEEENS_10bfloat16_tEfNS_4arch4Sm90ELb1ELb0ELb1ELb1ELb1ELb1ELb0ELb0ELi2ELi1ELi2ELi1ELb1EEENS1_24CollectiveEpilogueBwdGQAISD_fSG_Li256ELb1ELb1EEENS1_25SingleTileBwdLPTSchedulerILb1ELi128ELb1EEEEEEEEEvNT_6ParamsE,"aw",@nobits
	.sectionflags	@""
	.align	16
	.zero		1024


//--------------------- .nv.shared._ZN7cutlass13device_kernelIN5flash22FlashAttnBwdPreprocessIN4cute5tupleIJNS3_1CILi64EEENS5_ILi96EEEEEENS_10bfloat16_tEfNS_4arch4Sm90ELb1ELb1EEEEEvNT_6ParamsE --------------------------
	.section	.nv.shared._ZN7cutlass13device_kernelIN5flash22FlashAttnBwdPreprocessIN4cute5tupleIJNS3_1CILi64EEENS5_ILi96EEEEEENS_10bfloat16_tEfNS_4arch4Sm90ELb1ELb1EEEEEvNT_6ParamsE,"aw",@nobits
	.sectionflags	@""
	.align	16
	.zero		1024


//--------------------- .nv.constant0._ZN7cutlass13device_kernelIN5flash11enable_sm90INS1_16FlashAttnBwdSm90INS1_25CollectiveMainloopBwdSm90ILi2ELi2ELi2EN4cute5tupleIJNS5_1CILi1EEES8_S8_EEENS6_IJNS7_ILi64EEENS7_ILi128EEENS7_ILi96EEEEEENS_10bfloat16_tEfNS_4arch4Sm90ELb0ELb0ELb1ELb0ELb0ELb1ELb0ELb0ELi2ELi1ELi2ELi1ELb1EEENS1_21CollectiveEpilogueBwdISD_SE_SG_Li256ELb0ELb0ELi1EEENS1_19SingleTileSchedulerILb0ELb0ELb0ELi128EEEEEEEEEvNT_6ParamsE --------------------------
	.section	.nv.constant0._ZN7cutlass13device_kernelIN5flash11enable_sm90INS1_16FlashAttnBwdSm90INS1_25CollectiveMainloopBwdSm90ILi2ELi2ELi2EN4cute5tupleIJNS5_1CILi1EEES8_S8_EEENS6_IJNS7_ILi64EEENS7_ILi128EEENS7_ILi96EEEEEENS_10bfloat16_tEfNS_4arch4Sm90ELb0ELb0ELb1ELb0ELb0ELb1ELb0ELb0ELi2ELi1ELi2ELi1ELb1EEENS1_21CollectiveEpilogueBwdISD_SE_SG_Li256ELb0ELb0ELi1EEENS1_19SingleTileSchedulerILb0ELb0ELb0ELi128EEEEEEEEEvNT_6ParamsE,"a",@progbits
	.sectionflags	@""
	.align	4
.nv.constant0._ZN7cutlass13device_kernelIN5flash11enable_sm90INS1_16FlashAttnBwdSm90INS1_25CollectiveMainloopBwdSm90ILi2ELi2ELi2EN4cute5tupleIJNS5_1CILi1EEES8_S8_EEENS6_IJNS7_ILi64EEENS7_ILi128EEENS7_ILi96EEEEEENS_10bfloat16_tEfNS_4arch4Sm90ELb0ELb0ELb1ELb0ELb0ELb1ELb0ELb0ELi2ELi1ELi2ELi1ELb1EEENS1_21CollectiveEpilogueBwdISD_SE_SG_Li256ELb0ELb0ELi1EEENS1_19SingleTileSchedulerILb0ELb0ELb0ELi128EEEEEEEEEvNT_6ParamsE:
	.zero		2944


//--------------------- .nv.constant0._ZN7cutlass13device_kernelIN5flash11enable_sm90INS1_16FlashAttnBwdSm90INS1_25CollectiveMainloopBwdSm90ILi2ELi2ELi2EN4cute5tupleIJNS5_1CILi1EEES8_S8_EEENS6_IJNS7_ILi64EEENS7_ILi128EEENS7_ILi96EEEEEENS_10bfloat16_tEfNS_4arch4Sm90ELb0ELb0ELb1ELb0ELb1ELb1ELb0ELb0ELi2ELi1ELi2ELi1ELb1EEENS1_21CollectiveEpilogueBwdISD_SE_SG_Li256ELb0ELb0ELi1EEENS1_19SingleTileSchedulerILb0ELb0ELb0ELi128EEEEEEEEEvNT_6ParamsE --------------------------
	.section	.nv.constant0._ZN7cutlass13device_kernelIN5flash11enable_sm90INS1_16FlashAttnBwdSm90INS1_25CollectiveMainloopBwdSm90ILi2ELi2ELi2EN4cute5tupleIJNS5_1CILi1EEES8_S8_EEENS6_IJNS7_ILi64EEENS7_ILi128EEENS7_ILi96EEEEEENS_10bfloat16_tEfNS_4arch4Sm90ELb0ELb0ELb1ELb0ELb1ELb1ELb0ELb0ELi2ELi1ELi2ELi1ELb1EEENS1_21CollectiveEpilogueBwdISD_SE_SG_Li256ELb0ELb0ELi1EEENS1_19SingleTileSchedulerILb0ELb0ELb0ELi128EEEEEEEEEvNT_6ParamsE,"a",@progbits
	.sectionflags	@""
	.align	4
.nv.constant0._ZN7cutlass13device_kernelIN5flash11enable_sm90INS1_16FlashAttnBwdSm90INS1_25CollectiveMainloopBwdSm90ILi2ELi2ELi2EN4cute5tupleIJNS5_1CILi1EEES8_S8_EEENS6_IJNS7_ILi64EEENS7_ILi128EEENS7_ILi96EEEEEENS_10bfloat16_tEfNS_4arch4Sm90ELb0ELb0ELb1ELb0ELb1ELb1ELb0ELb0ELi2ELi1ELi2ELi1ELb1EEENS1_21CollectiveEpilogueBwdISD_SE_SG_Li256ELb0ELb0ELi1EEENS1_19SingleTileSchedulerILb0ELb0ELb0ELi128EEEEEEEEEvNT_6ParamsE:
	.zero		2944


//--------------------- .nv.constant0._ZN7cutlass13device_kernelIN5flash11enable_sm90INS1_16FlashAttnBwdSm90INS1_25CollectiveMainloopBwdSm90ILi2ELi2ELi2EN4cute5tupleIJNS5_1CILi1EEES8_S8_EEENS6_IJNS7_ILi64EEENS7_ILi128EEENS7_ILi96EEEEEENS_10bfloat16_tEfNS_4arch4Sm90ELb0ELb0ELb1ELb0ELb0ELb1ELb0ELb0ELi2ELi1ELi2ELi1ELb1EEENS1_24CollectiveEpilogueBwdGQAISD_fSG_Li256ELb0ELb0EEENS1_19SingleTileSchedulerILb0ELb0ELb0ELi128EEEEEEEEEvNT_6ParamsE --------------------------
	.section	.nv.constant0._ZN7cutlass13device_kernelIN5flash11enable_sm90INS1_16FlashAttnBwdSm90INS1_25CollectiveMainloopBwdSm90ILi2ELi2ELi2EN4cute5tupleIJNS5_1CILi1EEES8_S8_EEENS6_IJNS7_ILi64EEENS7_ILi128EEENS7_ILi96EEEEEENS_10bfloat16_tEfNS_4arch4Sm90ELb0ELb0ELb1ELb0ELb0ELb1ELb0ELb0ELi2ELi1ELi2ELi1ELb1EEENS1_24CollectiveEpilogueBwdGQAISD_fSG_Li256ELb0ELb0EEENS1_19SingleTileSchedulerILb0ELb0ELb0ELi128EEEEEEEEEvNT_6ParamsE,"a",@progbits
	.sectionflags	@""
	.align	4
.nv.constant0._ZN7cutlass13device_kernelIN5flash11enable_sm90INS1_16FlashAttnBwdSm90INS1_25CollectiveMainloopBwdSm90ILi2ELi2ELi2EN4cute5tupleIJNS5_1CILi1EEES8_S8_EEENS6_IJNS7_ILi64EEENS7_ILi128EEENS7_ILi96EEEEEENS_10bfloat16_tEfNS_4arch4Sm90ELb0ELb0ELb1ELb0ELb0ELb1ELb0ELb0ELi2ELi1ELi2ELi1ELb1EEENS1_24CollectiveEpilogueBwdGQAISD_fSG_Li256ELb0ELb0EEENS1_19SingleTileSchedulerILb0ELb0ELb0ELi128EEEEEEEEEvNT_6ParamsE:
	.zero		2304


//--------------------- .nv.constant0._ZN7cutlass13device_kernelIN5flash11enable_sm90INS1_16FlashAttnBwdSm90INS1_25CollectiveMainloopBwdSm90ILi2ELi2ELi2EN4cute5tupleIJNS5_1CILi1EEES8_S8_EEENS6_IJNS7_ILi64EEENS7_ILi128EEENS7_ILi96EEEEEENS_10bfloat16_tEfNS_4arch4Sm90ELb0ELb0ELb1ELb0ELb1ELb1ELb0ELb0ELi2ELi1ELi2ELi1ELb1EEENS1_24CollectiveEpilogueBwdGQAISD_fSG_Li256ELb0ELb1EEENS1_19SingleTileSchedulerILb0ELb0ELb0ELi128EEEEEEEEEvNT_6ParamsE --------------------------
	.section	.nv.constant0._ZN7cutlass13device_kernelIN5flash11enable_sm90INS1_16FlashAttnBwdSm90INS1_25CollectiveMainloopBwdSm90ILi2ELi2ELi2EN4cute5tupleIJNS5_1CILi1EEES8_S8_EEENS6_IJNS7_ILi64EEENS7_ILi128EEENS7_ILi96EEEEEENS_10bfloat16_tEfNS_4arch4Sm90ELb0ELb0ELb1ELb0ELb1ELb1ELb0ELb0ELi2ELi1ELi2ELi1ELb1EEENS1_24CollectiveEpilogueBwdGQAISD_fSG_Li256ELb0ELb1EEENS1_19SingleTileSchedulerILb0ELb0ELb0ELi128EEEEEEEEEvNT_6ParamsE,"a",@progbits
	.sectionflags	@""
	.align	4
.nv.constant0._ZN7cutlass13device_kernelIN5flash11enable_sm90INS1_16FlashAttnBwdSm90INS1_25CollectiveMainloopBwdSm90ILi2ELi2ELi2EN4cute5tupleIJNS5_1CILi1EEES8_S8_EEENS6_IJNS7_ILi64EEENS7_ILi128EEENS7_ILi96EEEEEENS_10bfloat16_tEfNS_4arch4Sm90ELb0ELb0ELb1ELb0ELb1ELb1ELb0ELb0ELi2ELi1ELi2ELi1ELb1EEENS1_24CollectiveEpilogueBwdGQAISD_fSG_Li256ELb0ELb1EEENS1_19SingleTileSchedulerILb0ELb0ELb0ELi128EEEEEEEEEvNT_6ParamsE:
	.zero		2304


//--------------------- .nv.constant0._ZN7cutlass13device_kernelIN5flash11enable_sm90INS1_16FlashAttnBwdSm90INS1_25CollectiveMainloopBwdSm90ILi2ELi2ELi2EN4cute5tupleIJNS5_1CILi1EEES8_S8_EEENS6_IJNS7_ILi64EEENS7_ILi128EEENS7_ILi96EEEEEENS_10bfloat16_tEfNS_4arch4Sm90ELb0ELb0ELb1ELb1ELb0ELb1ELb0ELb0ELi2ELi1ELi2ELi1ELb1EEENS1_21CollectiveEpilogueBwdISD_SE_SG_Li256ELb1ELb0ELi1EEENS1_19SingleTileSchedulerILb1ELb0ELb0ELi128EEEEEEEEEvNT_6ParamsE --------------------------
	.section	.nv.constant0._ZN7cutlass13device_kernelIN5flash11enable_sm90INS1_16FlashAttnBwdSm90INS1_25CollectiveMainloopBwdSm90ILi2ELi2ELi2EN4cute5tupleIJNS5_1CILi1EEES8_S8_EEENS6_IJNS7_ILi64EEENS7_ILi128EEENS7_ILi96EEEEEENS_10bfloat16_tEfNS_4arch4Sm90ELb0ELb0ELb1ELb1ELb0ELb1ELb0ELb0ELi2ELi1ELi2ELi1ELb1EEENS1_21CollectiveEpilogueBwdISD_SE_SG_Li256ELb1ELb0ELi1EEENS1_19SingleTileSchedulerILb1ELb0ELb0ELi128EEEEEEEEEvNT_6ParamsE,"a",@progbits
	.sectionflags	@""
	.align	4
.nv.constant0._ZN7cutlass13device_kernelIN5flash11enable_sm90INS1_16FlashAttnBwdSm90INS1_25CollectiveMainloopBwdSm90ILi2ELi2ELi2EN4cute5tupleIJNS5_1CILi1EEES8_S8_EEENS6_IJNS7_ILi64EEENS7_ILi128EEENS7_ILi96EEEEEENS_10bfloat16_tEfNS_4arch4Sm90ELb0ELb0ELb1ELb1ELb0ELb1ELb0ELb0ELi2ELi1ELi2ELi1ELb1EEENS1_21CollectiveEpilogueBwdISD_SE_SG_Li256ELb1ELb0ELi1EEENS1_19SingleTileSchedulerILb1ELb0ELb0ELi128EEEEEEEEEvNT_6ParamsE:
	.zero		2304


//--------------------- .nv.constant0._ZN7cutlass13device_kernelIN5flash11enable_sm90INS1_16FlashAttnBwdSm90INS1_25CollectiveMainloopBwdSm90ILi2ELi2ELi2EN4cute5tupleIJNS5_1CILi1EEES8_S8_EEENS6_IJNS7_ILi64EEENS7_ILi128EEENS7_ILi96EEEEEENS_10bfloat16_tEfNS_4arch4Sm90ELb0ELb0ELb1ELb1ELb1ELb1ELb0ELb0ELi2ELi1ELi2ELi1ELb1EEENS1_21CollectiveEpilogueBwdISD_SE_SG_Li256ELb1ELb0ELi1EEENS1_19SingleTileSchedulerILb1ELb0ELb0ELi128EEEEEEEEEvNT_6ParamsE --------------------------
	.section	.nv.constant0._ZN7cutlass13device_kernelIN5flash11enable_sm90INS1_16FlashAttnBwdSm90INS1_25CollectiveMainloopBwdSm90ILi2ELi2ELi2EN4cute5tupleIJNS5_1CILi1EEES8_S8_EEENS6_IJNS7_ILi64EEENS7_ILi128EEENS7_ILi96EEEEEENS_10bfloat16_tEfNS_4arch4Sm90ELb0ELb0ELb1ELb1ELb1ELb1ELb0ELb0ELi2ELi1ELi2ELi1ELb1EEENS1_21CollectiveEpilogueBwdISD_SE_SG_Li256ELb1ELb0ELi1EEENS1_19SingleTileSchedulerILb1ELb0ELb0ELi128EEEEEEEEEvNT_6ParamsE,"a",@progbits
	.sectionflags	@""
	.align	4
.nv.constant0._ZN7cutlass13device_kernelIN5flash11enable_sm90INS1_16FlashAttnBwdSm90INS1_25CollectiveMainloopBwdSm90ILi2ELi2ELi2EN4cute5tupleIJNS5_1CILi1EEES8_S8_EEENS6_IJNS7_ILi64EEENS7_ILi128EEENS7_ILi96EEEEEENS_10bfloat16_tEfNS_4arch4Sm90ELb0ELb0ELb1ELb1ELb1ELb1ELb0ELb0ELi2ELi1ELi2ELi1ELb1EEENS1_21CollectiveEpilogueBwdISD_SE_SG_Li256ELb1ELb0ELi1EEENS1_19SingleTileSchedulerILb1ELb0ELb0ELi128EEEEEEEEEvNT_6ParamsE:
	.zero		2304


//--------------------- .nv.constant0._ZN7cutlass13device_kernelIN5flash11enable_sm90INS1_16FlashAttnBwdSm90INS1_25CollectiveMainloopBwdSm90ILi2ELi2ELi2EN4cute5tupleIJNS5_1CILi1EEES8_S8_EEENS6_IJNS7_ILi64EEENS7_ILi128EEENS7_ILi96EEEEEENS_10bfloat16_tEfNS_4arch4Sm90ELb0ELb0ELb1ELb1ELb0ELb1ELb0ELb0ELi2ELi1ELi2ELi1ELb1EEENS1_24CollectiveEpilogueBwdGQAISD_fSG_Li256ELb1ELb0EEENS1_19SingleTileSchedulerILb1ELb0ELb0ELi128EEEEEEEEEvNT_6ParamsE --------------------------
	.section	.nv.constant0._ZN7cutlass13device_kernelIN5flash11enable_sm90INS1_16FlashAttnBwdSm90INS1_25CollectiveMainloopBwdSm90ILi2ELi2ELi2EN4cute5tupleIJNS5_1CILi1EEES8_S8_EEENS6_IJNS7_ILi64EEENS7_ILi128EEENS7_ILi96EEEEEENS_10bfloat16_tEfNS_4arch4Sm90ELb0ELb0ELb1ELb1ELb0ELb1ELb0ELb0ELi2ELi1ELi2ELi1ELb1EEENS1_24CollectiveEpilogueBwdGQAISD_fSG_Li256ELb1ELb0EEENS1_19SingleTileSchedulerILb1ELb0ELb0ELi128EEEEEEEEEvNT_6ParamsE,"a",@progbits
	.sectionflags	@""
	.align	4
.nv.constant0._ZN7cutlass13device_kernelIN5flash11enable_sm90INS1_16FlashAttnBwdSm90INS1_25CollectiveMainloopBwdSm90ILi2ELi2ELi2EN4cute5tupleIJNS5_1CILi1EEES8_S8_EEENS6_IJNS7_ILi64EEENS7_ILi128EEENS7_ILi96EEEEEENS_10bfloat16_tEfNS_4arch4Sm90ELb0ELb0ELb1ELb1ELb0ELb1ELb0ELb0ELi2ELi1ELi2ELi1ELb1EEENS1_24CollectiveEpilogueBwdGQAISD_fSG_Li256ELb1ELb0EEENS1_19SingleTileSchedulerILb1ELb0ELb0ELi128EEEEEEEEEvNT_6ParamsE:
	.zero		2304


//--------------------- .nv.constant0._ZN7cutlass13device_kernelIN5flash11enable_sm90INS1_16FlashAttnBwdSm90INS1_25CollectiveMainloopBwdSm90ILi2ELi2ELi2EN4cute5tupleIJNS5_1CILi1EEES8_S8_EEENS6_IJNS7_ILi64EEENS7_ILi128EEENS7_ILi96EEEEEENS_10bfloat16_tEfNS_4arch4Sm90ELb0ELb0ELb1ELb1ELb1ELb1ELb0ELb0ELi2ELi1ELi2ELi1ELb1EEENS1_24CollectiveEpilogueBwdGQAISD_fSG_Li256ELb1ELb1EEENS1_19SingleTileSchedulerILb1ELb0ELb0ELi128EEEEEEEEEvNT_6ParamsE --------------------------
	.section	.nv.constant0._ZN7cutlass13device_kernelIN5flash11enable_sm90INS1_16FlashAttnBwdSm90INS1_25CollectiveMainloopBwdSm90ILi2ELi2ELi2EN4cute5tupleIJNS5_1CILi1EEES8_S8_EEENS6_IJNS7_ILi64EEENS7_ILi128EEENS7_ILi96EEEEEENS_10bfloat16_tEfNS_4arch4Sm90ELb0ELb0ELb1ELb1ELb1ELb1ELb0ELb0ELi2ELi1ELi2ELi1ELb1EEENS1_24CollectiveEpilogueBwdGQAISD_fSG_Li256ELb1ELb1EEENS1_19SingleTileSchedulerILb1ELb0ELb0ELi128EEEEEEEEEvNT_6ParamsE,"a",@progbits
	.sectionflags	@""
	.align	4
.nv.constant0._ZN7cutlass13device_kernelIN5flash11enable_sm90INS1_16FlashAttnBwdSm90INS1_25CollectiveMainloopBwdSm90ILi2ELi2ELi2EN4cute5tupleIJNS5_1CILi1EEES8_S8_EEENS6_IJNS7_ILi64EEENS7_ILi128EEENS7_ILi96EEEEEENS_10bfloat16_tEfNS_4arch4Sm90ELb0ELb0ELb1ELb1ELb1ELb1ELb0ELb0ELi2ELi1ELi2ELi1ELb1EEENS1_24CollectiveEpilogueBwdGQAISD_fSG_Li256ELb1ELb1EEENS1_19SingleTileSchedulerILb1ELb0ELb0ELi128EEEEEEEEEvNT_6ParamsE:
	.zero		2304


//--------------------- .nv.constant0._ZN7cutlass13device_kernelIN5flash11enable_sm90INS1_16FlashAttnBwdSm90INS1_25CollectiveMainloopBwdSm90ILi2ELi2ELi2EN4cute5tupleIJNS5_1CILi1EEES8_S8_EEENS6_IJNS7_ILi64EEENS7_ILi128EEENS7_ILi96EEEEEENS_10bfloat16_tEfNS_4arch4Sm90ELb0ELb1ELb1ELb0ELb0ELb1ELb0ELb0ELi2ELi1ELi2ELi1ELb1EEENS1_21CollectiveEpilogueBwdISD_SE_SG_Li256ELb0ELb0ELi1EEENS1_19SingleTileSchedulerILb0ELb0ELb0ELi128EEEEEEEEEvNT_6ParamsE --------------------------
	.section	.nv.constant0._ZN7cutlass13device_kernelIN5flash11enable_sm90INS1_16FlashAttnBwdSm90INS1_25CollectiveMainloopBwdSm90ILi2ELi2ELi2EN4cute5tupleIJNS5_1CILi1EEES8_S8_EEENS6_IJNS7_ILi64EEENS7_ILi128EEENS7_ILi96EEEEEENS_10bfloat16_tEfNS_4arch4Sm90ELb0ELb1ELb1ELb0ELb0ELb1ELb0ELb0ELi2ELi1ELi2ELi1ELb1EEENS1_21CollectiveEpilogueBwdISD_SE_SG_Li256ELb0ELb0ELi1EEENS1_19SingleTileSchedulerILb0ELb0ELb0ELi128EEEEEEEEEvNT_6ParamsE,"a",@progbits
	.sectionflags	@""
	.align	4
.nv.constant0._ZN7cutlass13device_kernelIN5flash11enable_sm90INS1_16FlashAttnBwdSm90INS1_25CollectiveMainloopBwdSm90ILi2ELi2ELi2EN4cute5tupleIJNS5_1CILi1EEES8_S8_EEENS6_IJNS7_ILi64EEENS7_ILi128EEENS7_ILi96EEEEEENS_10bfloat16_tEfNS_4arch4Sm90ELb0ELb1ELb1ELb0ELb0ELb1ELb0ELb0ELi2ELi1ELi2ELi1ELb1EEENS1_21CollectiveEpilogueBwdISD_SE_SG_Li256ELb0ELb0ELi1EEENS1_19SingleTileSchedulerILb0ELb0ELb0ELi128EEEEEEEEEvNT_6ParamsE:
	.zero		2944


//--------------------- .nv.constant0._ZN7cutlass13device_kernelIN5flash11enable_sm90INS1_16FlashAttnBwdSm90INS1_25CollectiveMainloopBwdSm90ILi2ELi2ELi2EN4cute5tupleIJNS5_1CILi1EEES8_S8_EEENS6_IJNS7_ILi64EEENS7_ILi128EEENS7_ILi96EEEEEENS_10bfloat16_tEfNS_4arch4Sm90ELb0ELb1ELb1ELb0ELb1ELb1ELb0ELb0ELi2ELi1ELi2ELi1ELb1EEENS1_21CollectiveEpilogueBwdISD_SE_SG_Li256ELb0ELb0ELi1EEENS1_19SingleTileSchedulerILb0ELb0ELb0ELi128EEEEEEEEEvNT_6ParamsE --------------------------
	.section	.nv.constant0._ZN7cutlass13device_kernelIN5flash11enable_sm90INS1_16FlashAttnBwdSm90INS1_25CollectiveMainloopBwdSm90ILi2ELi2ELi2EN4cute5tupleIJNS5_1CILi1EEES8_S8_EEENS6_IJNS7_ILi64EEENS7_ILi128EEENS7_ILi96EEEEEENS_10bfloat16_tEfNS_4arch4Sm90ELb0ELb1ELb1ELb0ELb1ELb1ELb0ELb0ELi2ELi1ELi2ELi1ELb1EEENS1_21CollectiveEpilogueBwdISD_SE_SG_Li256ELb0ELb0ELi1EEENS1_19SingleTileSchedulerILb0ELb0ELb0ELi128EEEEEEEEEvNT_6ParamsE,"a",@progbits
	.sectionflags	@""
	.align	4
.nv.constant0._ZN7cutlass13device_kernelIN5flash11enable_sm90INS1_16FlashAttnBwdSm90INS1_25CollectiveMainloopBwdSm90ILi2ELi2ELi2EN4cute5tupleIJNS5_1CILi1EEES8_S8_EEENS6_IJNS7_ILi64EEENS7_ILi128EEENS7_ILi96EEEEEENS_10bfloat16_tEfNS_4arch4Sm90ELb0ELb1ELb1ELb0ELb1ELb1ELb0ELb0ELi2ELi1ELi2ELi1ELb1EEENS1_21CollectiveEpilogueBwdISD_SE_SG_Li256ELb0ELb0ELi1EEENS1_19SingleTileSchedulerILb0ELb0ELb0ELi128EEEEEEEEEvNT_6ParamsE:
	.zero		2944


//--------------------- .nv.constant0._ZN7cutlass13device_kernelIN5flash11enable_sm90INS1_16FlashAttnBwdSm90INS1_25CollectiveMainloopBwdSm90ILi2ELi2ELi2EN4cute5tupleIJNS5_1CILi1EEES8_S8_EEENS6_IJNS7_ILi64EEENS7_ILi128EEENS7_ILi96EEEEEENS_10bfloat16_tEfNS_4arch4Sm90ELb0ELb1ELb1ELb0ELb0ELb1ELb0ELb0ELi2ELi1ELi2ELi1ELb1EEENS1_24CollectiveEpilogueBwdGQAISD_fSG_Li256ELb0ELb0EEENS1_19SingleTileSchedulerILb0ELb0ELb0ELi128EEEEEEEEEvNT_6ParamsE --------------------------
	.section	.nv.constant0._ZN7cutlass13device_kernelIN5flash11enable_sm90INS1_16FlashAttnBwdSm90INS1_25CollectiveMainloopBwdSm90ILi2ELi2ELi2EN4cute5tupleIJNS5_1CILi1EEES8_S8_EEENS6_IJNS7_ILi64EEENS7_ILi128EEENS7_ILi96EEEEEENS_10bfloat16_tEfNS_4arch4Sm90ELb0ELb1ELb1ELb0ELb0ELb1ELb0ELb0ELi2ELi1ELi2ELi1ELb1EEENS1_24CollectiveEpilogueBwdGQAISD_fSG_Li256ELb0ELb0EEENS1_19SingleTileSchedulerILb0ELb0ELb0ELi128EEEEEEEEEvNT_6ParamsE,"a",@progbits
	.sectionflags	@""
	.align	4
.nv.constant0._ZN7cutlass13device_kernelIN5flash11enable_sm90INS1_16FlashAttnBwdSm90INS1_25CollectiveMainloopBwdSm90ILi2ELi2ELi2EN4cute5tupleIJNS5_1CILi1EEES8_S8_EEENS6_IJNS7_ILi64EEENS7_ILi128EEENS7_ILi96EEEEEENS_10bfloat16_tEfNS_4arch4Sm90ELb0ELb1ELb1ELb0ELb0ELb1ELb0ELb0ELi2ELi1ELi2ELi1ELb1EEENS1_24CollectiveEpilogueBwdGQAISD_fSG_Li256ELb0ELb0EEENS1_19SingleTileSchedulerILb0ELb0ELb0ELi128EEEEEEEEEvNT_6ParamsE:
	.zero		2304


//--------------------- .nv.constant0._ZN7cutlass13device_kernelIN5flash11enable_sm90INS1_16FlashAttnBwdSm90INS1_25CollectiveMainloopBwdSm90ILi2ELi2ELi2EN4cute5tupleIJNS5_1CILi1EEES8_S8_EEENS6_IJNS7_ILi64EEENS7_ILi128EEENS7_ILi96EEEEEENS_10bfloat16_tEfNS_4arch4Sm90ELb0ELb1ELb1ELb0ELb1ELb1ELb0ELb0ELi2ELi1ELi2ELi1ELb1EEENS1_24CollectiveEpilogueBwdGQAISD_fSG_Li256ELb0ELb1EEENS1_19SingleTileSchedulerILb0ELb0ELb0ELi128EEEEEEEEEvNT_6ParamsE --------------------------
	.section	.nv.constant0._ZN7cutlass13device_kernelIN5flash11enable_sm90INS1_16FlashAttnBwdSm90INS1_25CollectiveMainloopBwdSm90ILi2ELi2ELi2EN4cute5tupleIJNS5_1CILi1EEES8_S8_EEENS6_IJNS7_ILi64EEENS7_ILi128EEENS7_ILi96EEEEEENS_10bfloat16_tEfNS_4arch4Sm90ELb0ELb1ELb1ELb0ELb1ELb1ELb0ELb0ELi2ELi1ELi2ELi1ELb1EEENS1_24CollectiveEpilogueBwdGQAISD_fSG_Li256ELb0ELb1EEENS1_19SingleTileSchedulerILb0ELb0ELb0ELi128EEEEEEEEEvNT_6ParamsE,"a",@progbits
	.sectionflags	@""
	.align	4
.nv.constant0._ZN7cutlass13device_kernelIN5flash11enable_sm90INS1_16FlashAttnBwdSm90INS1_25CollectiveMainloopBwdSm90ILi2ELi2ELi2EN4cute5tupleIJNS5_1CILi1EEES8_S8_EEENS6_IJNS7_ILi64EEENS7_ILi128EEENS7_ILi96EEEEEENS_10bfloat16_tEfNS_4arch4Sm90ELb0ELb1ELb1ELb0ELb1ELb1ELb0ELb0ELi2ELi1ELi2ELi1ELb1EEENS1_24CollectiveEpilogueBwdGQAISD_fSG_Li256ELb0ELb1EEENS1_19SingleTileSchedulerILb0ELb0ELb0ELi128EEEEEEEEEvNT_6ParamsE:
	.zero		2304


//--------------------- .nv.constant0._ZN7cutlass13device_kernelIN5flash11enable_sm90INS1_16FlashAttnBwdSm90INS1_25CollectiveMainloopBwdSm90ILi2ELi2ELi2EN4cute5tupleIJNS5_1CILi1EEES8_S8_EEENS6_IJNS7_ILi64EEENS7_ILi128EEENS7_ILi96EEEEEENS_10bfloat16_tEfNS_4arch4Sm90ELb0ELb1ELb1ELb1ELb0ELb1ELb0ELb0ELi2ELi1ELi2ELi1ELb1EEENS1_21CollectiveEpilogueBwdISD_SE_SG_Li256ELb1ELb0ELi1EEENS1_19SingleTileSchedulerILb1ELb0ELb0ELi128EEEEEEEEEvNT_6ParamsE --------------------------
	.section	.nv.constant0._ZN7cutlass13device_kernelIN5flash11enable_sm90INS1_16FlashAttnBwdSm90INS1_25CollectiveMainloopBwdSm90ILi2ELi2ELi2EN4cute5tupleIJNS5_1CILi1EEES8_S8_EEENS6_IJNS7_ILi64EEENS7_ILi128EEENS7_ILi96EEEEEENS_10bfloat16_tEfNS_4arch4Sm90ELb0ELb1ELb1ELb1ELb0ELb1ELb0ELb0ELi2ELi1ELi2ELi1ELb1EEENS1_21CollectiveEpilogueBwdISD_SE_SG_Li256ELb1ELb0ELi1EEENS1_19SingleTileSchedulerILb1ELb0ELb0ELi128EEEEEEEEEvNT_6ParamsE,"a",@progbits
	.sectionflags	@""
	.align	4
.nv.constant0._ZN7cutlass13device_kernelIN5flash11enable_sm90INS1_16FlashAttnBwdSm90INS1_25CollectiveMainloopBwdSm90ILi2ELi2ELi2EN4cute5tupleIJNS5_1CILi1EEES8_S8_EEENS6_IJNS7_ILi64EEENS7_ILi128EEENS7_ILi96EEEEEENS_10bfloat16_tEfNS_4arch4Sm90ELb0ELb1ELb1ELb1ELb0ELb1ELb0ELb0ELi2ELi1ELi2ELi1ELb1EEENS1_21CollectiveEpilogueBwdISD_SE_SG_Li256ELb1ELb0ELi1EEENS1_19SingleTileSchedulerILb1ELb0ELb0ELi128EEEEEEEEEvNT_6ParamsE:
	.zero		2304


//--------------------- .nv.constant0._ZN7cutlass13device_kernelIN5flash11enable_sm90INS1_16FlashAttnBwdSm90INS1_25CollectiveMainloopBwdSm90ILi2ELi2ELi2EN4cute5tupleIJNS5_1CILi1EEES8_S8_EEENS6_IJNS7_ILi64EEENS7_ILi128EEENS7_ILi96EEEEEENS_10bfloat16_tEfNS_4arch4Sm90ELb0ELb1ELb1ELb1ELb1ELb1ELb0ELb0ELi2ELi1ELi2ELi1ELb1EEENS1_21CollectiveEpilogueBwdISD_SE_SG_Li256ELb1ELb0ELi1EEENS1_19SingleTileSchedulerILb1ELb0ELb0ELi128EEEEEEEEEvNT_6ParamsE --------------------------
	.section	.nv.constant0._ZN7cutlass13device_kernelIN5flash11enable_sm90INS1_16FlashAttnBwdSm90INS1_25CollectiveMainloopBwdSm90ILi2ELi2ELi2EN4cute5tupleIJNS5_1CILi1EEES8_S8_EEENS6_IJNS7_ILi64EEENS7_ILi128EEENS7_ILi96EEEEEENS_10bfloat16_tEfNS_4arch4Sm90ELb0ELb1ELb1ELb1ELb1ELb1ELb0ELb0ELi2ELi1ELi2ELi1ELb1EEENS1_21CollectiveEpilogueBwdISD_SE_SG_Li256ELb1ELb0ELi1EEENS1_19SingleTileSchedulerILb1ELb0ELb0ELi128EEEEEEEEEvNT_6ParamsE,"a",@progbits
	.sectionflags	@""
	.align	4
.nv.constant0._ZN7cutlass13device_kernelIN5flash11enable_sm90INS1_16FlashAttnBwdSm90INS1_25CollectiveMainloopBwdSm90ILi2ELi2ELi2EN4cute5tupleIJNS5_1CILi1EEES8_S8_EEENS6_IJNS7_ILi64EEENS7_ILi128EEENS7_ILi96EEEEEENS_10bfloat16_tEfNS_4arch4Sm90ELb0ELb1ELb1ELb1ELb1ELb1ELb0ELb0ELi2ELi1ELi2ELi1ELb1EEENS1_21CollectiveEpilogueBwdISD_SE_SG_Li256ELb1ELb0ELi1EEENS1_19SingleTileSchedulerILb1ELb0ELb0ELi128EEEEEEEEEvNT_6ParamsE:
	.zero		2304


//--------------------- .nv.constant0._ZN7cutlass13device_kernelIN5flash11enable_sm90INS1_16FlashAttnBwdSm90INS1_25CollectiveMainloopBwdSm90ILi2ELi2ELi2EN4cute5tupleIJNS5_1CILi1EEES8_S8_EEENS6_IJNS7_ILi64EEENS7_ILi128EEENS7_ILi96EEEEEENS_10bfloat16_tEfNS_4arch4Sm90ELb0ELb1ELb1ELb1ELb0ELb1ELb0ELb0ELi2ELi1ELi2ELi1ELb1EEENS1_24CollectiveEpilogueBwdGQAISD_fSG_Li256ELb1ELb0EEENS1_19SingleTileSchedulerILb1ELb0ELb0ELi128EEEEEEEEEvNT_6ParamsE --------------------------
	.section	.nv.constant0._ZN7cutlass13device_kernelIN5flash11enable_sm90INS1_16FlashAttnBwdSm90INS1_25CollectiveMainloopBwdSm90ILi2ELi2ELi2EN4cute5tupleIJNS5_1CILi1EEES8_S8_EEENS6_IJNS7_ILi64EEENS7_ILi128EEENS7_ILi96EEEEEENS_10bfloat16_tEfNS_4arch4Sm90ELb0ELb1ELb1ELb1ELb0ELb1ELb0ELb0ELi2ELi1ELi2ELi1ELb1EEENS1_24CollectiveEpilogueBwdGQAISD_fSG_Li256ELb1ELb0EEENS1_19SingleTileSchedulerILb1ELb0ELb0ELi128EEEEEEEEEvNT_6ParamsE,"a",@progbits
	.sectionflags	@""
	.align	4
.nv.constant0._ZN7cutlass13device_kernelIN5flash11enable_sm90INS1_16FlashAttnBwdSm90INS1_25CollectiveMainloopBwdSm90ILi2ELi2ELi2EN4cute5tupleIJNS5_1CILi1EEES8_S8_EEENS6_IJNS7_ILi64EEENS7_ILi128EEENS7_ILi96EEEEEENS_10bfloat16_tEfNS_4arch4Sm90ELb0ELb1ELb1ELb1ELb0ELb1ELb0ELb0ELi2ELi1ELi2ELi1ELb1EEENS1_24CollectiveEpilogueBwdGQAISD_fSG_Li256ELb1ELb0EEENS1_19SingleTileSchedulerILb1ELb0ELb0ELi128EEEEEEEEEvNT_6ParamsE:
	.zero		2304


//--------------------- .nv.constant0._ZN7cutlass13device_kernelIN5flash11enable_sm90INS1_16FlashAttnBwdSm90INS1_25CollectiveMainloopBwdSm90ILi2ELi2ELi2EN4cute5tupleIJNS5_1CILi1EEES8_S8_EEENS6_IJNS7_ILi64EEENS7_ILi128EEENS7_ILi96EEEEEENS_10bfloat16_tEfNS_4arch4Sm90ELb0ELb1ELb1ELb1ELb1ELb1ELb0ELb0ELi2ELi1ELi2ELi1ELb1EEENS1_24CollectiveEpilogueBwdGQAISD_fSG_Li256ELb1ELb1EEENS1_19SingleTileSchedulerILb1ELb0ELb0ELi128EEEEEEEEEvNT_6ParamsE --------------------------
	.section	.nv.constant0._ZN7cutlass13device_kernelIN5flash11enable_sm90INS1_16FlashAttnBwdSm90INS1_25CollectiveMainloopBwdSm90ILi2ELi2ELi2EN4cute5tupleIJNS5_1CILi1EEES8_S8_EEENS6_IJNS7_ILi64EEENS7_ILi128EEENS7_ILi96EEEEEENS_10bfloat16_tEfNS_4arch4Sm90ELb0ELb1ELb1ELb1ELb1ELb1ELb0ELb0ELi2ELi1ELi2ELi1ELb1EEENS1_24CollectiveEpilogueBwdGQAISD_fSG_Li256ELb1ELb1EEENS1_19SingleTileSchedulerILb1ELb0ELb0ELi128EEEEEEEEEvNT_6ParamsE,"a",@progbits
	.sectionflags	@""
	.align	4
.nv.constant0._ZN7cutlass13device_kernelIN5flash11enable_sm90INS1_16FlashAttnBwdSm90INS1_25CollectiveMainloopBwdSm90ILi2ELi2ELi2EN4cute5tupleIJNS5_1CILi1EEES8_S8_EEENS6_IJNS7_ILi64EEENS7_ILi128EEENS7_ILi96EEEEEENS_10bfloat16_tEfNS_4arch4Sm90ELb0ELb1ELb1ELb1ELb1ELb1ELb0ELb0ELi2ELi1ELi2ELi1ELb1EEENS1_24CollectiveEpilogueBwdGQAISD_fSG_Li256ELb1ELb1EEENS1_19SingleTileSchedulerILb1ELb0ELb0ELi128EEEEEEEEEvNT_6ParamsE:
	.zero		2304


//--------------------- .nv.constant0._ZN7cutlass13device_kernelIN5flash11enable_sm90INS1_16FlashAttnBwdSm90INS1_25CollectiveMainloopBwdSm90ILi2ELi2ELi2EN4cute5tupleIJNS5_1CILi1EEES8_S8_EEENS6_IJNS7_ILi64EEENS7_ILi128EEENS7_ILi96EEEEEENS_10bfloat16_tEfNS_4arch4Sm90ELb1ELb0ELb1ELb0ELb0ELb1ELb0ELb0ELi2ELi1ELi2ELi1ELb1EEENS1_21CollectiveEpilogueBwdISD_SE_SG_Li256ELb0ELb0ELi1EEENS1_25SingleTileBwdLPTSchedulerILb0ELi128ELb0EEEEEEEEEvNT_6ParamsE --------------------------
	.section	.nv.constant0._ZN7cutlass13device_kernelIN5flash11enable_sm90INS1_16FlashAttnBwdSm90INS1_25CollectiveMainloopBwdSm90ILi2ELi2ELi2EN4cute5tupleIJNS5_1CILi1EEES8_S8_EEENS6_IJNS7_ILi64EEENS7_ILi128EEENS7_ILi96EEEEEENS_10bfloat16_tEfNS_4arch4Sm90ELb1ELb0ELb1ELb0ELb0ELb1ELb0ELb0ELi2ELi1ELi2ELi1ELb1EEENS1_21CollectiveEpilogueBwdISD_SE_SG_Li256ELb0ELb0ELi1EEENS1_25SingleTileBwdLPTSchedulerILb0ELi128ELb0EEEEEEEEEvNT_6ParamsE,"a",@progbits
	.sectionflags	@""
	.align	4
.nv.constant0._ZN7cutlass13device_kernelIN5flash11enable_sm90INS1_16FlashAttnBwdSm90INS1_25CollectiveMainloopBwdSm90ILi2ELi2ELi2EN4cute5tupleIJNS5_1CILi1EEES8_S8_EEENS6_IJNS7_ILi64EEENS7_ILi128EEENS7_ILi96EEEEEENS_10bfloat16_tEfNS_4arch4Sm90ELb1ELb0ELb1ELb0ELb0ELb1ELb0ELb0ELi2ELi1ELi2ELi1ELb1EEENS1_21CollectiveEpilogueBwdISD_SE_SG_Li256ELb0ELb0ELi1EEENS1_25SingleTileBwdLPTSchedulerILb0ELi128ELb0EEEEEEEEEvNT_6ParamsE:
	.zero		2944


//--------------------- .nv.constant0._ZN7cutlass13device_kernelIN5flash11enable_sm90INS1_16FlashAttnBwdSm90INS1_25CollectiveMainloopBwdSm90ILi2ELi2ELi2EN4cute5tupleIJNS5_1CILi1EEES8_S8_EEENS6_IJNS7_ILi64EEENS7_ILi128EEENS7_ILi96EEEEEENS_10bfloat16_tEfNS_4arch4Sm90ELb1ELb0ELb1ELb0ELb1ELb1ELb0ELb0ELi2ELi1ELi2ELi1ELb1EEENS1_21CollectiveEpilogueBwdISD_SE_SG_Li256ELb0ELb0ELi1EEENS1_25SingleTileBwdLPTSchedulerILb0ELi128ELb1EEEEEEEEEvNT_6ParamsE --------------------------
	.section	.nv.constant0._ZN7cutlass13device_kernelIN5flash11enable_sm90INS1_16FlashAttnBwdSm90INS1_25CollectiveMainloopBwdSm90ILi2ELi2ELi2EN4cute5tupleIJNS5_1CILi1EEES8_S8_EEENS6_IJNS7_ILi64EEENS7_ILi128EEENS7_ILi96EEEEEENS_10bfloat16_tEfNS_4arch4Sm90ELb1ELb0ELb1ELb0ELb1ELb1ELb0ELb0ELi2ELi1ELi2ELi1ELb1EEENS1_21CollectiveEpilogueBwdISD_SE_SG_Li256ELb0ELb0ELi1EEENS1_25SingleTileBwdLPTSchedulerILb0ELi128ELb1EEEEEEEEEvNT_6ParamsE,"a",@progbits
	.sectionflags	@""
	.align	4
.nv.constant0._ZN7cutlass13device_kernelIN5flash11enable_sm90INS1_16FlashAttnBwdSm90INS1_25CollectiveMainloopBwdSm90ILi2ELi2ELi2EN4cute5tupleIJNS5_1CILi1EEES8_S8_EEENS6_IJNS7_ILi64EEENS7_ILi128EEENS7_ILi96EEEEEENS_10bfloat16_tEfNS_4arch4Sm90ELb1ELb0ELb1ELb0ELb1ELb1ELb0ELb0ELi2ELi1ELi2ELi1ELb1EEENS1_21CollectiveEpilogueBwdISD_SE_SG_Li256ELb0ELb0ELi1EEENS1_25SingleTileBwdLPTSchedulerILb0ELi128ELb1EEEEEEEEEvNT_6ParamsE:
	.zero		2944


//--------------------- .nv.constant0._ZN7cutlass13device_kernelIN5flash11enable_sm90INS1_16FlashAttnBwdSm90INS1_25CollectiveMainloopBwdSm90ILi2ELi2ELi2EN4cute5tupleIJNS5_1CILi1EEES8_S8_EEENS6_IJNS7_ILi64EEENS7_ILi128EEENS7_ILi96EEEEEENS_10bfloat16_tEfNS_4arch4Sm90ELb1ELb0ELb1ELb0ELb0ELb1ELb0ELb0ELi2ELi1ELi2ELi1ELb1EEENS1_24CollectiveEpilogueBwdGQAISD_fSG_Li256ELb0ELb0EEENS1_25SingleTileBwdLPTSchedulerILb0ELi128ELb0EEEEEEEEEvNT_6ParamsE --------------------------
	.section	.nv.constant0._ZN7cutlass13device_kernelIN5flash11enable_sm90INS1_16FlashAttnBwdSm90INS1_25CollectiveMainloopBwdSm90ILi2ELi2ELi2EN4cute5tupleIJNS5_1CILi1EEES8_S8_EEENS6_IJNS7_ILi64EEENS7_ILi128EEENS7_ILi96EEEEEENS_10bfloat16_tEfNS_4arch4Sm90ELb1ELb0ELb1ELb0ELb0ELb1ELb0ELb0ELi2ELi1ELi2ELi1ELb1EEENS1_24CollectiveEpilogueBwdGQAISD_fSG_Li256ELb0ELb0EEENS1_25SingleTileBwdLPTSchedulerILb0ELi128ELb0EEEEEEEEEvNT_6ParamsE,"a",@progbits
	.sectionflags	@""
	.align	4
.nv.constant0._ZN7cutlass13device_kernelIN5flash11enable_sm90INS1_16FlashAttnBwdSm90INS1_25CollectiveMainloopBwdSm90ILi2ELi2ELi2EN4cute5tupleIJNS5_1CILi1EEES8_S8_EEENS6_IJNS7_ILi64EEENS7_ILi128EEENS7_ILi96EEEEEENS_10bfloat16_tEfNS_4arch4Sm90ELb1ELb0ELb1ELb0ELb0ELb1ELb0ELb0ELi2ELi1ELi2ELi1ELb1EEENS1_24CollectiveEpilogueBwdGQAISD_fSG_Li256ELb0ELb0EEENS1_25SingleTileBwdLPTSchedulerILb0ELi128ELb0EEEEEEEEEvNT_6ParamsE:
	.zero		2432


//--------------------- .nv.constant0._ZN7cutlass13device_kernelIN5flash11enable_sm90INS1_16FlashAttnBwdSm90INS1_25CollectiveMainloopBwdSm90ILi2ELi2ELi2EN4cute5tupleIJNS5_1CILi1EEES8_S8_EEENS6_IJNS7_ILi64EEENS7_ILi128EEENS7_ILi96EEEEEENS_10bfloat16_tEfNS_4arch4Sm90ELb1ELb0ELb1ELb0ELb1ELb1ELb0ELb0ELi2ELi1ELi2ELi1ELb1EEENS1_24CollectiveEpilogueBwdGQAISD_fSG_Li256ELb0ELb1EEENS1_25SingleTileBwdLPTSchedulerILb0ELi128ELb1EEEEEEEEEvNT_6ParamsE --------------------------
	.section	.nv.constant0._ZN7cutlass13device_kernelIN5flash11enable_sm90INS1_16FlashAttnBwdSm90INS1_25CollectiveMainloopBwdSm90ILi2ELi2ELi2EN4cute5tupleIJNS5_1CILi1EEES8_S8_EEENS6_IJNS7_ILi64EEENS7_ILi128EEENS7_ILi96EEEEEENS_10bfloat16_tEfNS_4arch4Sm90ELb1ELb0ELb1ELb0ELb1ELb1ELb0ELb0ELi2ELi1ELi2ELi1ELb1EEENS1_24CollectiveEpilogueBwdGQAISD_fSG_Li256ELb0ELb1EEENS1_25SingleTileBwdLPTSchedulerILb0ELi128ELb1EEEEEEEEEvNT_6ParamsE,"a",@progbits
	.sectionflags	@""
	.align	4
.nv.constant0._ZN7cutlass13device_kernelIN5flash11enable_sm90INS1_16FlashAttnBwdSm90INS1_25CollectiveMainloopBwdSm90ILi2ELi2ELi2EN4cute5tupleIJNS5_1CILi1EEES8_S8_EEENS6_IJNS7_ILi64EEENS7_ILi128EEENS7_ILi96EEEEEENS_10bfloat16_tEfNS_4arch4Sm90ELb1ELb0ELb1ELb0ELb1ELb1ELb0ELb0ELi2ELi1ELi2ELi1ELb1EEENS1_24CollectiveEpilogueBwdGQAISD_fSG_Li256ELb0ELb1EEENS1_25SingleTileBwdLPTSchedulerILb0ELi128ELb1EEEEEEEEEvNT_6ParamsE:
	.zero		2432


//--------------------- .nv.constant0._ZN7cutlass13device_kernelIN5flash22FlashAttnBwdPreprocessIN4cute5tupleIJNS3_1CILi64EEENS5_ILi96EEEEEENS_10bfloat16_tEfNS_4arch4Sm90ELb1ELb0EEEEEvNT_6ParamsE --------------------------
	.section	.nv.constant0._ZN7cutlass13device_kernelIN5flash22FlashAttnBwdPreprocessIN4cute5tupleIJNS3_1CILi64EEENS5_ILi96EEEEEENS_10bfloat16_tEfNS_4arch4Sm90ELb1ELb0EEEEEvNT_6ParamsE,"a",@progbits
	.sectionflags	@""
	.align	4
.nv.constant0._ZN7cutlass13device_kernelIN5flash22FlashAttnBwdPreprocessIN4cute5tupleIJNS3_1CILi64EEENS5_ILi96EEEEEENS_10bfloat16_tEfNS_4arch4Sm90ELb1ELb0EEEEEvNT_6ParamsE:
	.zero		768


//--------------------- .nv.constant0._ZN7cutlass13device_kernelIN5flash11enable_sm90INS1_16FlashAttnBwdSm90INS1_25CollectiveMainloopBwdSm90ILi2ELi2ELi2EN4cute5tupleIJNS5_1CILi1EEES8_S8_EEENS6_IJNS7_ILi64EEENS7_ILi128EEENS7_ILi96EEEEEENS_10bfloat16_tEfNS_4arch4Sm90ELb1ELb0ELb1ELb1ELb0ELb1ELb0ELb0ELi2ELi1ELi2ELi1ELb1EEENS1_21CollectiveEpilogueBwdISD_SE_SG_Li256ELb1ELb0ELi1EEENS1_25SingleTileBwdLPTSchedulerILb1ELi128ELb0EEEEEEEEEvNT_6ParamsE --------------------------
	.section	.nv.constant0._ZN7cutlass13device_kernelIN5flash11enable_sm90INS1_16FlashAttnBwdSm90INS1_25CollectiveMainloopBwdSm90ILi2ELi2ELi2EN4cute5tupleIJNS5_1CILi1EEES8_S8_EEENS6_IJNS7_ILi64EEENS7_ILi128EEENS7_ILi96EEEEEENS_10bfloat16_tEfNS_4arch4Sm90ELb1ELb0ELb1ELb1ELb0ELb1ELb0ELb0ELi2ELi1ELi2ELi1ELb1EEENS1_21CollectiveEpilogueBwdISD_SE_SG_Li256ELb1ELb0ELi1EEENS1_25SingleTileBwdLPTSchedulerILb1ELi128ELb0EEEEEEEEEvNT_6ParamsE,"a",@progbits
	.sectionflags	@""
	.align	4
.nv.constant0._ZN7cutlass13device_kernelIN5flash11enable_sm90INS1_16FlashAttnBwdSm90INS1_25CollectiveMainloopBwdSm90ILi2ELi2ELi2EN4cute5tupleIJNS5_1CILi1EEES8_S8_EEENS6_IJNS7_ILi64EEENS7_ILi128EEENS7_ILi96EEEEEENS_10bfloat16_tEfNS_4arch4Sm90ELb1ELb0ELb1ELb1ELb0ELb1ELb0ELb0ELi2ELi1ELi2ELi1ELb1EEENS1_21CollectiveEpilogueBwdISD_SE_SG_Li256ELb1ELb0ELi1EEENS1_25SingleTileBwdLPTSchedulerILb1ELi128ELb0EEEEEEEEEvNT_6ParamsE:
	.zero		2304


//--------------------- .nv.constant0._ZN7cutlass13device_kernelIN5flash11enable_sm90INS1_16FlashAttnBwdSm90INS1_25CollectiveMainloopBwdSm90ILi2ELi2ELi2EN4cute5tupleIJNS5_1CILi1EEES8_S8_EEENS6_IJNS7_ILi64EEENS7_ILi128EEENS7_ILi96EEEEEENS_10bfloat16_tEfNS_4arch4Sm90ELb1ELb0ELb1ELb1ELb1ELb1ELb0ELb0ELi2ELi1ELi2ELi1ELb1EEENS1_21CollectiveEpilogueBwdISD_SE_SG_Li256ELb1ELb0ELi1EEENS1_25SingleTileBwdLPTSchedulerILb1ELi128ELb1EEEEEEEEEvNT_6ParamsE --------------------------
	.section	.nv.constant0._ZN7cutlass13device_kernelIN5flash11enable_sm90INS1_16FlashAttnBwdSm90INS1_25CollectiveMainloopBwdSm90ILi2ELi2ELi2EN4cute5tupleIJNS5_1CILi1EEES8_S8_EEENS6_IJNS7_ILi64EEENS7_ILi128EEENS7_ILi96EEEEEENS_10bfloat16_tEfNS_4arch4Sm90ELb1ELb0ELb1ELb1ELb1ELb1ELb0ELb0ELi2ELi1ELi2ELi1ELb1EEENS1_21CollectiveEpilogueBwdISD_SE_SG_Li256ELb1ELb0ELi1EEENS1_25SingleTileBwdLPTSchedulerILb1ELi128ELb1EEEEEEEEEvNT_6ParamsE,"a",@progbits
	.sectionflags	@""
	.align	4
.nv.constant0._ZN7cutlass13device_kernelIN5flash11enable_sm90INS1_16FlashAttnBwdSm90INS1_25CollectiveMainloopBwdSm90ILi2ELi2ELi2EN4cute5tupleIJNS5_1CILi1EEES8_S8_EEENS6_IJNS7_ILi64EEENS7_ILi128EEENS7_ILi96EEEEEENS_10bfloat16_tEfNS_4arch4Sm90ELb1ELb0ELb1ELb1ELb1ELb1ELb0ELb0ELi2ELi1ELi2ELi1ELb1EEENS1_21CollectiveEpilogueBwdISD_SE_SG_Li256ELb1ELb0ELi1EEENS1_25SingleTileBwdLPTSchedulerILb1ELi128ELb1EEEEEEEEEvNT_6ParamsE:
	.zero		2304


//--------------------- .nv.constant0._ZN7cutlass13device_kernelIN5flash11enable_sm90INS1_16FlashAttnBwdSm90INS1_25CollectiveMainloopBwdSm90ILi2ELi2ELi2EN4cute5tupleIJNS5_1CILi1EEES8_S8_EEENS6_IJNS7_ILi64EEENS7_ILi128EEENS7_ILi96EEEEEENS_10bfloat16_tEfNS_4arch4Sm90ELb1ELb0ELb1ELb1ELb0ELb1ELb0ELb0ELi2ELi1ELi2ELi1ELb1EEENS1_24CollectiveEpilogueBwdGQAISD_fSG_Li256ELb1ELb0EEENS1_25SingleTileBwdLPTSchedulerILb1ELi128ELb0EEEEEEEEEvNT_6ParamsE --------------------------
	.section	.nv.constant0._ZN7cutlass13device_kernelIN5flash11enable_sm90INS1_16FlashAttnBwdSm90INS1_25CollectiveMainloopBwdSm90ILi2ELi2ELi2EN4cute5tupleIJNS5_1CILi1EEES8_S8_EEENS6_IJNS7_ILi64EEENS7_ILi128EEENS7_ILi96EEEEEENS_10bfloat16_tEfNS_4arch4Sm90ELb1ELb0ELb1ELb1ELb0ELb1ELb0ELb0ELi2ELi1ELi2ELi1ELb1EEENS1_24CollectiveEpilogueBwdGQAISD_fSG_Li256ELb1ELb0EEENS1_25SingleTileBwdLPTSchedulerILb1ELi128ELb0EEEEEEEEEvNT_6ParamsE,"a",@progbits
	.sectionflags	@""
	.align	4
.nv.constant0._ZN7cutlass13device_kernelIN5flash11enable_sm90INS1_16FlashAttnBwdSm90INS1_25CollectiveMainloopBwdSm90ILi2ELi2ELi2EN4cute5tupleIJNS5_1CILi1EEES8_S8_EEENS6_IJNS7_ILi64EEENS7_ILi128EEENS7_ILi96EEEEEENS_10bfloat16_tEfNS_4arch4Sm90ELb1ELb0ELb1ELb1ELb0ELb1ELb0ELb0ELi2ELi1ELi2ELi1ELb1EEENS1_24CollectiveEpilogueBwdGQAISD_fSG_Li256ELb1ELb0EEENS1_25SingleTileBwdLPTSchedulerILb1ELi128ELb0EEEEEEEEEvNT_6ParamsE:
	.zero		2432


//--------------------- .nv.constant0._ZN7cutlass13device_kernelIN5flash32FlashAttnBwdPostprocessConvertdQIN4cute5tupleIJNS3_1CILi128EEENS5_ILi96EEEEEENS_10bfloat16_tEfNS_4arch4Sm90ELi256ENS3_8TiledMMAINS3_8MMA_AtomIJNS3_4SM904GMMA27MMA_64x96x16_F32BF16BF16_RSILNSF_5MajorE0ELSH_1ELNSF_7ScaleInE1ELSI_1EEEEEENS3_6LayoutINS4_IJNS5_ILi2EEENS5_ILi1EEESN_EEENS4_IJSN_NS5_ILi0EEESP_EEEEENS4_IJNS3_10UnderscoreESS_SS_EEEEELb0EEEEEvNT_6ParamsE --------------------------
	.section	.nv.constant0._ZN7cutlass13device_kernelIN5flash32FlashAttnBwdPostprocessConvertdQIN4cute5tupleIJNS3_1CILi128EEENS5_ILi96EEEEEENS_10bfloat16_tEfNS_4arch4Sm90ELi256ENS3_8TiledMMAINS3_8MMA_AtomIJNS3_4SM904GMMA27MMA_64x96x16_F32BF16BF16_RSILNSF_5MajorE0ELSH_1ELNSF_7ScaleInE1ELSI_1EEEEEENS3_6LayoutINS4_IJNS5_ILi2EEENS5_ILi1EEESN_EEENS4_IJSN_NS5_ILi0EEESP_EEEEENS4_IJNS3_10UnderscoreESS_SS_EEEEELb0EEEEEvNT_6ParamsE,"a",@progbits
	.sectionflags	@""
	.align	4
.nv.constant0._ZN7cutlass13device_kernelIN5flash32FlashAttnBwdPostprocessConvertdQIN4cute5tupleIJNS3_1CILi128EEENS5_ILi96EEEEEENS_10bfloat16_tEfNS_4arch4Sm90ELi256ENS3_8TiledMMAINS3_8MMA_AtomIJNS3_4SM904GMMA27MMA_64x96x16_F32BF16BF16_RSILNSF_5MajorE0ELSH_1ELNSF_7ScaleInE1ELSI_1EEEEEENS3_6LayoutINS4_IJNS5_ILi2EEENS5_ILi1EEESN_EEENS4_IJSN_NS5_ILi0EEESP_EEEEENS4_IJNS3_10UnderscoreESS_SS_EEEEELb0EEEEEvNT_6ParamsE:
	.zero		640


//--------------------- .nv.constant0._ZN7cutlass13device_kernelIN5flash32FlashAttnBwdPostprocessConvertdQIN4cute5tupleIJNS3_1CILi64EEENS5_ILi96EEEEEENS_10bfloat16_tEfNS_4arch4Sm90ELi256ENS3_8TiledMMAINS3_8MMA_AtomIJNS3_4SM904GMMA27MMA_64x16x16_F32BF16BF16_SSILNSF_5MajorE0ELSH_1ELNSF_7ScaleInE1ELSI_1EEEEEENS3_6LayoutINS4_IJNS5_ILi1EEENS5_ILi2EEESM_EEENS4_IJNS5_ILi0EEESM_SP_EEEEENS4_IJNS3_10UnderscoreESS_SS_EEEEELb0EEEEEvNT_6ParamsE --------------------------
	.section	.nv.constant0._ZN7cutlass13device_kernelIN5flash32FlashAttnBwdPostprocessConvertdQIN4cute5tupleIJNS3_1CILi64EEENS5_ILi96EEEEEENS_10bfloat16_tEfNS_4arch4Sm90ELi256ENS3_8TiledMMAINS3_8MMA_AtomIJNS3_4SM904GMMA27MMA_64x16x16_F32BF16BF16_SSILNSF_5MajorE0ELSH_1ELNSF_7ScaleInE1ELSI_1EEEEEENS3_6LayoutINS4_IJNS5_ILi1EEENS5_ILi2EEESM_EEENS4_IJNS5_ILi0EEESM_SP_EEEEENS4_IJNS3_10UnderscoreESS_SS_EEEEELb0EEEEEvNT_6ParamsE,"a",@progbits
	.sectionflags	@""
	.align	4
.nv.constant0._ZN7cutlass13device_kernelIN5flash32FlashAttnBwdPostprocessConvertdQIN4cute5tupleIJNS3_1CILi64EEENS5_ILi96EEEEEENS_10bfloat16_tEfNS_4arch4Sm90ELi256ENS3_8TiledMMAINS3_8MMA_AtomIJNS3_4SM904GMMA27MMA_64x16x16_F32BF16BF16_SSILNSF_5MajorE0ELSH_1ELNSF_7ScaleInE1ELSI_1EEEEEENS3_6LayoutINS4_IJNS5_ILi1EEENS5_ILi2EEESM_EEENS4_IJNS5_ILi0EEESM_SP_EEEEENS4_IJNS3_10UnderscoreESS_SS_EEEEELb0EEEEEvNT_6ParamsE:
	.zero		640


//--------------------- .nv.constant0._ZN7cutlass13device_kernelIN5flash11enable_sm90INS1_16FlashAttnBwdSm90INS1_25CollectiveMainloopBwdSm90ILi2ELi2ELi2EN4cute5tupleIJNS5_1CILi1EEES8_S8_EEENS6_IJNS7_ILi64EEENS7_ILi128EEENS7_ILi96EEEEEENS_10bfloat16_tEfNS_4arch4Sm90ELb1ELb0ELb1ELb1ELb1ELb1ELb0ELb0ELi2ELi1ELi2ELi1ELb1EEENS1_24CollectiveEpilogueBwdGQAISD_fSG_Li256ELb1ELb1EEENS1_25SingleTileBwdLPTSchedulerILb1ELi128ELb1EEEEEEEEEvNT_6ParamsE --------------------------
	.section	.nv.constant0._ZN7cutlass13device_kernelIN5flash11enable_sm90INS1_16FlashAttnBwdSm90INS1_25CollectiveMainloopBwdSm90ILi2ELi2ELi2EN4cute5tupleIJNS5_1CILi1EEES8_S8_EEENS6_IJNS7_ILi64EEENS7_ILi128EEENS7_ILi96EEEEEENS_10bfloat16_tEfNS_4arch4Sm90ELb1ELb0ELb1ELb1ELb1ELb1ELb0ELb0ELi2ELi1ELi2ELi1ELb1EEENS1_24CollectiveEpilogueBwdGQAISD_fSG_Li256ELb1ELb1EEENS1_25SingleTileBwdLPTSchedulerILb1ELi128ELb1EEEEEEEEEvNT_6ParamsE,"a",@progbits
	.sectionflags	@""
	.align	4
.nv.constant0._ZN7cutlass13device_kernelIN5flash11enable_sm90INS1_16FlashAttnBwdSm90INS1_25CollectiveMainloopBwdSm90ILi2ELi2ELi2EN4cute5tupleIJNS5_1CILi1EEES8_S8_EEENS6_IJNS7_ILi64EEENS7_ILi128EEENS7_ILi96EEEEEENS_10bfloat16_tEfNS_4arch4Sm90ELb1ELb0ELb1ELb1ELb1ELb1ELb0ELb0ELi2ELi1ELi2ELi1ELb1EEENS1_24CollectiveEpilogueBwdGQAISD_fSG_Li256ELb1ELb1EEENS1_25SingleTileBwdLPTSchedulerILb1ELi128ELb1EEEEEEEEEvNT_6ParamsE:
	.zero		2432


//--------------------- .nv.constant0._ZN7cutlass13device_kernelIN5flash22FlashAttnBwdPreprocessIN4cute5tupleIJNS3_1CILi64EEENS5_ILi96EEEEEENS_10bfloat16_tEfNS_4arch4Sm90ELb1ELb1EEEEEvNT_6ParamsE --------------------------
	.section	.nv.constant0._ZN7cutlass13device_kernelIN5flash22FlashAttnBwdPreprocessIN4cute5tupleIJNS3_1CILi64EEENS5_ILi96EEEEEENS_10bfloat16_tEfNS_4arch4Sm90ELb1ELb1EEEEEvNT_6ParamsE,"a",@progbits
	.sectionflags	@""
	.align	4
.nv.constant0._ZN7cutlass13device_kernelIN5flash22FlashAttnBwdPreprocessIN4cute5tupleIJNS3_1CILi64EEENS5_ILi96EEEEEENS_10bfloat16_tEfNS_4arch4Sm90ELb1ELb1EEEEEvNT_6ParamsE:
	.zero		768


//--------------------- SYMBOLS --------------------------

	.type		.nv.reservedSmem.offset0,@object
	.size		.nv.reservedSmem.offset0,0x4
	.type		__assertfail,@function
